	.target	sm_90a

	.elftype	@"ET_EXEC"


//--------------------- .note.nv.tkinfo           --------------------------
	.section	.note.nv.tkinfo,"",@"SHT_NOTE"
	.sectionflags	@"SHF_NOTE_NV_TKINFO"
	.tkinfo
        /*0018*/ 	.word	0x00000002
        /*0030*/ 	.string	""
        /*0030*/ 	.string	"ptxas"
        /*0030*/ 	.string	"Cuda compilation tools, release 13.0, V13.0.88"
        /*0030*/ 	.string	"Build cuda_13.0.r13.0/compiler.36424714_0"
        /*0030*/ 	.string	"-arch sm_90a -m 64 "



//--------------------- .note.nv.cuinfo           --------------------------
	.section	.note.nv.cuinfo,"",@"SHT_NOTE"
	.sectionflags	@"SHF_NOTE_NV_CUINFO"
        /*0018*/ 	.short	0x0002
        /*001a*/ 	.short	0x005a
        /*001c*/ 	.short	0x0082
	.zero		2


//--------------------- .nv.info                  --------------------------
	.section	.nv.info,"",@"SHT_CUDA_INFO"
	.align	4


	//----- nvinfo : EIATTR_REGCOUNT
	.align		4
        /*0000*/ 	.byte	0x04, 0x2f
        /*0002*/ 	.short	(.L_12 - .L_11)
	.align		4
.L_11:
        /*0004*/ 	.word	index@(_ZN7cutlass13device_kernelINS_4conv6kernel13ConvUniversalINS1_16ConvProblemShapeILNS1_8OperatorE0ELi3EEENS1_10collective14CollectiveConvINS1_46MainloopSm90TmaGmmaWarpSpecializedImplicitGemmILS5_0ELi9ELi3EN4cute5tupleIJNSA_1CILi1EEESD_SD_EEENS1_36KernelImplicitTmaWarpSpecializedSm90ELi1EEENSB_IJNSC_ILi256EEENSC_ILi128EEENSB_IJNSC_ILi64EEEEEEEEENS_12float_e4m3_tESM_NSA_8TiledMMAINSA_8MMA_AtomIJNSA_4SM904GMMA31MMA_64x128x32_F32E4M3E4M3_SS_TNILNSQ_7ScaleInE1ELSS_1EEEEEENSA_6LayoutISE_NSB_IJNSC_ILi0EEESW_SW_EEEEENSB_IJNSA_10UnderscoreESZ_SZ_EEEEENS7_6detail26Sm90ImplicitGemmTileTraitsINSA_20SM90_TMA_LOAD_IM2COLENSA_14ComposedLayoutINSA_7SwizzleILi2ELi4ELi3EEENSA_18smem_ptr_flag_bitsILi8EEENSV_INSB_IJNSB_IJNSC_ILi8EEENSC_ILi32EEEEEENSB_IJSJ_SD_EEENSB_IJSD_NSC_ILi9EEEEEEEEENSB_IJNSB_IJSJ_NSC_ILi512EEEEEENSB_IJSD_SW_EEENSB_IJSW_NSC_ILi16384EEEEEEEEEEEEEvEENS13_INSA_13SM90_TMA_LOADENS15_IS17_S19_NSV_INSB_IJNSB_IJS1A_NSC_ILi16EEEEEES1D_S1F_EEENSB_IJS1I_S1J_NSB_IJSW_NSC_ILi8192EEEEEEEEEEEEEvEEEENS_8epilogue10collective6detail29Sm90TmaWarpSpecializedAdapterINS22_15DefaultEpilogueISM_NSB_IJNSB_IJllllEEESD_SW_EEES27_NS21_6thread17LinearCombinationISM_Li1EffLNS28_9ScaleType4KindE0ELNS_15FloatRoundStyleE2ESM_EENS_4gemm15EpilogueDefaultEEEEEvvEEEEvNT_6ParamsE)
        /*0008*/ 	.word	0x000000ff


	//----- nvinfo : EIATTR_FRAME_SIZE
	.align		4
.L_12:
        /*000c*/ 	.byte	0x04, 0x11
        /*000e*/ 	.short	(.L_14 - .L_13)
	.align		4
.L_13:
        /*0010*/ 	.word	index@(_ZN7cutlass13device_kernelINS_4conv6kernel13ConvUniversalINS1_16ConvProblemShapeILNS1_8OperatorE0ELi3EEENS1_10collective14CollectiveConvINS1_46MainloopSm90TmaGmmaWarpSpecializedImplicitGemmILS5_0ELi9ELi3EN4cute5tupleIJNSA_1CILi1EEESD_SD_EEENS1_36KernelImplicitTmaWarpSpecializedSm90ELi1EEENSB_IJNSC_ILi256EEENSC_ILi128EEENSB_IJNSC_ILi64EEEEEEEEENS_12float_e4m3_tESM_NSA_8TiledMMAINSA_8MMA_AtomIJNSA_4SM904GMMA31MMA_64x128x32_F32E4M3E4M3_SS_TNILNSQ_7ScaleInE1ELSS_1EEEEEENSA_6LayoutISE_NSB_IJNSC_ILi0EEESW_SW_EEEEENSB_IJNSA_10UnderscoreESZ_SZ_EEEEENS7_6detail26Sm90ImplicitGemmTileTraitsINSA_20SM90_TMA_LOAD_IM2COLENSA_14ComposedLayoutINSA_7SwizzleILi2ELi4ELi3EEENSA_18smem_ptr_flag_bitsILi8EEENSV_INSB_IJNSB_IJNSC_ILi8EEENSC_ILi32EEEEEENSB_IJSJ_SD_EEENSB_IJSD_NSC_ILi9EEEEEEEEENSB_IJNSB_IJSJ_NSC_ILi512EEEEEENSB_IJSD_SW_EEENSB_IJSW_NSC_ILi16384EEEEEEEEEEEEEvEENS13_INSA_13SM90_TMA_LOADENS15_IS17_S19_NSV_INSB_IJNSB_IJS1A_NSC_ILi16EEEEEES1D_S1F_EEENSB_IJS1I_S1J_NSB_IJSW_NSC_ILi8192EEEEEEEEEEEEEvEEEENS_8epilogue10collective6detail29Sm90TmaWarpSpecializedAdapterINS22_15DefaultEpilogueISM_NSB_IJNSB_IJllllEEESD_SW_EEES27_NS21_6thread17LinearCombinationISM_Li1EffLNS28_9ScaleType4KindE0ELNS_15FloatRoundStyleE2ESM_EENS_4gemm15EpilogueDefaultEEEEEvvEEEEvNT_6ParamsE)
        /*0014*/ 	.word	0x00000270


	//----- nvinfo : EIATTR_MIN_STACK_SIZE
	.align		4
.L_14:
        /*0018*/ 	.byte	0x04, 0x12
        /*001a*/ 	.short	(.L_16 - .L_15)
	.align		4
.L_15:
        /*001c*/ 	.word	index@(_ZN7cutlass13device_kernelINS_4conv6kernel13ConvUniversalINS1_16ConvProblemShapeILNS1_8OperatorE0ELi3EEENS1_10collective14CollectiveConvINS1_46MainloopSm90TmaGmmaWarpSpecializedImplicitGemmILS5_0ELi9ELi3EN4cute5tupleIJNSA_1CILi1EEESD_SD_EEENS1_36KernelImplicitTmaWarpSpecializedSm90ELi1EEENSB_IJNSC_ILi256EEENSC_ILi128EEENSB_IJNSC_ILi64EEEEEEEEENS_12float_e4m3_tESM_NSA_8TiledMMAINSA_8MMA_AtomIJNSA_4SM904GMMA31MMA_64x128x32_F32E4M3E4M3_SS_TNILNSQ_7ScaleInE1ELSS_1EEEEEENSA_6LayoutISE_NSB_IJNSC_ILi0EEESW_SW_EEEEENSB_IJNSA_10UnderscoreESZ_SZ_EEEEENS7_6detail26Sm90ImplicitGemmTileTraitsINSA_20SM90_TMA_LOAD_IM2COLENSA_14ComposedLayoutINSA_7SwizzleILi2ELi4ELi3EEENSA_18smem_ptr_flag_bitsILi8EEENSV_INSB_IJNSB_IJNSC_ILi8EEENSC_ILi32EEEEEENSB_IJSJ_SD_EEENSB_IJSD_NSC_ILi9EEEEEEEEENSB_IJNSB_IJSJ_NSC_ILi512EEEEEENSB_IJSD_SW_EEENSB_IJSW_NSC_ILi16384EEEEEEEEEEEEEvEENS13_INSA_13SM90_TMA_LOADENS15_IS17_S19_NSV_INSB_IJNSB_IJS1A_NSC_ILi16EEEEEES1D_S1F_EEENSB_IJS1I_S1J_NSB_IJSW_NSC_ILi8192EEEEEEEEEEEEEvEEEENS_8epilogue10collective6detail29Sm90TmaWarpSpecializedAdapterINS22_15DefaultEpilogueISM_NSB_IJNSB_IJllllEEESD_SW_EEES27_NS21_6thread17LinearCombinationISM_Li1EffLNS28_9ScaleType4KindE0ELNS_15FloatRoundStyleE2ESM_EENS_4gemm15EpilogueDefaultEEEEEvvEEEEvNT_6ParamsE)
        /*0020*/ 	.word	0x00000270
.L_16:


//--------------------- .nv.compat                --------------------------
	.section	.nv.compat,"",@"SHT_CUDA_COMPAT_INFO"
	.align	4
        /*0000*/ 	.byte	0x02, 0x09, 0x01, 0x00, 0x02, 0x02, 0x04, 0x00, 0x02, 0x05, 0x05, 0x00, 0x03, 0x07, 0x01, 0x01
        /*0010*/ 	.byte	0x02, 0x03, 0x01, 0x00, 0x02, 0x06, 0x01, 0x00, 0x04, 0x0b, 0x08, 0x00, 0x00, 0x00, 0x00, 0x00
        /*0020*/ 	.byte	0x00, 0x00, 0x00, 0x00


//--------------------- .nv.info._ZN7cutlass13device_kernelINS_4conv6kernel13ConvUniversalINS1_16ConvProblemShapeILNS1_8OperatorE0ELi3EEENS1_10collective14CollectiveConvINS1_46MainloopSm90TmaGmmaWarpSpecializedImplicitGemmILS5_0ELi9ELi3EN4cute5tupleIJNSA_1CILi1EEESD_SD_EEENS1_36KernelImplicitTmaWarpSpecializedSm90ELi1EEENSB_IJNSC_ILi256EEENSC_ILi128EEENSB_IJNSC_ILi64EEEEEEEEENS_12float_e4m3_tESM_NSA_8TiledMMAINSA_8MMA_AtomIJNSA_4SM904GMMA31MMA_64x128x32_F32E4M3E4M3_SS_TNILNSQ_7ScaleInE1ELSS_1EEEEEENSA_6LayoutISE_NSB_IJNSC_ILi0EEESW_SW_EEEEENSB_IJNSA_10UnderscoreESZ_SZ_EEEEENS7_6detail26Sm90ImplicitGemmTileTraitsINSA_20SM90_TMA_LOAD_IM2COLENSA_14ComposedLayoutINSA_7SwizzleILi2ELi4ELi3EEENSA_18smem_ptr_flag_bitsILi8EEENSV_INSB_IJNSB_IJNSC_ILi8EEENSC_ILi32EEEEEENSB_IJSJ_SD_EEENSB_IJSD_NSC_ILi9EEEEEEEEENSB_IJNSB_IJSJ_NSC_ILi512EEEEEENSB_IJSD_SW_EEENSB_IJSW_NSC_ILi16384EEEEEEEEEEEEEvEENS13_INSA_13SM90_TMA_LOADENS15_IS17_S19_NSV_INSB_IJNSB_IJS1A_NSC_ILi16EEEEEES1D_S1F_EEENSB_IJS1I_S1J_NSB_IJSW_NSC_ILi8192EEEEEEEEEEEEEvEEEENS_8epilogue10collective6detail29Sm90TmaWarpSpecializedAdapterINS22_15DefaultEpilogueISM_NSB_IJNSB_IJllllEEESD_SW_EEES27_NS21_6thread17LinearCombinationISM_Li1EffLNS28_9ScaleType4KindE0ELNS_15FloatRoundStyleE2ESM_EENS_4gemm15EpilogueDefaultEEEEEvvEEEEvNT_6ParamsE --------------------------
	.section	.nv.info._ZN7cutlass13device_kernelINS_4conv6kernel13ConvUniversalINS1_16ConvProblemShapeILNS1_8OperatorE0ELi3EEENS1_10collective14CollectiveConvINS1_46MainloopSm90TmaGmmaWarpSpecializedImplicitGemmILS5_0ELi9ELi3EN4cute5tupleIJNSA_1CILi1EEESD_SD_EEENS1_36KernelImplicitTmaWarpSpecializedSm90ELi1EEENSB_IJNSC_ILi256EEENSC_ILi128EEENSB_IJNSC_ILi64EEEEEEEEENS_12float_e4m3_tESM_NSA_8TiledMMAINSA_8MMA_AtomIJNSA_4SM904GMMA31MMA_64x128x32_F32E4M3E4M3_SS_TNILNSQ_7ScaleInE1ELSS_1EEEEEENSA_6LayoutISE_NSB_IJNSC_ILi0EEESW_SW_EEEEENSB_IJNSA_10UnderscoreESZ_SZ_EEEEENS7_6detail26Sm90ImplicitGemmTileTraitsINSA_20SM90_TMA_LOAD_IM2COLENSA_14ComposedLayoutINSA_7SwizzleILi2ELi4ELi3EEENSA_18smem_ptr_flag_bitsILi8EEENSV_INSB_IJNSB_IJNSC_ILi8EEENSC_ILi32EEEEEENSB_IJSJ_SD_EEENSB_IJSD_NSC_ILi9EEEEEEEEENSB_IJNSB_IJSJ_NSC_ILi512EEEEEENSB_IJSD_SW_EEENSB_IJSW_NSC_ILi16384EEEEEEEEEEEEEvEENS13_INSA_13SM90_TMA_LOADENS15_IS17_S19_NSV_INSB_IJNSB_IJS1A_NSC_ILi16EEEEEES1D_S1F_EEENSB_IJS1I_S1J_NSB_IJSW_NSC_ILi8192EEEEEEEEEEEEEvEEEENS_8epilogue10collective6detail29Sm90TmaWarpSpecializedAdapterINS22_15DefaultEpilogueISM_NSB_IJNSB_IJllllEEESD_SW_EEES27_NS21_6thread17LinearCombinationISM_Li1EffLNS28_9ScaleType4KindE0ELNS_15FloatRoundStyleE2ESM_EENS_4gemm15EpilogueDefaultEEEEEvvEEEEvNT_6ParamsE,"",@"SHT_CUDA_INFO"
	.sectionflags	@""
	.align	4


	//----- nvinfo : EIATTR_CUDA_API_VERSION
	.align		4
        /*0000*/ 	.byte	0x04, 0x37
        /*0002*/ 	.short	(.L_18 - .L_17)
.L_17:
        /*0004*/ 	.word	0x00000082


	//----- nvinfo : EIATTR_KPARAM_INFO
	.align		4
.L_18:
        /*0008*/ 	.byte	0x04, 0x17
        /*000a*/ 	.short	(.L_20 - .L_19)
.L_19:
        /*000c*/ 	.word	0x00000000
        /*0010*/ 	.short	0x0000
        /*0012*/ 	.short	0x0070
        /*0014*/ 	.byte	0x00, 0xf0, 0x01, 0x10


	//----- nvinfo : EIATTR_SPARSE_MMA_MASK
	.align		4
.L_20:
        /*0018*/ 	.byte	0x03, 0x50
        /*001a*/ 	.short	0x0000


	//----- nvinfo : EIATTR_MAXREG_COUNT
	.align		4
        /*001c*/ 	.byte	0x03, 0x1b
        /*001e*/ 	.short	0x00ff


	//----- nvinfo : EIATTR_NUM_BARRIERS
	.align		4
        /*0020*/ 	.byte	0x02, 0x4c
        /*0022*/ 	.byte	0x01
	.zero		1


	//----- nvinfo : EIATTR_ANNOTATIONS
	.align		4
        /*0024*/ 	.byte	0x04, 0x55
        /*0026*/ 	.short	(.L_22 - .L_21)


	//   ....[0]....
.L_21:
        /*0028*/ 	.word	0x00000001
        /*002c*/ 	.byte	0x10, 0x08, 0x00, 0x00, 0x01, 0x00, 0x00, 0x00, 0x50, 0x08, 0x00, 0x00, 0x01, 0x00, 0x00, 0x00
        /* <DEDUP_REMOVED lines=235> */
        /*0eec*/ 	.byte	0xf0, 0xb7, 0x01, 0x00


	//----- nvinfo : EIATTR_MERCURY_ISA_VERSION
	.align		4
.L_22:
        /*0ef0*/ 	.byte	0x03, 0x5f
        /*0ef2*/ 	.short	0x0101


	//----- nvinfo : EIATTR_INT_WARP_WIDE_INSTR_OFFSETS
	.align		4
        /*0ef4*/ 	.byte	0x04, 0x31
        /*0ef6*/ 	.short	(.L_24 - .L_23)


	//   ....[0]....
.L_23:
        /*0ef8*/ 	.word	0x0000fb00


	//   ....[1]....
        /*0efc*/ 	.word	0x0000fc20


	//   ....[2]....
        /*0f00*/ 	.word	0x0000fdb0


	//   ....[3]....
        /*0f04*/ 	.word	0x0000fef0


	//   ....[4]....
        /*0f08*/ 	.word	0x00010050


	//   ....[5]....
        /*0f0c*/ 	.word	0x00010170


	//   ....[6]....
        /*0f10*/ 	.word	0x00010290


	//   ....[7]....
        /*0f14*/ 	.word	0x000103d0


	//   ....[8]....
        /*0f18*/ 	.word	0x00010520


	//   ....[9]....
        /*0f1c*/ 	.word	0x00010650


	//   ....[10]....
        /*0f20*/ 	.word	0x00010770


	//   ....[11]....
        /*0f24*/ 	.word	0x000108b0


	//   ....[12]....
        /*0f28*/ 	.word	0x00010a00


	//   ....[13]....
        /*0f2c*/ 	.word	0x00010b30


	//   ....[14]....
        /*0f30*/ 	.word	0x00010c50


	//   ....[15]....
        /*0f34*/ 	.word	0x00010d90


	//   ....[16]....
        /*0f38*/ 	.word	0x00010ee0


	//   ....[17]....
        /*0f3c*/ 	.word	0x00011010


	//   ....[18]....
        /*0f40*/ 	.word	0x00011130


	//   ....[19]....
        /*0f44*/ 	.word	0x00011270


	//   ....[20]....
        /*0f48*/ 	.word	0x000113c0


	//   ....[21]....
        /*0f4c*/ 	.word	0x000114f0


	//   ....[22]....
        /*0f50*/ 	.word	0x00011610


	//   ....[23]....
        /*0f54*/ 	.word	0x00011750


	//   ....[24]....
        /*0f58*/ 	.word	0x000118a0


	//   ....[25]....
        /*0f5c*/ 	.word	0x000119d0


	//   ....[26]....
        /*0f60*/ 	.word	0x00011af0


	//   ....[27]....
        /*0f64*/ 	.word	0x00011c30


	//   ....[28]....
        /*0f68*/ 	.word	0x00011d80


	//   ....[29]....
        /*0f6c*/ 	.word	0x00011eb0


	//   ....[30]....
        /*0f70*/ 	.word	0x00011fd0


	//   ....[31]....
        /*0f74*/ 	.word	0x00012110


	//   ....[32]....
        /*0f78*/ 	.word	0x00012260


	//   ....[33]....
        /*0f7c*/ 	.word	0x00012390


	//   ....[34]....
        /*0f80*/ 	.word	0x000124b0


	//   ....[35]....
        /*0f84*/ 	.word	0x000125f0


	//   ....[36]....
        /*0f88*/ 	.word	0x00012740


	//   ....[37]....
        /*0f8c*/ 	.word	0x00012870


	//   ....[38]....
        /*0f90*/ 	.word	0x00012990


	//   ....[39]....
        /*0f94*/ 	.word	0x00012ad0


	//   ....[40]....
        /*0f98*/ 	.word	0x00012c20


	//   ....[41]....
        /*0f9c*/ 	.word	0x00012d50


	//   ....[42]....
        /*0fa0*/ 	.word	0x00012e70


	//   ....[43]....
        /*0fa4*/ 	.word	0x00012fb0


	//   ....[44]....
        /*0fa8*/ 	.word	0x00013100


	//   ....[45]....
        /*0fac*/ 	.word	0x00013230


	//   ....[46]....
        /*0fb0*/ 	.word	0x00013350


	//   ....[47]....
        /*0fb4*/ 	.word	0x00013490


	//   ....[48]....
        /*0fb8*/ 	.word	0x000135e0


	//   ....[49]....
        /*0fbc*/ 	.word	0x00013710


	//   ....[50]....
        /*0fc0*/ 	.word	0x00013830


	//   ....[51]....
        /*0fc4*/ 	.word	0x00013970


	//   ....[52]....
        /*0fc8*/ 	.word	0x00013ac0


	//   ....[53]....
        /*0fcc*/ 	.word	0x00013bf0


	//   ....[54]....
        /*0fd0*/ 	.word	0x00013d10


	//   ....[55]....
        /*0fd4*/ 	.word	0x00013e50


	//   ....[56]....
        /*0fd8*/ 	.word	0x00013fa0


	//   ....[57]....
        /*0fdc*/ 	.word	0x000140c0


	//   ....[58]....
        /*0fe0*/ 	.word	0x000141d0


	//   ....[59]....
        /*0fe4*/ 	.word	0x00014300


	//   ....[60]....
        /*0fe8*/ 	.word	0x00014440


	//   ....[61]....
        /*0fec*/ 	.word	0x00014560


	//   ....[62]....
        /*0ff0*/ 	.word	0x00014670


	//   ....[63]....
        /*0ff4*/ 	.word	0x0001ca80


	//   ....[64]....
        /*0ff8*/ 	.word	0x0001cb50


	//   ....[65]....
        /*0ffc*/ 	.word	0x0001cef0


	//   ....[66]....
        /*1000*/ 	.word	0x0001cf70


	//   ....[67]....
        /*1004*/ 	.word	0x0001d2d0


	//   ....[68]....
        /*1008*/ 	.word	0x0001d350


	//   ....[69]....
        /*100c*/ 	.word	0x0001d6b0


	//   ....[70]....
        /*1010*/ 	.word	0x0001d730


	//   ....[71]....
        /*1014*/ 	.word	0x0001da90


	//   ....[72]....
        /*1018*/ 	.word	0x0001db10


	//   ....[73]....
        /*101c*/ 	.word	0x0001de70


	//   ....[74]....
        /*1020*/ 	.word	0x0001def0


	//   ....[75]....
        /*1024*/ 	.word	0x0001e250


	//   ....[76]....
        /*1028*/ 	.word	0x0001e2d0


	//   ....[77]....
        /*102c*/ 	.word	0x0001e630


	//   ....[78]....
        /*1030*/ 	.word	0x0001e6b0


	//   ....[79]....
        /*1034*/ 	.word	0x0001ea10


	//   ....[80]....
        /*1038*/ 	.word	0x0001ea90


	//   ....[81]....
        /*103c*/ 	.word	0x0001edf0


	//   ....[82]....
        /*1040*/ 	.word	0x0001ee70


	//   ....[83]....
        /*1044*/ 	.word	0x0001f1d0


	//   ....[84]....
        /*1048*/ 	.word	0x0001f250


	//   ....[85]....
        /*104c*/ 	.word	0x0001f5b0


	//   ....[86]....
        /*1050*/ 	.word	0x0001f630


	//   ....[87]....
        /*1054*/ 	.word	0x0001f990


	//   ....[88]....
        /*1058*/ 	.word	0x0001fa10


	//   ....[89]....
        /*105c*/ 	.word	0x0001fd70


	//   ....[90]....
        /*1060*/ 	.word	0x0001fdf0


	//   ....[91]....
        /*1064*/ 	.word	0x00020150


	//   ....[92]....
        /*1068*/ 	.word	0x000201d0


	//   ....[93]....
        /*106c*/ 	.word	0x00020560


	//   ....[94]....
        /*1070*/ 	.word	0x00020580


	//----- nvinfo : EIATTR_COOP_GROUP_MASK_REGIDS
	.align		4
.L_24:
        /*1074*/ 	.byte	0x04, 0x29
        /*1076*/ 	.short	(.L_26 - .L_25)


	//   ....[0]....
.L_25:
        /*1078*/ 	.word	0xffffffff


	//   ....[1]....
        /*107c*/ 	.word	0xffffffff


	//   ....[2]....
        /*1080*/ 	.word	0xffffffff


	//----- nvinfo : EIATTR_COOP_GROUP_INSTR_OFFSETS
	.align		4
.L_26:
        /*1084*/ 	.byte	0x04, 0x28
        /*1086*/ 	.short	(.L_28 - .L_27)


	//   ....[0]....
.L_27:
        /*1088*/ 	.word	0x00000060


	//   ....[1]....
        /*108c*/ 	.word	0x00000090


	//   ....[2]....
        /*1090*/ 	.word	0x00000190


	//----- nvinfo : EIATTR_MBARRIER_INSTR_OFFSETS
	.align		4
.L_28:
        /*1094*/ 	.byte	0x04, 0x39
        /*1096*/ 	.short	(.L_30 - .L_29)


	//   ....[0]....
.L_29:
        /*1098*/ 	.word	0x00000300
        /*109c*/ 	.word	0x000000ff
        /*10a0*/ 	.word	0x00036000
        /*10a4*/ 	.short	0x0100
        /*10a6*/ 	.byte	0x0a
	.zero		1


	//   ....[1]....
        /*10a8*/ 	.word	0x00000310
        /*10ac*/ 	.word	0x000000ff
        /*10b0*/ 	.word	0x00036048
        /*10b4*/ 	.short	0x0100
        /*10b6*/ 	.byte	0x0a
	.zero		1


	//   ....[2]....
        /*10b8*/ 	.word	0x00000320
        /*10bc*/ 	.word	0x000000ff
        /*10c0*/ 	.word	0x00036008
        /*10c4*/ 	.short	0x0100
        /*10c6*/ 	.byte	0x0a
	.zero		1


	//   ....[3]....
        /*10c8*/ 	.word	0x00000330
        /*10cc*/ 	.word	0x000000ff
        /*10d0*/ 	.word	0x00036050
        /*10d4*/ 	.short	0x0100
        /*10d6*/ 	.byte	0x0a
	.zero		1


	//   ....[4]....
        /*10d8*/ 	.word	0x00000340
        /*10dc*/ 	.word	0x000000ff
        /*10e0*/ 	.word	0x00036010
        /*10e4*/ 	.short	0x0100
        /*10e6*/ 	.byte	0x0a
	.zero		1


	//   ....[5]....
        /*10e8*/ 	.word	0x00000350
        /*10ec*/ 	.word	0x000000ff
        /*10f0*/ 	.word	0x00036058
        /*10f4*/ 	.short	0x0100
        /*10f6*/ 	.byte	0x0a
	.zero		1


	//   ....[6]....
        /*10f8*/ 	.word	0x00000360
        /*10fc*/ 	.word	0x000000ff
        /*1100*/ 	.word	0x00036018
        /*1104*/ 	.short	0x0100
        /*1106*/ 	.byte	0x0a
	.zero		1


	//   ....[7]....
        /*1108*/ 	.word	0x00000370
        /*110c*/ 	.word	0x000000ff
        /*1110*/ 	.word	0x00036060
        /*1114*/ 	.short	0x0100
        /*1116*/ 	.byte	0x0a
	.zero		1


	//   ....[8]....
        /*1118*/ 	.word	0x00000380
        /*111c*/ 	.word	0x000000ff
        /*1120*/ 	.word	0x00036020
        /*1124*/ 	.short	0x0100
        /*1126*/ 	.byte	0x0a
	.zero		1


	//   ....[9]....
        /*1128*/ 	.word	0x00000390
        /*112c*/ 	.word	0x000000ff
        /*1130*/ 	.word	0x00036068
        /*1134*/ 	.short	0x0100
        /*1136*/ 	.byte	0x0a
	.zero		1


	//   ....[10]....
        /*1138*/ 	.word	0x000003a0
        /*113c*/ 	.word	0x000000ff
        /*1140*/ 	.word	0x00036028
        /*1144*/ 	.short	0x0100
        /*1146*/ 	.byte	0x0a
	.zero		1


	//   ....[11]....
        /*1148*/ 	.word	0x000003b0
        /*114c*/ 	.word	0x000000ff
        /*1150*/ 	.word	0x00036070
        /*1154*/ 	.short	0x0100
        /*1156*/ 	.byte	0x0a
	.zero		1


	//   ....[12]....
        /*1158*/ 	.word	0x000003c0
        /*115c*/ 	.word	0x000000ff
        /*1160*/ 	.word	0x00036030
        /*1164*/ 	.short	0x0100
        /*1166*/ 	.byte	0x0a
	.zero		1


	//   ....[13]....
        /*1168*/ 	.word	0x000003d0
        /*116c*/ 	.word	0x000000ff
        /*1170*/ 	.word	0x00036078
        /*1174*/ 	.short	0x0100
        /*1176*/ 	.byte	0x0a
	.zero		1


	//   ....[14]....
        /*1178*/ 	.word	0x000003e0
        /*117c*/ 	.word	0x000000ff
        /*1180*/ 	.word	0x00036038
        /*1184*/ 	.short	0x0100
        /*1186*/ 	.byte	0x0a
	.zero		1


	//   ....[15]....
        /*1188*/ 	.word	0x000003f0
        /*118c*/ 	.word	0x000000ff
        /*1190*/ 	.word	0x00036080
        /*1194*/ 	.short	0x0100
        /*1196*/ 	.byte	0x0a
	.zero		1


	//   ....[16]....
        /*1198*/ 	.word	0x00000400
        /*119c*/ 	.word	0x000000ff
        /*11a0*/ 	.word	0x00036040
        /*11a4*/ 	.short	0x0100
        /*11a6*/ 	.byte	0x0a
	.zero		1


	//   ....[17]....
        /*11a8*/ 	.word	0x00000410
        /*11ac*/ 	.word	0x000000ff
        /*11b0*/ 	.word	0x00036088
        /*11b4*/ 	.short	0x0100
        /*11b6*/ 	.byte	0x0a
	.zero		1


	//   ....[18]....
        /*11b8*/ 	.word	0x000012f0
        /*11bc*/ 	.word	0x00000003
        /*11c0*/ 	.word	0x00036000
        /*11c4*/ 	.short	0x010a
        /*11c6*/ 	.byte	0x3f
	.zero		1


	//   ....[19]....
        /*11c8*/ 	.word	0x00002380
        /*11cc*/ 	.word	0x00000000
        /*11d0*/ 	.word	0x00036000
        /*11d4*/ 	.short	0x010a
        /*11d6*/ 	.byte	0x3f
	.zero		1


	//   ....[20]....
        /*11d8*/ 	.word	0x00003820
        /*11dc*/ 	.word	0x000000ff
        /*11e0*/ 	.word	0x00000000
        /*11e4*/ 	.short	0x0101
        /*11e6*/ 	.byte	0x0c
	.zero		1


	//   ....[21]....
        /*11e8*/ 	.word	0x00003a20
        /*11ec*/ 	.word	0x000000ff
        /*11f0*/ 	.word	0x00000000
        /*11f4*/ 	.short	0x0101
        /*11f6*/ 	.byte	0x04
	.zero		1


	//   ....[22]....
        /*11f8*/ 	.word	0x00020ad0
        /*11fc*/ 	.word	0x00000010
        /*1200*/ 	.word	0x00036048
        /*1204*/ 	.short	0x010a
        /*1206*/ 	.byte	0x3f
	.zero		1


	//   ....[23]....
        /*1208*/ 	.word	0x00021300
        /*120c*/ 	.word	0x00000003
        /*1210*/ 	.word	0x00000000
        /*1214*/ 	.short	0x010a
        /*1216*/ 	.byte	0x3f
	.zero		1


	//   ....[24]....
        /*1218*/ 	.word	0x000213c0
        /*121c*/ 	.word	0x00000003
        /*1220*/ 	.word	0x00000000
        /*1224*/ 	.short	0x010a
        /*1226*/ 	.byte	0x3f
	.zero		1


	//   ....[25]....
        /*1228*/ 	.word	0x00021480
        /*122c*/ 	.word	0x00000003
        /*1230*/ 	.word	0x00000000
        /*1234*/ 	.short	0x010a
        /*1236*/ 	.byte	0x3f
	.zero		1


	//   ....[26]....
        /*1238*/ 	.word	0x00021540
        /*123c*/ 	.word	0x00000003
        /*1240*/ 	.word	0x00000000
        /*1244*/ 	.short	0x010a
        /*1246*/ 	.byte	0x3f
	.zero		1


	//   ....[27]....
        /*1248*/ 	.word	0x00021600
        /*124c*/ 	.word	0x00000003
        /*1250*/ 	.word	0x00000000
        /*1254*/ 	.short	0x010a
        /*1256*/ 	.byte	0x3f
	.zero		1


	//   ....[28]....
        /*1258*/ 	.word	0x000216c0
        /*125c*/ 	.word	0x00000003
        /*1260*/ 	.word	0x00000000
        /*1264*/ 	.short	0x010a
        /*1266*/ 	.byte	0x3f
	.zero		1


	//   ....[29]....
        /*1268*/ 	.word	0x00021780
        /*126c*/ 	.word	0x00000003
        /*1270*/ 	.word	0x00000000
        /*1274*/ 	.short	0x010a
        /*1276*/ 	.byte	0x3f
	.zero		1


	//   ....[30]....
        /*1278*/ 	.word	0x00021840
        /*127c*/ 	.word	0x00000003
        /*1280*/ 	.word	0x00000000
        /*1284*/ 	.short	0x010a
        /*1286*/ 	.byte	0x3f
	.zero		1


	//   ....[31]....
        /*1288*/ 	.word	0x00021900
        /*128c*/ 	.word	0x00000003
        /*1290*/ 	.word	0x00000000
        /*1294*/ 	.short	0x010a
        /*1296*/ 	.byte	0x3f
	.zero		1


	//----- nvinfo : EIATTR_NUM_MBARRIERS
	.align		4
.L_30:
        /*1298*/ 	.byte	0x03, 0x38
        /*129a*/ 	.short	0x0012


	//----- nvinfo : EIATTR_EXIT_INSTR_OFFSETS
	.align		4
        /*129c*/ 	.byte	0x04, 0x1c
        /*129e*/ 	.short	(.L_32 - .L_31)


	//   ....[0]....
.L_31:
        /*12a0*/ 	.word	0x00000800


	//   ....[1]....
        /*12a4*/ 	.word	0x00003c60


	//   ....[2]....
        /*12a8*/ 	.word	0x00014800


	//   ....[3]....
        /*12ac*/ 	.word	0x000148d0


	//   ....[4]....
        /*12b0*/ 	.word	0x000207b0


	//   ....[5]....
        /*12b4*/ 	.word	0x00020880


	//   ....[6]....
        /*12b8*/ 	.word	0x000208a0


	//   ....[7]....
        /*12bc*/ 	.word	0x00021200


	//   ....[8]....
        /*12c0*/ 	.word	0x00021930


	//----- nvinfo : EIATTR_MAX_THREADS
	.align		4
.L_32:
        /*12c4*/ 	.byte	0x04, 0x05
        /*12c6*/ 	.short	(.L_34 - .L_33)
.L_33:
        /*12c8*/ 	.word	0x00000100
        /*12cc*/ 	.word	0x00000001
        /*12d0*/ 	.word	0x00000001


	//----- nvinfo : EIATTR_CRS_STACK_SIZE
	.align		4
.L_34:
        /*12d4*/ 	.byte	0x04, 0x1e
        /*12d6*/ 	.short	(.L_36 - .L_35)
.L_35:
        /*12d8*/ 	.word	0x00000000


	//----- nvinfo : EIATTR_CBANK_PARAM_SIZE
	.align		4
.L_36:
        /*12dc*/ 	.byte	0x03, 0x19
        /*12de*/ 	.short	0x0470


	//----- nvinfo : EIATTR_PARAM_CBANK
	.align		4
        /*12e0*/ 	.byte	0x04, 0x0a
        /*12e2*/ 	.short	(.L_38 - .L_37)
	.align		4
.L_37:
        /*12e4*/ 	.word	index@(.nv.constant0._ZN7cutlass13device_kernelINS_4conv6kernel13ConvUniversalINS1_16ConvProblemShapeILNS1_8OperatorE0ELi3EEENS1_10collective14CollectiveConvINS1_46MainloopSm90TmaGmmaWarpSpecializedImplicitGemmILS5_0ELi9ELi3EN4cute5tupleIJNSA_1CILi1EEESD_SD_EEENS1_36KernelImplicitTmaWarpSpecializedSm90ELi1EEENSB_IJNSC_ILi256EEENSC_ILi128EEENSB_IJNSC_ILi64EEEEEEEEENS_12float_e4m3_tESM_NSA_8TiledMMAINSA_8MMA_AtomIJNSA_4SM904GMMA31MMA_64x128x32_F32E4M3E4M3_SS_TNILNSQ_7ScaleInE1ELSS_1EEEEEENSA_6LayoutISE_NSB_IJNSC_ILi0EEESW_SW_EEEEENSB_IJNSA_10UnderscoreESZ_SZ_EEEEENS7_6detail26Sm90ImplicitGemmTileTraitsINSA_20SM90_TMA_LOAD_IM2COLENSA_14ComposedLayoutINSA_7SwizzleILi2ELi4ELi3EEENSA_18smem_ptr_flag_bitsILi8EEENSV_INSB_IJNSB_IJNSC_ILi8EEENSC_ILi32EEEEEENSB_IJSJ_SD_EEENSB_IJSD_NSC_ILi9EEEEEEEEENSB_IJNSB_IJSJ_NSC_ILi512EEEEEENSB_IJSD_SW_EEENSB_IJSW_NSC_ILi16384EEEEEEEEEEEEEvEENS13_INSA_13SM90_TMA_LOADENS15_IS17_S19_NSV_INSB_IJNSB_IJS1A_NSC_ILi16EEEEEES1D_S1F_EEENSB_IJS1I_S1J_NSB_IJSW_NSC_ILi8192EEEEEEEEEEEEEvEEEENS_8epilogue10collective6detail29Sm90TmaWarpSpecializedAdapterINS22_15DefaultEpilogueISM_NSB_IJNSB_IJllllEEESD_SW_EEES27_NS21_6thread17LinearCombinationISM_Li1EffLNS28_9ScaleType4KindE0ELNS_15FloatRoundStyleE2ESM_EENS_4gemm15EpilogueDefaultEEEEEvvEEEEvNT_6ParamsE)
        /*12e8*/ 	.short	0x0210
        /*12ea*/ 	.short	0x0470


	//----- nvinfo : EIATTR_SW_WAR
	.align		4
.L_38:
        /*12ec*/ 	.byte	0x04, 0x36
        /*12ee*/ 	.short	(.L_40 - .L_39)
.L_39:
        /*12f0*/ 	.word	0x00000008
.L_40:


//--------------------- .nv.callgraph             --------------------------
	.section	.nv.callgraph,"",@"SHT_CUDA_CALLGRAPH"
	.align	4
	.sectionentsize	8
	.align		4
        /*0000*/ 	.word	0x00000000
	.align		4
        /*0004*/ 	.word	0xffffffff
	.align		4
        /*0008*/ 	.word	0x00000000
	.align		4
        /*000c*/ 	.word	0xfffffffe
	.align		4
        /*0010*/ 	.word	0x00000000
	.align		4
        /*0014*/ 	.word	0xfffffffd
	.align		4
        /*0018*/ 	.word	0x00000000
	.align		4
        /*001c*/ 	.word	0xfffffffc


//--------------------- .nv.constant4             --------------------------
	.section	.nv.constant4,"a",@progbits
	.align	8
	.align		8
.nv.constant4:
        /*0000*/ 	.dword	_ZN39_INTERNAL_8c5a06dc_4_k_cu_2ac18ee6_38234cuda3std3__45__cpo5beginE
	.align		8
        /*0008*/ 	.dword	_ZN39_INTERNAL_8c5a06dc_4_k_cu_2ac18ee6_38234cuda3std3__45__cpo3endE
	.align		8
        /*0010*/ 	.dword	_ZN39_INTERNAL_8c5a06dc_4_k_cu_2ac18ee6_38234cuda3std3__45__cpo6cbeginE
	.align		8
        /*0018*/ 	.dword	_ZN39_INTERNAL_8c5a06dc_4_k_cu_2ac18ee6_38234cuda3std3__45__cpo4cendE
	.align		8
        /*0020*/ 	.dword	_ZN39_INTERNAL_8c5a06dc_4_k_cu_2ac18ee6_38234cuda3std3__441_GLOBAL__N__8c5a06dc_4_k_cu_2ac18ee6_38236ignoreE
	.align		8
        /*0028*/ 	.dword	_ZN39_INTERNAL_8c5a06dc_4_k_cu_2ac18ee6_38234cuda3std3__419piecewise_constructE
	.align		8
        /*0030*/ 	.dword	_ZN39_INTERNAL_8c5a06dc_4_k_cu_2ac18ee6_38234cuda3std3__48in_placeE
	.align		8
        /*0038*/ 	.dword	_ZN39_INTERNAL_8c5a06dc_4_k_cu_2ac18ee6_38234cuda3std6ranges3__45__cpo4swapE
	.align		8
        /*0040*/ 	.dword	_ZN39_INTERNAL_8c5a06dc_4_k_cu_2ac18ee6_38234cuda3std6ranges3__45__cpo9iter_moveE
	.align		8
        /*0048*/ 	.dword	_ZN39_INTERNAL_8c5a06dc_4_k_cu_2ac18ee6_38234cute7productE
	.align		8
        /*0050*/ 	.dword	_ZN39_INTERNAL_8c5a06dc_4_k_cu_2ac18ee6_38234cute1_E


//--------------------- .text._ZN7cutlass13device_kernelINS_4conv6kernel13ConvUniversalINS1_16ConvProblemShapeILNS1_8OperatorE0ELi3EEENS1_10collective14CollectiveConvINS1_46MainloopSm90TmaGmmaWarpSpecializedImplicitGemmILS5_0ELi9ELi3EN4cute5tupleIJNSA_1CILi1EEESD_SD_EEENS1_36KernelImplicitTmaWarpSpecializedSm90ELi1EEENSB_IJNSC_ILi256EEENSC_ILi128EEENSB_IJNSC_ILi64EEEEEEEEENS_12float_e4m3_tESM_NSA_8TiledMMAINSA_8MMA_AtomIJNSA_4SM904GMMA31MMA_64x128x32_F32E4M3E4M3_SS_TNILNSQ_7ScaleInE1ELSS_1EEEEEENSA_6LayoutISE_NSB_IJNSC_ILi0EEESW_SW_EEEEENSB_IJNSA_10UnderscoreESZ_SZ_EEEEENS7_6detail26Sm90ImplicitGemmTileTraitsINSA_20SM90_TMA_LOAD_IM2COLENSA_14ComposedLayoutINSA_7SwizzleILi2ELi4ELi3EEENSA_18smem_ptr_flag_bitsILi8EEENSV_INSB_IJNSB_IJNSC_ILi8EEENSC_ILi32EEEEEENSB_IJSJ_SD_EEENSB_IJSD_NSC_ILi9EEEEEEEEENSB_IJNSB_IJSJ_NSC_ILi512EEEEEENSB_IJSD_SW_EEENSB_IJSW_NSC_ILi16384EEEEEEEEEEEEEvEENS13_INSA_13SM90_TMA_LOADENS15_IS17_S19_NSV_INSB_IJNSB_IJS1A_NSC_ILi16EEEEEES1D_S1F_EEENSB_IJS1I_S1J_NSB_IJSW_NSC_ILi8192EEEEEEEEEEEEEvEEEENS_8epilogue10collective6detail29Sm90TmaWarpSpecializedAdapterINS22_15DefaultEpilogueISM_NSB_IJNSB_IJllllEEESD_SW_EEES27_NS21_6thread17LinearCombinationISM_Li1EffLNS28_9ScaleType4KindE0ELNS_15FloatRoundStyleE2ESM_EENS_4gemm15EpilogueDefaultEEEEEvvEEEEvNT_6ParamsE --------------------------
	.section	.text._ZN7cutlass13device_kernelINS_4conv6kernel13ConvUniversalINS1_16ConvProblemShapeILNS1_8OperatorE0ELi3EEENS1_10collective14CollectiveConvINS1_46MainloopSm90TmaGmmaWarpSpecializedImplicitGemmILS5_0ELi9ELi3EN4cute5tupleIJNSA_1CILi1EEESD_SD_EEENS1_36KernelImplicitTmaWarpSpecializedSm90ELi1EEENSB_IJNSC_ILi256EEENSC_ILi128EEENSB_IJNSC_ILi64EEEEEEEEENS_12float_e4m3_tESM_NSA_8TiledMMAINSA_8MMA_AtomIJNSA_4SM904GMMA31MMA_64x128x32_F32E4M3E4M3_SS_TNILNSQ_7ScaleInE1ELSS_1EEEEEENSA_6LayoutISE_NSB_IJNSC_ILi0EEESW_SW_EEEEENSB_IJNSA_10UnderscoreESZ_SZ_EEEEENS7_6detail26Sm90ImplicitGemmTileTraitsINSA_20SM90_TMA_LOAD_IM2COLENSA_14ComposedLayoutINSA_7SwizzleILi2ELi4ELi3EEENSA_18smem_ptr_flag_bitsILi8EEENSV_INSB_IJNSB_IJNSC_ILi8EEENSC_ILi32EEEEEENSB_IJSJ_SD_EEENSB_IJSD_NSC_ILi9EEEEEEEEENSB_IJNSB_IJSJ_NSC_ILi512EEEEEENSB_IJSD_SW_EEENSB_IJSW_NSC_ILi16384EEEEEEEEEEEEEvEENS13_INSA_13SM90_TMA_LOADENS15_IS17_S19_NSV_INSB_IJNSB_IJS1A_NSC_ILi16EEEEEES1D_S1F_EEENSB_IJS1I_S1J_NSB_IJSW_NSC_ILi8192EEEEEEEEEEEEEvEEEENS_8epilogue10collective6detail29Sm90TmaWarpSpecializedAdapterINS22_15DefaultEpilogueISM_NSB_IJNSB_IJllllEEESD_SW_EEES27_NS21_6thread17LinearCombinationISM_Li1EffLNS28_9ScaleType4KindE0ELNS_15FloatRoundStyleE2ESM_EENS_4gemm15EpilogueDefaultEEEEEvvEEEEvNT_6ParamsE,"ax",@progbits
	.align	128
.text._ZN7cutlass13device_kernelINS_4conv6kernel13ConvUniversalINS1_16ConvProblemShapeILNS1_8OperatorE0ELi3EEENS1_10collective14CollectiveConvINS1_46MainloopSm90TmaGmmaWarpSpecializedImplicitGemmILS5_0ELi9ELi3EN4cute5tupleIJNSA_1CILi1EEESD_SD_EEENS1_36KernelImplicitTmaWarpSpecializedSm90ELi1EEENSB_IJNSC_ILi256EEENSC_ILi128EEENSB_IJNSC_ILi64EEEEEEEEENS_12float_e4m3_tESM_NSA_8TiledMMAINSA_8MMA_AtomIJNSA_4SM904GMMA31MMA_64x128x32_F32E4M3E4M3_SS_TNILNSQ_7ScaleInE1ELSS_1EEEEEENSA_6LayoutISE_NSB_IJNSC_ILi0EEESW_SW_EEEEENSB_IJNSA_10UnderscoreESZ_SZ_EEEEENS7_6detail26Sm90ImplicitGemmTileTraitsINSA_20SM90_TMA_LOAD_IM2COLENSA_14ComposedLayoutINSA_7SwizzleILi2ELi4ELi3EEENSA_18smem_ptr_flag_bitsILi8EEENSV_INSB_IJNSB_IJNSC_ILi8EEENSC_ILi32EEEEEENSB_IJSJ_SD_EEENSB_IJSD_NSC_ILi9EEEEEEEEENSB_IJNSB_IJSJ_NSC_ILi512EEEEEENSB_IJSD_SW_EEENSB_IJSW_NSC_ILi16384EEEEEEEEEEEEEvEENS13_INSA_13SM90_TMA_LOADENS15_IS17_S19_NSV_INSB_IJNSB_IJS1A_NSC_ILi16EEEEEES1D_S1F_EEENSB_IJS1I_S1J_NSB_IJSW_NSC_ILi8192EEEEEEEEEEEEEvEEEENS_8epilogue10collective6detail29Sm90TmaWarpSpecializedAdapterINS22_15DefaultEpilogueISM_NSB_IJNSB_IJllllEEESD_SW_EEES27_NS21_6thread17LinearCombinationISM_Li1EffLNS28_9ScaleType4KindE0ELNS_15FloatRoundStyleE2ESM_EENS_4gemm15EpilogueDefaultEEEEEvvEEEEvNT_6ParamsE:
        .type           _ZN7cutlass13device_kernelINS_4conv6kernel13ConvUniversalINS1_16ConvProblemShapeILNS1_8OperatorE0ELi3EEENS1_10collective14CollectiveConvINS1_46MainloopSm90TmaGmmaWarpSpecializedImplicitGemmILS5_0ELi9ELi3EN4cute5tupleIJNSA_1CILi1EEESD_SD_EEENS1_36KernelImplicitTmaWarpSpecializedSm90ELi1EEENSB_IJNSC_ILi256EEENSC_ILi128EEENSB_IJNSC_ILi64EEEEEEEEENS_12float_e4m3_tESM_NSA_8TiledMMAINSA_8MMA_AtomIJNSA_4SM904GMMA31MMA_64x128x32_F32E4M3E4M3_SS_TNILNSQ_7ScaleInE1ELSS_1EEEEEENSA_6LayoutISE_NSB_IJNSC_ILi0EEESW_SW_EEEEENSB_IJNSA_10UnderscoreESZ_SZ_EEEEENS7_6detail26Sm90ImplicitGemmTileTraitsINSA_20SM90_TMA_LOAD_IM2COLENSA_14ComposedLayoutINSA_7SwizzleILi2ELi4ELi3EEENSA_18smem_ptr_flag_bitsILi8EEENSV_INSB_IJNSB_IJNSC_ILi8EEENSC_ILi32EEEEEENSB_IJSJ_SD_EEENSB_IJSD_NSC_ILi9EEEEEEEEENSB_IJNSB_IJSJ_NSC_ILi512EEEEEENSB_IJSD_SW_EEENSB_IJSW_NSC_ILi16384EEEEEEEEEEEEEvEENS13_INSA_13SM90_TMA_LOADENS15_IS17_S19_NSV_INSB_IJNSB_IJS1A_NSC_ILi16EEEEEES1D_S1F_EEENSB_IJS1I_S1J_NSB_IJSW_NSC_ILi8192EEEEEEEEEEEEEvEEEENS_8epilogue10collective6detail29Sm90TmaWarpSpecializedAdapterINS22_15DefaultEpilogueISM_NSB_IJNSB_IJllllEEESD_SW_EEES27_NS21_6thread17LinearCombinationISM_Li1EffLNS28_9ScaleType4KindE0ELNS_15FloatRoundStyleE2ESM_EENS_4gemm15EpilogueDefaultEEEEEvvEEEEvNT_6ParamsE,@function
        .size           _ZN7cutlass13device_kernelINS_4conv6kernel13ConvUniversalINS1_16ConvProblemShapeILNS1_8OperatorE0ELi3EEENS1_10collective14CollectiveConvINS1_46MainloopSm90TmaGmmaWarpSpecializedImplicitGemmILS5_0ELi9ELi3EN4cute5tupleIJNSA_1CILi1EEESD_SD_EEENS1_36KernelImplicitTmaWarpSpecializedSm90ELi1EEENSB_IJNSC_ILi256EEENSC_ILi128EEENSB_IJNSC_ILi64EEEEEEEEENS_12float_e4m3_tESM_NSA_8TiledMMAINSA_8MMA_AtomIJNSA_4SM904GMMA31MMA_64x128x32_F32E4M3E4M3_SS_TNILNSQ_7ScaleInE1ELSS_1EEEEEENSA_6LayoutISE_NSB_IJNSC_ILi0EEESW_SW_EEEEENSB_IJNSA_10UnderscoreESZ_SZ_EEEEENS7_6detail26Sm90ImplicitGemmTileTraitsINSA_20SM90_TMA_LOAD_IM2COLENSA_14ComposedLayoutINSA_7SwizzleILi2ELi4ELi3EEENSA_18smem_ptr_flag_bitsILi8EEENSV_INSB_IJNSB_IJNSC_ILi8EEENSC_ILi32EEEEEENSB_IJSJ_SD_EEENSB_IJSD_NSC_ILi9EEEEEEEEENSB_IJNSB_IJSJ_NSC_ILi512EEEEEENSB_IJSD_SW_EEENSB_IJSW_NSC_ILi16384EEEEEEEEEEEEEvEENS13_INSA_13SM90_TMA_LOADENS15_IS17_S19_NSV_INSB_IJNSB_IJS1A_NSC_ILi16EEEEEES1D_S1F_EEENSB_IJS1I_S1J_NSB_IJSW_NSC_ILi8192EEEEEEEEEEEEEvEEEENS_8epilogue10collective6detail29Sm90TmaWarpSpecializedAdapterINS22_15DefaultEpilogueISM_NSB_IJNSB_IJllllEEESD_SW_EEES27_NS21_6thread17LinearCombinationISM_Li1EffLNS28_9ScaleType4KindE0ELNS_15FloatRoundStyleE2ESM_EENS_4gemm15EpilogueDefaultEEEEEvvEEEEvNT_6ParamsE,(.L_x_103 - _ZN7cutlass13device_kernelINS_4conv6kernel13ConvUniversalINS1_16ConvProblemShapeILNS1_8OperatorE0ELi3EEENS1_10collective14CollectiveConvINS1_46MainloopSm90TmaGmmaWarpSpecializedImplicitGemmILS5_0ELi9ELi3EN4cute5tupleIJNSA_1CILi1EEESD_SD_EEENS1_36KernelImplicitTmaWarpSpecializedSm90ELi1EEENSB_IJNSC_ILi256EEENSC_ILi128EEENSB_IJNSC_ILi64EEEEEEEEENS_12float_e4m3_tESM_NSA_8TiledMMAINSA_8MMA_AtomIJNSA_4SM904GMMA31MMA_64x128x32_F32E4M3E4M3_SS_TNILNSQ_7ScaleInE1ELSS_1EEEEEENSA_6LayoutISE_NSB_IJNSC_ILi0EEESW_SW_EEEEENSB_IJNSA_10UnderscoreESZ_SZ_EEEEENS7_6detail26Sm90ImplicitGemmTileTraitsINSA_20SM90_TMA_LOAD_IM2COLENSA_14ComposedLayoutINSA_7SwizzleILi2ELi4ELi3EEENSA_18smem_ptr_flag_bitsILi8EEENSV_INSB_IJNSB_IJNSC_ILi8EEENSC_ILi32EEEEEENSB_IJSJ_SD_EEENSB_IJSD_NSC_ILi9EEEEEEEEENSB_IJNSB_IJSJ_NSC_ILi512EEEEEENSB_IJSD_SW_EEENSB_IJSW_NSC_ILi16384EEEEEEEEEEEEEvEENS13_INSA_13SM90_TMA_LOADENS15_IS17_S19_NSV_INSB_IJNSB_IJS1A_NSC_ILi16EEEEEES1D_S1F_EEENSB_IJS1I_S1J_NSB_IJSW_NSC_ILi8192EEEEEEEEEEEEEvEEEENS_8epilogue10collective6detail29Sm90TmaWarpSpecializedAdapterINS22_15DefaultEpilogueISM_NSB_IJNSB_IJllllEEESD_SW_EEES27_NS21_6thread17LinearCombinationISM_Li1EffLNS28_9ScaleType4KindE0ELNS_15FloatRoundStyleE2ESM_EENS_4gemm15EpilogueDefaultEEEEEvvEEEEvNT_6ParamsE)
        .other          _ZN7cutlass13device_kernelINS_4conv6kernel13ConvUniversalINS1_16ConvProblemShapeILNS1_8OperatorE0ELi3EEENS1_10collective14CollectiveConvINS1_46MainloopSm90TmaGmmaWarpSpecializedImplicitGemmILS5_0ELi9ELi3EN4cute5tupleIJNSA_1CILi1EEESD_SD_EEENS1_36KernelImplicitTmaWarpSpecializedSm90ELi1EEENSB_IJNSC_ILi256EEENSC_ILi128EEENSB_IJNSC_ILi64EEEEEEEEENS_12float_e4m3_tESM_NSA_8TiledMMAINSA_8MMA_AtomIJNSA_4SM904GMMA31MMA_64x128x32_F32E4M3E4M3_SS_TNILNSQ_7ScaleInE1ELSS_1EEEEEENSA_6LayoutISE_NSB_IJNSC_ILi0EEESW_SW_EEEEENSB_IJNSA_10UnderscoreESZ_SZ_EEEEENS7_6detail26Sm90ImplicitGemmTileTraitsINSA_20SM90_TMA_LOAD_IM2COLENSA_14ComposedLayoutINSA_7SwizzleILi2ELi4ELi3EEENSA_18smem_ptr_flag_bitsILi8EEENSV_INSB_IJNSB_IJNSC_ILi8EEENSC_ILi32EEEEEENSB_IJSJ_SD_EEENSB_IJSD_NSC_ILi9EEEEEEEEENSB_IJNSB_IJSJ_NSC_ILi512EEEEEENSB_IJSD_SW_EEENSB_IJSW_NSC_ILi16384EEEEEEEEEEEEEvEENS13_INSA_13SM90_TMA_LOADENS15_IS17_S19_NSV_INSB_IJNSB_IJS1A_NSC_ILi16EEEEEES1D_S1F_EEENSB_IJS1I_S1J_NSB_IJSW_NSC_ILi8192EEEEEEEEEEEEEvEEEENS_8epilogue10collective6detail29Sm90TmaWarpSpecializedAdapterINS22_15DefaultEpilogueISM_NSB_IJNSB_IJllllEEESD_SW_EEES27_NS21_6thread17LinearCombinationISM_Li1EffLNS28_9ScaleType4KindE0ELNS_15FloatRoundStyleE2ESM_EENS_4gemm15EpilogueDefaultEEEEEvvEEEEvNT_6ParamsE,@"STO_CUDA_ENTRY STV_DEFAULT"
_ZN7cutlass13device_kernelINS_4conv6kernel13ConvUniversalINS1_16ConvProblemShapeILNS1_8OperatorE0ELi3EEENS1_10collective14CollectiveConvINS1_46MainloopSm90TmaGmmaWarpSpecializedImplicitGemmILS5_0ELi9ELi3EN4cute5tupleIJNSA_1CILi1EEESD_SD_EEENS1_36KernelImplicitTmaWarpSpecializedSm90ELi1EEENSB_IJNSC_ILi256EEENSC_ILi128EEENSB_IJNSC_ILi64EEEEEEEEENS_12float_e4m3_tESM_NSA_8TiledMMAINSA_8MMA_AtomIJNSA_4SM904GMMA31MMA_64x128x32_F32E4M3E4M3_SS_TNILNSQ_7ScaleInE1ELSS_1EEEEEENSA_6LayoutISE_NSB_IJNSC_ILi0EEESW_SW_EEEEENSB_IJNSA_10UnderscoreESZ_SZ_EEEEENS7_6detail26Sm90ImplicitGemmTileTraitsINSA_20SM90_TMA_LOAD_IM2COLENSA_14ComposedLayoutINSA_7SwizzleILi2ELi4ELi3EEENSA_18smem_ptr_flag_bitsILi8EEENSV_INSB_IJNSB_IJNSC_ILi8EEENSC_ILi32EEEEEENSB_IJSJ_SD_EEENSB_IJSD_NSC_ILi9EEEEEEEEENSB_IJNSB_IJSJ_NSC_ILi512EEEEEENSB_IJSD_SW_EEENSB_IJSW_NSC_ILi16384EEEEEEEEEEEEEvEENS13_INSA_13SM90_TMA_LOADENS15_IS17_S19_NSV_INSB_IJNSB_IJS1A_NSC_ILi16EEEEEES1D_S1F_EEENSB_IJS1I_S1J_NSB_IJSW_NSC_ILi8192EEEEEEEEEEEEEvEEEENS_8epilogue10collective6detail29Sm90TmaWarpSpecializedAdapterINS22_15DefaultEpilogueISM_NSB_IJNSB_IJllllEEESD_SW_EEES27_NS21_6thread17LinearCombinationISM_Li1EffLNS28_9ScaleType4KindE0ELNS_15FloatRoundStyleE2ESM_EENS_4gemm15EpilogueDefaultEEEEEvvEEEEvNT_6ParamsE:
[----:B------:R-:W0:Y:S01]  /*0000*/  LDC R1, c[0x0][0x28] ;  /* 0x00000a00ff017b82 */ /* 0x000e220000000800 */
[----:B------:R-:W1:Y:S01]  /*0010*/  S2R R4, SR_TID.X ;  /* 0x0000000000047919 */ /* 0x000e620000002100 */
[----:B------:R-:W-:Y:S01]  /*0020*/  ELECT P0, URZ, PT ;  /* 0x00000000003f782f */ /* 0x000fe20003800000 */
[----:B------:R-:W-:Y:S01]  /*0030*/  BSSY B0, `(.L_x_0) ;  /* 0x0000015000007945 */ /* 0x000fe20003800000 */
[----:B0-----:R-:W-:Y:S01]  /*0040*/  VIADD R1, R1, 0xfffffd90 ;  /* 0xfffffd9001017836 */ /* 0x001fe20000000000 */
[----:B-1----:R-:W-:-:S05]  /*0050*/  SHF.R.U32.HI R0, RZ, 0x5, R4 ;  /* 0x00000005ff007819 */ /* 0x002fca0000011604 */
[----:B------:R-:W0:Y:S02]  /*0060*/  SHFL.IDX PT, R2, R0, RZ, 0x1f ;  /* 0x00001fff00027589 */ /* 0x000e2400000e0000 */
[----:B0-----:R-:W-:Y:S02]  /*0070*/  R2UR UR4, R2 ;  /* 0x00000000020472ca */ /* 0x001fe400000e0000 */
[----:B------:R-:W-:-:S06]  /*0080*/  SHF.R.U32.HI R2, RZ, 0x7, R4 ;  /* 0x00000007ff027819 */ /* 0x000fcc0000011604 */
[----:B------:R-:W0:Y:S05]  /*0090*/  SHFL.IDX PT, R2, R2, RZ, 0x1f ;  /* 0x00001fff02027589 */ /* 0x000e2a00000e0000 */
[----:B------:R-:W-:Y:S02]  /*00a0*/  USHF.R.S32.HI UR5, URZ, 0x1f, UR4 ;  /* 0x0000001f3f057899 */ /* 0x000fe40008011404 */
[----:B------:R-:W-:Y:S02]  /*00b0*/  ISETP.NE.OR P0, PT, RZ, UR4, !P0 ;  /* 0x00000004ff007c0c */ /* 0x000fe4000c705670 */
[----:B------:R-:W-:-:S04]  /*00c0*/  ULEA.HI UR5, UR5, UR4, URZ, 0x2 ;  /* 0x0000000405057291 */ /* 0x000fc8000f8f103f */
[----:B------:R-:W-:-:S04]  /*00d0*/  ULOP3.LUT UR5, UR5, 0xfffffffc, URZ, 0xc0, !UPT ;  /* 0xfffffffc05057892 */ /* 0x000fc8000f8ec03f */
[----:B------:R-:W-:-:S03]  /*00e0*/  UIADD3 UR7, UR4, -UR5, URZ ;  /* 0x8000000504077290 */ /* 0x000fc6000fffe03f */
[----:B------:R-:W-:Y:S09]  /*00f0*/  @P0 BRA `(.L_x_1) ;  /* 0x0000000000200947 */ /* 0x000ff20003800000 */
[----:B------:R-:W-:Y:S02]  /*0100*/  ULDC.64 UR4, c[0x0][0x198] ;  /* 0x0000660000047ab9 */ /* 0x000fe40000000a00 */
[----:B------:R-:W-:Y:S02]  /*0110*/  UIADD3 UR8, UP0, UR4, 0xf0, URZ ;  /* 0x000000f004087890 */ /* 0x000fe4000ff1e03f */
[----:B------:R-:W-:Y:S02]  /*0120*/  UIADD3 UR4, UP1, UR4, 0x270, URZ ;  /* 0x0000027004047890 */ /* 0x000fe4000ff3e03f */
[----:B------:R-:W-:Y:S02]  /*0130*/  UIADD3.X UR9, URZ, UR5, URZ, UP0, !UPT ;  /* 0x000000053f097290 */ /* 0x000fe400087fe43f */
[----:B------:R-:W-:-:S07]  /*0140*/  UIADD3.X UR5, URZ, UR5, URZ, UP1, !UPT ;  /* 0x000000053f057290 */ /* 0x000fce0008ffe43f */
[----:B------:R1:W-:Y:S02]  /*0150*/  UTMACCTL.PF [UR8] ;  /* 0x00000000080079b9 */ /* 0x0003e40008040000 */
[----:B------:R1:W-:Y:S02]  /*0160*/  UTMACCTL.PF [UR4] ;  /* 0x00000000040079b9 */ /* 0x0003e40008040000 */
[----:B-1----:R-:W-:Y:S01]  /*0170*/  NOP ;  /* 0x0000000000007918 */ /* 0x002fe20000000000 */
.L_x_1:
[----:B------:R-:W-:Y:S05]  /*0180*/  BSYNC B0 ;  /* 0x0000000000007941 */ /* 0x000fea0003800000 */
.L_x_0:
[----:B------:R-:W1:Y:S01]  /*0190*/  SHFL.IDX PT, R0, R0, RZ, 0x1f ;  /* 0x00001fff00007589 */ /* 0x000e6200000e0000 */
[----:B0-----:R-:W-:-:S13]  /*01a0*/  R2UR UR11, R2 ;  /* 0x00000000020b72ca */ /* 0x001fda00000e0000 */
[----:B------:R-:W-:Y:S02]  /*01b0*/  ULOP3.LUT UP0, URZ, UR11, UR7, URZ, 0xfc, !UPT ;  /* 0x000000070b3f7292 */ /* 0x000fe4000f80fc3f */
[----:B------:R-:W-:Y:S02]  /*01c0*/  UISETP.NE.AND UP1, UPT, UR11, 0x1, UPT ;  /* 0x000000010b00788c */ /* 0x000fe4000bf25270 */
[----:B------:R-:W-:-:S04]  /*01d0*/  USEL UR6, URZ, 0x1, UP0 ;  /* 0x000000013f067887 */ /* 0x000fc80008000000 */
[----:B------:R-:W-:Y:S01]  /*01e0*/  USEL UR6, UR6, 0x2, UP1 ;  /* 0x0000000206067887 */ /* 0x000fe20008800000 */
[----:B-1----:R-:W-:-:S13]  /*01f0*/  ISETP.NE.AND P0, PT, R0, RZ, PT ;  /* 0x000000ff0000720c */ /* 0x002fda0003f05270 */
[----:B------:R-:W-:Y:S05]  /*0200*/  @P0 BRA `(.L_x_2) ;  /* 0x00000000008c0947 */ /* 0x000fea0003800000 */
[----:B------:R-:W-:Y:S01]  /*0210*/  ELECT P0, URZ, PT ;  /* 0x00000000003f782f */ /* 0x000fe20003800000 */
[----:B------:R-:W-:-:S12]  /*0220*/  BSSY B0, `(.L_x_2) ;  /* 0x0000021000007945 */ /* 0x000fd80003800000 */
[----:B------:R-:W-:Y:S05]  /*0230*/  @!P0 BRA `(.L_x_3) ;  /* 0x00000000007c8947 */ /* 0x000fea0003800000 */
[----:B------:R-:W0:Y:S01]  /*0240*/  S2UR UR10, SR_CgaCtaId ;  /* 0x00000000000a79c3 */ /* 0x000e220000008800 */
[----:B------:R-:W-:Y:S01]  /*0250*/  UMOV UR4, 0x400 ;  /* 0x0000040000047882 */ /* 0x000fe20000000000 */
[----:B------:R-:W-:Y:S01]  /*0260*/  UMOV UR5, 0x1 ;  /* 0x0000000100057882 */ /* 0x000fe20000000000 */
[----:B------:R-:W-:Y:S02]  /*0270*/  UMOV UR8, 0x80 ;  /* 0x0000008000087882 */ /* 0x000fe40000000000 */
[----:B------:R-:W-:-:S04]  /*0280*/  UIADD3 UR8, -UR8, 0x100000, URZ ;  /* 0x0010000008087890 */ /* 0x000fc8000fffe13f */
[----:B------:R-:W-:Y:S02]  /*0290*/  USHF.L.U32 UR9, UR8, 0xb, URZ ;  /* 0x0000000b08097899 */ /* 0x000fe4000800063f */
[----:B------:R-:W-:Y:S02]  /*02a0*/  USHF.L.U32 UR8, UR8, 0x1, URZ ;  /* 0x0000000108087899 */ /* 0x000fe4000800063f */
[----:B0-----:R-:W-:Y:S02]  /*02b0*/  ULEA UR10, UR10, UR4, 0x18 ;  /* 0x000000040a0a7291 */ /* 0x001fe4000f8ec03f */
[----:B------:R-:W-:-:S04]  /*02c0*/  UIADD3 UR4, -UR5, 0x100000, URZ ;  /* 0x0010000005047890 */ /* 0x000fc8000fffe13f */
[----:B------:R-:W-:Y:S02]  /*02d0*/  USHF.L.U32 UR5, UR4, 0xb, URZ ;  /* 0x0000000b04057899 */ /* 0x000fe4000800063f */
[----:B------:R-:W-:Y:S01]  /*02e0*/  USHF.L.U32 UR4, UR4, 0x1, URZ ;  /* 0x0000000104047899 */ /* 0x000fe2000800063f */
[----:B------:R-:W0:Y:S11]  /*02f0*/  FENCE.VIEW.ASYNC.S ;  /* 0x00000000000073c6 */ /* 0x000e360000000000 */
[----:B0-----:R0:W1:Y:S01]  /*0300*/  SYNCS.EXCH.64 URZ, [UR10+0x36000], UR4 ;  /* 0x036000040a3f75b2 */ /* 0x0010620008000100 */
[----:B------:R0:W2:Y:S01]  /*0310*/  SYNCS.EXCH.64 URZ, [UR10+0x36048], UR8 ;  /* 0x036048080a3f75b2 */ /* 0x0000a20008000100 */
[----:B------:R0:W3:Y:S01]  /*0320*/  SYNCS.EXCH.64 URZ, [UR10+0x36008], UR4 ;  /* 0x036008040a3f75b2 */ /* 0x0000e20008000100 */
[----:B------:R0:W4:Y:S01]  /*0330*/  SYNCS.EXCH.64 URZ, [UR10+0x36050], UR8 ;  /* 0x036050080a3f75b2 */ /* 0x0001220008000100 */
[----:B------:R0:W0:Y:S01]  /*0340*/  SYNCS.EXCH.64 URZ, [UR10+0x36010], UR4 ;  /* 0x036010040a3f75b2 */ /* 0x0000220008000100 */
        /* <DEDUP_REMOVED lines=13> */
[----:B------:R-:W-:Y:S01]  /*0420*/  NOP ;  /* 0x0000000000007918 */ /* 0x000fe20000000000 */
.L_x_3:
[----:B0-----:R-:W-:Y:S05]  /*0430*/  BSYNC B0 ;  /* 0x0000000000007941 */ /* 0x001fea0003800000 */
.L_x_2:
[----:B------:R-:W-:Y:S01]  /*0440*/  ULDC.64 UR4, c[0x0][0x618] ;  /* 0x0001860000047ab9 */ /* 0x000fe20000000a00 */
[----:B------:R-:W-:Y:S01]  /*0450*/  NOP ;  /* 0x0000000000007918 */ /* 0x000fe20000000000 */
[----:B------:R-:W-:Y:S01]  /*0460*/  ISETP.NE.U32.AND P0, PT, RZ, UR4, PT ;  /* 0x00000004ff007c0c */ /* 0x000fe2000bf05070 */
[----:B------:R-:W-:Y:S01]  /*0470*/  NOP ;  /* 0x0000000000007918 */ /* 0x000fe20000000000 */
[----:B------:R-:W-:Y:S01]  /*0480*/  ULDC.64 UR14, c[0x0][0x208] ;  /* 0x00008200000e7ab9 */ /* 0x000fe20000000a00 */
[----:B-1234-:R-:W-:Y:S01]  /*0490*/  BAR.SYNC.DEFER_BLOCKING 0x0 ;  /* 0x0000000000007b1d */ /* 0x01efe20000010000 */
[----:B------:R-:W-:-:S13]  /*04a0*/  ISETP.NE.AND.EX P0, PT, RZ, UR5, PT, P0 ;  /* 0x00000005ff007c0c */ /* 0x000fda000bf05300 */
[----:B------:R-:W-:Y:S05]  /*04b0*/  @!P0 BRA `(.L_x_4) ;  /* 0x0000000000208947 */ /* 0x000fea0003800000 */
[----:B------:R-:W0:Y:S02]  /*04c0*/  LDC.64 R2, c[0x0][0x618] ;  /* 0x00018600ff027b82 */ /* 0x000e240000000a00 */
[----:B0-----:R-:W2:Y:S02]  /*04d0*/  LDG.E.64 R2, desc[UR14][R2.64] ;  /* 0x0000000e02027981 */ /* 0x001ea4000c1e1b00 */
[----:B--2---:R-:W-:-:S04]  /*04e0*/  ISETP.NE.U32.AND P0, PT, R2, RZ, PT ;  /* 0x000000ff0200720c */ /* 0x004fc80003f05070 */
[----:B------:R-:W-:-:S13]  /*04f0*/  ISETP.NE.AND.EX P0, PT, R3, RZ, PT, P0 ;  /* 0x000000ff0300720c */ /* 0x000fda0003f05300 */
[----:B------:R-:W-:Y:S05]  /*0500*/  @!P0 BRA `(.L_x_4) ;  /* 0x00000000000c8947 */ /* 0x000fea0003800000 */
[----:B------:R-:W2:Y:S02]  /*0510*/  LD.E R2, desc[UR14][R2.64] ;  /* 0x0000000e02027980 */ /* 0x000ea4000c101900 */
[----:B--2---:R-:W-:Y:S01]  /*0520*/  R2UR UR13, R2 ;  /* 0x00000000020d72ca */ /* 0x004fe200000e0000 */
[----:B------:R-:W-:-:S14]  /*0530*/  BRA `(.L_x_5) ;  /* 0x0000000000247947 */ /* 0x000fdc0003800000 */
.L_x_4:
[----:B------:R-:W-:Y:S02]  /*0540*/  ULDC.64 UR4, c[0x0][0x608] ;  /* 0x0001820000047ab9 */ /* 0x000fe40000000a00 */
[----:B------:R-:W-:-:S04]  /*0550*/  ISETP.NE.U32.AND P0, PT, RZ, UR4, PT ;  /* 0x00000004ff007c0c */ /* 0x000fc8000bf05070 */
[----:B------:R-:W-:-:S13]  /*0560*/  ISETP.NE.AND.EX P0, PT, RZ, UR5, PT, P0 ;  /* 0x00000005ff007c0c */ /* 0x000fda000bf05300 */
[----:B------:R-:W-:Y:S05]  /*0570*/  @!P0 BRA `(.L_x_6) ;  /* 0x0000000000108947 */ /* 0x000fea0003800000 */
[----:B------:R-:W0:Y:S02]  /*0580*/  LDC.64 R2, c[0x0][0x608] ;  /* 0x00018200ff027b82 */ /* 0x000e240000000a00 */
[----:B0-----:R-:W2:Y:S02]  /*0590*/  LDG.E R2, desc[UR14][R2.64] ;  /* 0x0000000e02027981 */ /* 0x001ea4000c1e1900 */
[----:B--2---:R-:W-:Y:S01]  /*05a0*/  R2UR UR13, R2 ;  /* 0x00000000020d72ca */ /* 0x004fe200000e0000 */
[----:B------:R-:W-:-:S14]  /*05b0*/  BRA `(.L_x_5) ;  /* 0x0000000000047947 */ /* 0x000fdc0003800000 */
.L_x_6:
[----:B------:R-:W-:-:S05]  /*05c0*/  ULDC UR13, c[0x0][0x600] ;  /* 0x00018000000d7ab9 */ /* 0x000fca0000000800 */
.L_x_5:
[----:B------:R-:W-:Y:S02]  /*05d0*/  ULDC.64 UR4, c[0x0][0x620] ;  /* 0x0001880000047ab9 */ /* 0x000fe40000000a00 */
[----:B------:R-:W-:-:S04]  /*05e0*/  ISETP.NE.U32.AND P0, PT, RZ, UR4, PT ;  /* 0x00000004ff007c0c */ /* 0x000fc8000bf05070 */
        /* <DEDUP_REMOVED lines=10> */
.L_x_7:
        /* <DEDUP_REMOVED lines=8> */
.L_x_9:
[----:B------:R-:W-:-:S05]  /*0710*/  ULDC UR16, c[0x0][0x604] ;  /* 0x0001810000107ab9 */ /* 0x000fca0000000800 */
.L_x_8:
[----:B------:R-:W-:Y:S01]  /*0720*/  ULDC UR4, c[0x0][0x3dc] ;  /* 0x0000f70000047ab9 */ /* 0x000fe20000000800 */
[----:B------:R-:W-:Y:S01]  /*0730*/  ISETP.NE.AND P0, PT, RZ, UR11, PT ;  /* 0x0000000bff007c0c */ /* 0x000fe2000bf05270 */
[----:B------:R-:W-:Y:S01]  /*0740*/  UIADD3 UR4, UR4, 0x3f, URZ ;  /* 0x0000003f04047890 */ /* 0x000fe2000fffe03f */
[----:B------:R-:W-:-:S03]  /*0750*/  ULDC.64 UR8, c[0x0][0x3e0] ;  /* 0x0000f80000087ab9 */ /* 0x000fc60000000a00 */
[----:B------:R-:W-:Y:S02]  /*0760*/  USHF.R.S32.HI UR5, URZ, 0x1f, UR4 ;  /* 0x0000001f3f057899 */ /* 0x000fe40008011404 */
[----:B------:R-:W-:Y:S02]  /*0770*/  UIMAD UR8, UR9, UR8, URZ ;  /* 0x00000008090872a4 */ /* 0x000fe4000f8e023f */
[----:B------:R-:W-:-:S03]  /*0780*/  ULEA.HI UR4, UR5, UR4, URZ, 0x6 ;  /* 0x0000000405047291 */ /* 0x000fc6000f8f303f */
[----:B------:R-:W-:Y:S01]  /*0790*/  ULDC UR5, c[0x0][0x3e8] ;  /* 0x0000fa0000057ab9 */ /* 0x000fe20000000800 */
[----:B------:R-:W-:Y:S02]  /*07a0*/  USHF.R.S32.HI UR4, URZ, 0x6, UR4 ;  /* 0x000000063f047899 */ /* 0x000fe40008011404 */
[----:B------:R-:W-:-:S04]  /*07b0*/  UIMAD UR5, UR8, UR5, URZ ;  /* 0x00000005080572a4 */ /* 0x000fc8000f8e023f */
[----:B------:R-:W-:Y:S01]  /*07c0*/  UIMAD UR5, UR4, UR5, URZ ;  /* 0x00000005040572a4 */ /* 0x000fe2000f8e023f */
[----:B------:R-:W-:Y:S11]  /*07d0*/  @!P0 BRA `(.L_x_10) ;  /* 0x00000200002c8947 */ /* 0x000ff60003800000 */
[----:B------:R-:W-:-:S06]  /*07e0*/  UISETP.NE.AND UP0, UPT, UR11, 0x1, UPT ;  /* 0x000000010b00788c */ /* 0x000fcc000bf05270 */
[----:B------:R-:W-:-:S13]  /*07f0*/  PLOP3.LUT P0, PT, PT, PT, UP0, 0x80, 0x0 ;  /* 0x000000000000781c */ /* 0x000fda0003f0f008 */
[----:B------:R-:W-:Y:S05]  /*0800*/  @P0 EXIT ;  /* 0x000000000000094d */ /* 0x000fea0003800000 */
[----:B------:R0:W-:Y:S01]  /*0810*/  STL [R1], RZ ;  /* 0x000000ff01007387 */ /* 0x0001e20000100800 */
[----:B------:R-:W-:Y:S01]  /*0820*/  UISETP.GE.AND UP0, UPT, UR5, 0x1, UPT ;  /* 0x000000010500788c */ /* 0x000fe2000bf06270 */
[----:B------:R-:W-:Y:S01]  /*0830*/  CS2R R86, SRZ ;  /* 0x0000000000567805 */ /* 0x000fe2000001ff00 */
[----:B------:R-:W-:Y:S01]  /*0840*/  UMOV UR4, URZ ;  /* 0x0000003f00047c82 */ /* 0x000fe20008000000 */
[----:B------:R0:W-:Y:S01]  /*0850*/  STL [R1+0x4], RZ ;  /* 0x000004ff01007387 */ /* 0x0001e20000100800 */
[----:B------:R-:W-:Y:S02]  /*0860*/  CS2R R152, SRZ ;  /* 0x0000000000987805 */ /* 0x000fe4000001ff00 */
[----:B------:R-:W-:Y:S02]  /*0870*/  CS2R R154, SRZ ;  /* 0x00000000009a7805 */ /* 0x000fe4000001ff00 */
[----:B------:R-:W-:Y:S01]  /*0880*/  PLOP3.LUT P0, PT, PT, PT, UP0, 0x80, 0x0 ;  /* 0x000000000000781c */ /* 0x000fe20003f0f008 */
[----:B------:R0:W-:Y:S01]  /*0890*/  STL [R1+0x8], RZ ;  /* 0x000008ff01007387 */ /* 0x0001e20000100800 */
[----:B------:R-:W-:-:S02]  /*08a0*/  CS2R R156, SRZ ;  /* 0x00000000009c7805 */ /* 0x000fc4000001ff00 */
[----:B------:R-:W-:Y:S02]  /*08b0*/  CS2R R158, SRZ ;  /* 0x00000000009e7805 */ /* 0x000fe4000001ff00 */
[----:B------:R-:W-:Y:S01]  /*08c0*/  CS2R R160, SRZ ;  /* 0x0000000000a07805 */ /* 0x000fe2000001ff00 */
[----:B------:R0:W-:Y:S01]  /*08d0*/  STL [R1+0xc], RZ ;  /* 0x00000cff01007387 */ /* 0x0001e20000100800 */
[----:B------:R-:W-:Y:S02]  /*08e0*/  CS2R R162, SRZ ;  /* 0x0000000000a27805 */ /* 0x000fe4000001ff00 */
[----:B------:R-:W-:Y:S02]  /*08f0*/  CS2R R164, SRZ ;  /* 0x0000000000a47805 */ /* 0x000fe4000001ff00 */
[----:B------:R-:W-:Y:S01]  /*0900*/  CS2R R166, SRZ ;  /* 0x0000000000a67805 */ /* 0x000fe2000001ff00 */
        /* <DEDUP_REMOVED lines=116> */
[----:B------:R0:W-:Y:S04]  /*1050*/  STL [R1+0x84], RZ ;  /* 0x000084ff01007387 */ /* 0x0001e80000100800 */
        /* <DEDUP_REMOVED lines=29> */
[----:B------:R0:W-:Y:S01]  /*1230*/  STL [R1+0xfc], RZ ;  /* 0x0000fcff01007387 */ /* 0x0001e20000100800 */
[----:B------:R-:W-:Y:S05]  /*1240*/  @!P0 BRA `(.L_x_11) ;  /* 0x0000000c00f88947 */ /* 0x000fea0003800000 */
[----:B------:R-:W-:-:S04]  /*1250*/  ULOP3.LUT UR4, UR6, 0x1, URZ, 0xfc, !UPT ;  /* 0x0000000106047892 */ /* 0x000fc8000f8efc3f */
[----:B------:R-:W-:-:S06]  /*1260*/  UISETP.NE.AND UP0, UPT, UR4, 0x3, UPT ;  /* 0x000000030400788c */ /* 0x000fcc000bf05270 */
[----:B------:R-:W-:-:S13]  /*1270*/  PLOP3.LUT P1, PT, PT, PT, UP0, 0x80, 0x0 ;  /* 0x000000000000781c */ /* 0x000fda0003f2f008 */
[----:B------:R-:W-:Y:S05]  /*1280*/  @!P1 BRA `(.L_x_12) ;  /* 0x0000000000049947 */ /* 0x000fea0003800000 */
[----:B------:R-:W-:Y:S01]  /*1290*/  BPT.TRAP 0x1 ;  /* 0x000000040000795c */ /* 0x000fe20000300000 */
.L_x_12:
[----:B------:R-:W1:Y:S01]  /*12a0*/  S2UR UR7, SR_CgaCtaId ;  /* 0x00000000000779c3 */ /* 0x000e620000008800 */
[----:B------:R-:W-:Y:S01]  /*12b0*/  SHF.L.U32 R0, RZ, 0x1f, RZ ;  /* 0x0000001fff007819 */ /* 0x000fe200000006ff */
[----:B------:R-:W-:Y:S02]  /*12c0*/  UMOV UR4, 0x400 ;  /* 0x0000040000047882 */ /* 0x000fe40000000000 */
[----:B-1----:R-:W-:-:S12]  /*12d0*/  ULEA UR4, UR7, UR4, 0x18 ;  /* 0x0000000407047291 */ /* 0x002fd8000f8ec03f */
.L_x_13:
[----:B-1----:R-:W-:-:S04]  /*12e0*/  IMAD.U32 R3, RZ, RZ, UR4 ;  /* 0x00000004ff037e24 */ /* 0x002fc8000f8e00ff */
[----:B------:R1:W2:Y:S03]  /*12f0*/  SYNCS.PHASECHK.TRANS64.TRYWAIT P1, [R3+URZ+0x36000], R0 ;  /* 0x03600000030075a7 */ /* 0x0002a6000802017f */
[----:B--2---:R-:W-:Y:S05]  /*1300*/  @!P1 NANOSLEEP.SYNCS 0x989680 ;  /* 0x009896800000995d */ /* 0x004fea0003900000 */
[----:B------:R-:W2:Y:S02]  /*1310*/  @!P1 SYNCS.PHASECHK.TRANS64 P1, [R3+URZ+0x36000], R0 ;  /* 0x03600000030095a7 */ /* 0x000ea4000802007f */
[----:B--2---:R-:W-:Y:S05]  /*1320*/  @!P1 BRA `(.L_x_13) ;  /* 0xfffffffc00ec9947 */ /* 0x004fea000383ffff */
[----:B------:R-:W-:Y:S01]  /*1330*/  UIADD3 UR7, UR4, 0x24000, URZ ;  /* 0x0002400004077890 */ /* 0x000fe2000fffe03f */
[----:B------:R-:W-:Y:S01]  /*1340*/  WARPGROUP.ARRIVE ;  /* 0x00000000000079c5 */ /* 0x000fe20000000000 */
[----:B------:R-:W-:Y:S02]  /*1350*/  USHF.R.U32.HI UR4, URZ, 0x4, UR4 ;  /* 0x000000043f047899 */ /* 0x000fe40008011604 */
[----:B------:R-:W-:Y:S02]  /*1360*/  USHF.R.U32.HI UR7, URZ, 0x4, UR7 ;  /* 0x000000043f077899 */ /* 0x000fe40008011607 */
[----:B------:R-:W-:Y:S02]  /*1370*/  ULOP3.LUT UR4, UR4, 0x3fff, URZ, 0xc0, !UPT ;  /* 0x00003fff04047892 */ /* 0x000fe4000f8ec03f */
[----:B------:R-:W-:Y:S02]  /*1380*/  ULOP3.LUT UR7, UR7, 0x3fff, URZ, 0xc0, !UPT ;  /* 0x00003fff07077892 */ /* 0x000fe4000f8ec03f */
[----:B------:R-:W-:-:S02]  /*1390*/  ULOP3.LUT UR4, UR4, 0x10000, URZ, 0xfc, !UPT ;  /* 0x0001000004047892 */ /* 0x000fc4000f8efc3f */
[----:B------:R-:W-:Y:S01]  /*13a0*/  ULOP3.LUT UR7, UR7, 0x10000, URZ, 0xfc, !UPT ;  /* 0x0001000007077892 */ /* 0x000fe2000f8efc3f */
[----:B------:R-:W-:Y:S01]  /*13b0*/  UMOV UR9, 0x80000020 ;  /* 0x8000002000097882 */ /* 0x000fe20000000000 */
[----:B------:R-:W-:-:S03]  /*13c0*/  UMOV UR11, 0x80000020 ;  /* 0x80000020000b7882 */ /* 0x000fc60000000000 */
[----:B------:R-:W-:Y:S02]  /*13d0*/  UMOV UR8, UR4 ;  /* 0x0000000400087c82 */ /* 0x000fe40008000000 */
[----:B------:R-:W-:Y:S02]  /*13e0*/  UMOV UR10, UR7 ;  /* 0x00000007000a7c82 */ /* 0x000fe40008000000 */
[----:B------:R-:W-:Y:S01]  /*13f0*/  QGMMA.64x128x32.F32.E4M3.E4M3 R68, gdesc[UR8], RZ, !UPT, gsb0 ;  /* 0x01e00000084479f3 */ /* 0x000fe2000c0008ff */
[----:B------:R-:W-:Y:S01]  /*1400*/  UIADD3 UR8, UR4, 0x100, URZ ;  /* 0x0000010004087890 */ /* 0x000fe2000fffe03f */
[----:B------:R-:W-:Y:S01]  /*1410*/  UMOV UR9, 0x80000020 ;  /* 0x8000002000097882 */ /* 0x000fe20000000000 */
[----:B------:R-:W-:Y:S02]  /*1420*/  WARPGROUP.DEPBAR.LE gsb0, 0x0 ;  /* 0x00008000000079c5 */ /* 0x000fe40000010000 */
[----:B------:R-:W-:Y:S01]  /*1430*/  WARPGROUP.ARRIVE ;  /* 0x00000000000079c5 */ /* 0x000fe20000000000 */
[----:B------:R-:W-:-:S02]  /*1440*/  IMAD.MOV.U32 R44, RZ, RZ, R88 ;  /* 0x000000ffff2c7224 */ /* 0x000fc400078e0058 */
[----:B------:R-:W-:Y:S02]  /*1450*/  IMAD.MOV.U32 R43, RZ, RZ, R89 ;  /* 0x000000ffff2b7224 */ /* 0x000fe400078e0059 */
[----:B------:R-:W-:Y:S02]  /*1460*/  IMAD.MOV.U32 R42, RZ, RZ, R90 ;  /* 0x000000ffff2a7224 */ /* 0x000fe400078e005a */
[----:B------:R-:W-:Y:S01]  /*1470*/  QGMMA.64x128x32.F32.E4M3.E4M3 R152, gdesc[UR8], RZ, !UPT, gsb0 ;  /* 0x01e00000089879f3 */ /* 0x000fe2000c0008ff */
[----:B------:R-:W-:Y:S01]  /*1480*/  UIADD3 UR8, UR4, 0x200, URZ ;  /* 0x0000020004087890 */ /* 0x000fe2000fffe03f */
[----:B------:R-:W-:Y:S01]  /*1490*/  IMAD.MOV.U32 R41, RZ, RZ, R91 ;  /* 0x000000ffff297224 */ /* 0x000fe200078e005b */
[----:B------:R-:W-:Y:S01]  /*14a0*/  UMOV UR9, 0x80000020 ;  /* 0x8000002000097882 */ /* 0x000fe20000000000 */
[----:B------:R-:W-:Y:S02]  /*14b0*/  IMAD.MOV.U32 R40, RZ, RZ, R92 ;  /* 0x000000ffff287224 */ /* 0x000fe400078e005c */
[----:B------:R-:W-:-:S02]  /*14c0*/  IMAD.MOV.U32 R39, RZ, RZ, R93 ;  /* 0x000000ffff277224 */ /* 0x000fc400078e005d */
[----:B------:R-:W-:Y:S02]  /*14d0*/  IMAD.MOV.U32 R38, RZ, RZ, R94 ;  /* 0x000000ffff267224 */ /* 0x000fe400078e005e */
[----:B------:R-:W-:Y:S02]  /*14e0*/  IMAD.MOV.U32 R37, RZ, RZ, R95 ;  /* 0x000000ffff257224 */ /* 0x000fe400078e005f */
[----:B------:R-:W-:Y:S02]  /*14f0*/  IMAD.MOV.U32 R36, RZ, RZ, R96 ;  /* 0x000000ffff247224 */ /* 0x000fe400078e0060 */
[----:B------:R-:W-:Y:S02]  /*1500*/  IMAD.MOV.U32 R35, RZ, RZ, R97 ;  /* 0x000000ffff237224 */ /* 0x000fe400078e0061 */
        /* <DEDUP_REMOVED lines=31> */
[----:B-1----:R-:W-:-:S02]  /*1700*/  IMAD.MOV.U32 R3, RZ, RZ, R129 ;  /* 0x000000ffff037224 */ /* 0x002fc400078e0081 */
        /* <DEDUP_REMOVED lines=26> */
[----:B------:R-:W-:Y:S01]  /*18b0*/  IMAD.MOV.U32 R220, RZ, RZ, R32 ;  /* 0x000000ffffdc7224 */ /* 0x000fe200078e0020 */
[----:B------:R-:W-:Y:S02]  /*18c0*/  WARPGROUP.DEPBAR.LE gsb0, 0x0 ;  /* 0x00008000000079c5 */ /* 0x000fe40000010000 */
[----:B------:R-:W-:Y:S01]  /*18d0*/  WARPGROUP.ARRIVE ;  /* 0x00000000000079c5 */ /* 0x000fe20000000000 */
[----:B------:R1:W-:Y:S01]  /*18e0*/  STL.64 [R1+0x168], R214 ;  /* 0x000168d601007387 */ /* 0x0003e20000100a00 */
[----:B------:R-:W-:Y:S02]  /*18f0*/  IMAD.MOV.U32 R221, RZ, RZ, R31 ;  /* 0x000000ffffdd7224 */ /* 0x000fe400078e001f */
[----:B------:R-:W-:Y:S01]  /*1900*/  IMAD.MOV.U32 R222, RZ, RZ, R30 ;  /* 0x000000ffffde7224 */ /* 0x000fe200078e001e */
[----:B------:R2:W-:Y:S01]  /*1910*/  STL.64 [R1+0x160], R212 ;  /* 0x000160d401007387 */ /* 0x0005e20000100a00 */
[----:B------:R-:W-:Y:S01]  /*1920*/  QGMMA.64x128x32.F32.E4M3.E4M3 R88, gdesc[UR8], RZ, !UPT, gsb0 ;  /* 0x01e00000085879f3 */ /* 0x000fe2000c0008ff */
[----:B------:R-:W-:Y:S01]  /*1930*/  UIADD3 UR8, UR4, 0x300, URZ ;  /* 0x0000030004087890 */ /* 0x000fe2000fffe03f */
[----:B------:R-:W-:Y:S01]  /*1940*/  IMAD.MOV.U32 R223, RZ, RZ, R29 ;  /* 0x000000ffffdf7224 */ /* 0x000fe200078e001d */
[----:B------:R3:W-:Y:S01]  /*1950*/  STL.64 [R1+0x158], R210 ;  /* 0x000158d201007387 */ /* 0x0007e20000100a00 */
[----:B------:R-:W-:Y:S01]  /*1960*/  IMAD.MOV.U32 R224, RZ, RZ, R28 ;  /* 0x000000ffffe07224 */ /* 0x000fe200078e001c */
[----:B------:R-:W-:Y:S01]  /*1970*/  UMOV UR9, 0x80000020 ;  /* 0x8000002000097882 */ /* 0x000fe20000000000 */
[----:B------:R-:W-:Y:S01]  /*1980*/  IMAD.MOV.U32 R225, RZ, RZ, R27 ;  /* 0x000000ffffe17224 */ /* 0x000fe200078e001b */
[----:B------:R4:W-:Y:S01]  /*1990*/  STL.64 [R1+0x150], R208 ;  /* 0x000150d001007387 */ /* 0x0009e20000100a00 */
[----:B-1----:R-:W-:-:S02]  /*19a0*/  IMAD.MOV.U32 R214, RZ, RZ, R38 ;  /* 0x000000ffffd67224 */ /* 0x002fc400078e0026 */
[----:B------:R-:W-:Y:S01]  /*19b0*/  IMAD.MOV.U32 R215, RZ, RZ, R37 ;  /* 0x000000ffffd77224 */ /* 0x000fe200078e0025 */
[----:B------:R1:W-:Y:S01]  /*19c0*/  STL.64 [R1+0x148], R206 ;  /* 0x000148ce01007387 */ /* 0x0003e20000100a00 */
[----:B--2---:R-:W-:Y:S02]  /*19d0*/  IMAD.MOV.U32 R212, RZ, RZ, R40 ;  /* 0x000000ffffd47224 */ /* 0x004fe400078e0028 */
[----:B------:R-:W-:Y:S01]  /*19e0*/  IMAD.MOV.U32 R213, RZ, RZ, R39 ;  /* 0x000000ffffd57224 */ /* 0x000fe200078e0027 */
[----:B------:R2:W-:Y:S01]  /*19f0*/  STL.64 [R1+0x140], R204 ;  /* 0x000140cc01007387 */ /* 0x0005e20000100a00 */
[----:B---3--:R-:W-:Y:S02]  /*1a00*/  IMAD.MOV.U32 R210, RZ, RZ, R42 ;  /* 0x000000ffffd27224 */ /* 0x008fe400078e002a */
[----:B------:R-:W-:Y:S01]  /*1a10*/  IMAD.MOV.U32 R211, RZ, RZ, R41 ;  /* 0x000000ffffd37224 */ /* 0x000fe200078e0029 */
[----:B------:R3:W-:Y:S01]  /*1a20*/  STL.64 [R1+0x138], R202 ;  /* 0x000138ca01007387 */ /* 0x0007e20000100a00 */
[----:B----4-:R-:W-:-:S02]  /*1a30*/  IMAD.MOV.U32 R208, RZ, RZ, R44 ;  /* 0x000000ffffd07224 */ /* 0x010fc400078e002c */
[----:B------:R-:W-:Y:S01]  /*1a40*/  IMAD.MOV.U32 R209, RZ, RZ, R43 ;  /* 0x000000ffffd17224 */ /* 0x000fe200078e002b */
[----:B------:R4:W-:Y:S01]  /*1a50*/  STL.64 [R1+0x130], R200 ;  /* 0x000130c801007387 */ /* 0x0009e20000100a00 */
[----:B-1----:R-:W-:Y:S02]  /*1a60*/  IMAD.MOV.U32 R206, RZ, RZ, R46 ;  /* 0x000000ffffce7224 */ /* 0x002fe400078e002e */
[----:B------:R-:W-:Y:S01]  /*1a70*/  IMAD.MOV.U32 R207, RZ, RZ, R45 ;  /* 0x000000ffffcf7224 */ /* 0x000fe200078e002d */
[----:B------:R1:W-:Y:S01]  /*1a80*/  STL.64 [R1+0x128], R198 ;  /* 0x000128c601007387 */ /* 0x0003e20000100a00 */
[----:B--2---:R-:W-:Y:S02]  /*1a90*/  IMAD.MOV.U32 R204, RZ, RZ, R48 ;  /* 0x000000ffffcc7224 */ /* 0x004fe400078e0030 */
[----:B------:R-:W-:Y:S01]  /*1aa0*/  IMAD.MOV.U32 R205, RZ, RZ, R47 ;  /* 0x000000ffffcd7224 */ /* 0x000fe200078e002f */
[----:B------:R2:W-:Y:S01]  /*1ab0*/  STL.64 [R1+0x120], R196 ;  /* 0x000120c401007387 */ /* 0x0005e20000100a00 */
[----:B---3--:R-:W-:-:S02]  /*1ac0*/  IMAD.MOV.U32 R202, RZ, RZ, R50 ;  /* 0x000000ffffca7224 */ /* 0x008fc400078e0032 */
[----:B------:R-:W-:Y:S01]  /*1ad0*/  IMAD.MOV.U32 R203, RZ, RZ, R49 ;  /* 0x000000ffffcb7224 */ /* 0x000fe200078e0031 */
[----:B------:R3:W-:Y:S01]  /*1ae0*/  STL.64 [R1+0x118], R194 ;  /* 0x000118c201007387 */ /* 0x0007e20000100a00 */
[----:B----4-:R-:W-:Y:S02]  /*1af0*/  IMAD.MOV.U32 R200, RZ, RZ, R52 ;  /* 0x000000ffffc87224 */ /* 0x010fe400078e0034 */
[----:B------:R-:W-:Y:S01]  /*1b00*/  IMAD.MOV.U32 R201, RZ, RZ, R51 ;  /* 0x000000ffffc97224 */ /* 0x000fe200078e0033 */
[----:B------:R4:W-:Y:S01]  /*1b10*/  STL.64 [R1+0x110], R192 ;  /* 0x000110c001007387 */ /* 0x0009e20000100a00 */
[----:B-1----:R-:W-:Y:S02]  /*1b20*/  IMAD.MOV.U32 R198, RZ, RZ, R54 ;  /* 0x000000ffffc67224 */ /* 0x002fe400078e0036 */
[----:B------:R-:W-:Y:S01]  /*1b30*/  IMAD.MOV.U32 R199, RZ, RZ, R53 ;  /* 0x000000ffffc77224 */ /* 0x000fe200078e0035 */
[----:B------:R1:W-:Y:S01]  /*1b40*/  STL.64 [R1+0x108], R190 ;  /* 0x000108be01007387 */ /* 0x0003e20000100a00 */
[----:B--2---:R-:W-:-:S02]  /*1b50*/  IMAD.MOV.U32 R196, RZ, RZ, R56 ;  /* 0x000000ffffc47224 */ /* 0x004fc400078e0038 */
[----:B------:R-:W-:Y:S01]  /*1b60*/  IMAD.MOV.U32 R197, RZ, RZ, R55 ;  /* 0x000000ffffc57224 */ /* 0x000fe200078e0037 */
[----:B------:R2:W-:Y:S01]  /*1b70*/  STL.64 [R1+0x100], R188 ;  /* 0x000100bc01007387 */ /* 0x0005e20000100a00 */
[----:B---3--:R-:W-:Y:S02]  /*1b80*/  IMAD.MOV.U32 R194, RZ, RZ, R58 ;  /* 0x000000ffffc27224 */ /* 0x008fe400078e003a */
[----:B------:R-:W-:Y:S02]  /*1b90*/  IMAD.MOV.U32 R195, RZ, RZ, R57 ;  /* 0x000000ffffc37224 */ /* 0x000fe400078e0039 */
[----:B----4-:R-:W-:Y:S02]  /*1ba0*/  IMAD.MOV.U32 R192, RZ, RZ, R60 ;  /* 0x000000ffffc07224 */ /* 0x010fe400078e003c */
[----:B------:R-:W-:Y:S02]  /*1bb0*/  IMAD.MOV.U32 R193, RZ, RZ, R59 ;  /* 0x000000ffffc17224 */ /* 0x000fe400078e003b */
[----:B-1----:R-:W-:-:S02]  /*1bc0*/  IMAD.MOV.U32 R190, RZ, RZ, R62 ;  /* 0x000000ffffbe7224 */ /* 0x002fc400078e003e */
[----:B------:R-:W-:Y:S02]  /*1bd0*/  IMAD.MOV.U32 R191, RZ, RZ, R61 ;  /* 0x000000ffffbf7224 */ /* 0x000fe400078e003d */
[----:B--2---:R-:W-:Y:S02]  /*1be0*/  IMAD.MOV.U32 R188, RZ, RZ, R64 ;  /* 0x000000ffffbc7224 */ /* 0x004fe400078e0040 */
        /* <DEDUP_REMOVED lines=26> */
[----:B------:R-:W-:Y:S01]  /*1d90*/  IMAD.MOV.U32 R251, RZ, RZ, R0 ;  /* 0x000000fffffb7224 */ /* 0x000fe200078e0000 */
[----:B------:R-:W-:Y:S02]  /*1da0*/  WARPGROUP.DEPBAR.LE gsb0, 0x0 ;  /* 0x00008000000079c5 */ /* 0x000fe40000010000 */
[----:B------:R-:W-:-:S06]  /*1db0*/  WARPGROUP.ARRIVE ;  /* 0x00000000000079c5 */ /* 0x000fcc0000000000 */
[----:B------:R-:W-:Y:S01]  /*1dc0*/  QGMMA.64x128x32.F32.E4M3.E4M3 R24, gdesc[UR8], RZ, !UPT, gsb0 ;  /* 0x01e00000081879f3 */ /* 0x000fe2000c0008ff */
[----:B------:R-:W-:Y:S02]  /*1dd0*/  UIADD3 UR8, UR4, 0x2, URZ ;  /* 0x0000000204087890 */ /* 0x000fe4000fffe03f */
[----:B------:R-:W-:Y:S01]  /*1de0*/  UIADD3 UR10, UR7, 0x2, URZ ;  /* 0x00000002070a7890 */ /* 0x000fe2000fffe03f */
[----:B------:R-:W-:Y:S01]  /*1df0*/  UMOV UR9, 0x80000020 ;  /* 0x8000002000097882 */ /* 0x000fe20000000000 */
[----:B------:R-:W-:Y:S01]  /*1e00*/  UMOV UR11, 0x80000020 ;  /* 0x80000020000b7882 */ /* 0x000fe20000000000 */
[----:B------:R-:W-:Y:S02]  /*1e10*/  WARPGROUP.DEPBAR.LE gsb0, 0x0 ;  /* 0x00008000000079c5 */ /* 0x000fe40000010000 */
[----:B------:R-:W-:-:S06]  /*1e20*/  WARPGROUP.ARRIVE ;  /* 0x00000000000079c5 */ /* 0x000fcc0000000000 */
[----:B------:R-:W-:Y:S03]  /*1e30*/  QGMMA.64x128x32.F32.E4M3.E4M3 R188, gdesc[UR8], R188, gsb0 ;  /* 0x01e0000008bc79f3 */ /* 0x000fe600080008bc */
[----:B------:R-:W-:Y:S02]  /*1e40*/  WARPGROUP.DEPBAR.LE gsb0, 0x0 ;  /* 0x00008000000079c5 */ /* 0x000fe40000010000 */
[----:B------:R-:W-:Y:S04]  /*1e50*/  STL.64 [R1], R188 ;  /* 0x000000bc01007387 */ /* 0x000fe80000100a00 */
[----:B------:R-:W-:Y:S04]  /*1e60*/  STL.64 [R1+0x8], R190 ;  /* 0x000008be01007387 */ /* 0x000fe80000100a00 */
        /* <DEDUP_REMOVED lines=11> */
[----:B------:R1:W-:Y:S04]  /*1f20*/  STL.64 [R1+0x68], R214 ;  /* 0x000068d601007387 */ /* 0x0003e80000100a00 */
        /* <DEDUP_REMOVED lines=18> */
[----:B-1----:R-:W3:Y:S04]  /*2050*/  LDL.LU.64 R214, [R1+0x168] ;  /* 0x0001680001d67983 */ /* 0x002ee80000300a00 */
[----:B------:R-:W3:Y:S04]  /*2060*/  LDL.LU.64 R212, [R1+0x160] ;  /* 0x0001600001d47983 */ /* 0x000ee80000300a00 */
        /* <DEDUP_REMOVED lines=11> */
[----:B------:R-:W3:Y:S01]  /*2120*/  LDL.LU.64 R188, [R1+0x100] ;  /* 0x0001000001bc7983 */ /* 0x000ee20000300a00 */
[----:B------:R-:W-:Y:S01]  /*2130*/  UIADD3 UR8, UR4, 0x102, URZ ;  /* 0x0000010204087890 */ /* 0x000fe2000fffe03f */
[----:B------:R-:W-:Y:S01]  /*2140*/  UMOV UR9, 0x80000020 ;  /* 0x8000002000097882 */ /* 0x000fe20000000000 */
[----:B---3--:R-:W-:-:S07]  /*2150*/  WARPGROUP.ARRIVE ;  /* 0x00000000000079c5 */ /* 0x008fce0000000000 */
[----:B------:R-:W-:Y:S01]  /*2160*/  QGMMA.64x128x32.F32.E4M3.E4M3 R152, gdesc[UR8], R152, gsb0 ;  /* 0x01e00000089879f3 */ /* 0x000fe20008000898 */
[----:B------:R-:W-:Y:S01]  /*2170*/  UIADD3 UR8, UR4, 0x202, URZ ;  /* 0x0000020204087890 */ /* 0x000fe2000fffe03f */
[----:B------:R-:W-:Y:S01]  /*2180*/  UMOV UR9, 0x80000020 ;  /* 0x8000002000097882 */ /* 0x000fe20000000000 */
[----:B------:R-:W-:Y:S02]  /*2190*/  WARPGROUP.DEPBAR.LE gsb0, 0x0 ;  /* 0x00008000000079c5 */ /* 0x000fe40000010000 */
[----:B------:R-:W-:-:S07]  /*21a0*/  WARPGROUP.ARRIVE ;  /* 0x00000000000079c5 */ /* 0x000fce0000000000 */
[----:B------:R-:W-:Y:S01]  /*21b0*/  QGMMA.64x128x32.F32.E4M3.E4M3 R88, gdesc[UR8], R88, gsb0 ;  /* 0x01e00000085879f3 */ /* 0x000fe20008000858 */
[----:B------:R-:W-:Y:S01]  /*21c0*/  UIADD3 UR8, UR4, 0x302, URZ ;  /* 0x0000030204087890 */ /* 0x000fe2000fffe03f */
[----:B------:R-:W-:Y:S02]  /*21d0*/  UMOV UR9, 0x80000020 ;  /* 0x8000002000097882 */ /* 0x000fe40000000000 */
[----:B------:R-:W-:Y:S01]  /*21e0*/  UMOV UR4, 0x1 ;  /* 0x0000000100047882 */ /* 0x000fe20000000000 */
[----:B------:R-:W-:Y:S02]  /*21f0*/  WARPGROUP.DEPBAR.LE gsb0, 0x0 ;  /* 0x00008000000079c5 */ /* 0x000fe40000010000 */
[----:B------:R-:W-:-:S06]  /*2200*/  WARPGROUP.ARRIVE ;  /* 0x00000000000079c5 */ /* 0x000fcc0000000000 */
[----:B--2---:R-:W-:Y:S03]  /*2210*/  QGMMA.64x128x32.F32.E4M3.E4M3 R24, gdesc[UR8], R24, gsb0 ;  /* 0x01e00000081879f3 */ /* 0x004fe60008000818 */
[----:B------:R-:W-:Y:S02]  /*2220*/  WARPGROUP.DEPBAR.LE gsb0, 0x0 ;  /* 0x00008000000079c5 */ /* 0x000fe40000010000 */
.L_x_11:
[----:B------:R-:W-:-:S04]  /*2230*/  UISETP.LT.AND UP0, UPT, UR5, 0x1, UPT ;  /* 0x000000010500788c */ /* 0x000fc8000bf01270 */
[----:B------:R-:W-:-:S04]  /*2240*/  USEL UR7, UR5, 0x1, UP0 ;  /* 0x0000000105077887 */ /* 0x000fc80008000000 */
[----:B------:R-:W-:-:S04]  /*2250*/  UIADD3 UR7, UR5, -UR7, URZ ;  /* 0x8000000705077290 */ /* 0x000fc8000fffe03f */
[----:B------:R-:W-:-:S06]  /*2260*/  UISETP.GE.AND UP0, UPT, UR7, 0x1, UPT ;  /* 0x000000010700788c */ /* 0x000fcc000bf06270 */
[----:B------:R-:W-:-:S13]  /*2270*/  PLOP3.LUT P1, PT, PT, PT, UP0, 0x80, 0x0 ;  /* 0x000000000000781c */ /* 0x000fda0003f2f008 */
[----:B------:R-:W-:Y:S05]  /*2280*/  @!P1 BRA `(.L_x_14) ;  /* 0x0000001400a09947 */ /* 0x000fea0003800000 */
[----:B------:R-:W-:Y:S01]  /*2290*/  IMAD.MOV.U32 R4, RZ, RZ, RZ ;  /* 0x000000ffff047224 */ /* 0x000fe200078e00ff */
[----:B------:R-:W-:Y:S01]  /*22a0*/  ULOP3.LUT UR19, UR6, 0x1, URZ, 0xfc, !UPT ;  /* 0x0000000106137892 */ /* 0x000fe2000f8efc3f */
[----:B------:R-:W-:Y:S01]  /*22b0*/  IMAD.U32 R3, RZ, RZ, UR7 ;  /* 0x00000007ff037e24 */ /* 0x000fe2000f8e00ff */
[----:B------:R-:W-:Y:S01]  /*22c0*/  UISETP.NE.U32.AND UP0, UPT, UR4, URZ, UPT ;  /* 0x0000003f0400728c */ /* 0x000fe2000bf05070 */
[----:B------:R-:W-:-:S10]  /*22d0*/  UMOV UR5, URZ ;  /* 0x0000003f00057c82 */ /* 0x000fd40008000000 */
.L_x_19:
[----:B------:R-:W-:-:S06]  /*22e0*/  UISETP.NE.AND UP1, UPT, UR19, 0x3, UPT ;  /* 0x000000031300788c */ /* 0x000fcc000bf25270 */
[----:B------:R-:W-:-:S13]  /*22f0*/  PLOP3.LUT P2, PT, PT, PT, UP1, 0x80, 0x0 ;  /* 0x000000000000781c */ /* 0x000fda0003f4f018 */
[----:B------:R-:W-:Y:S05]  /*2300*/  @!P2 BRA `(.L_x_15) ;  /* 0x000000000004a947 */ /* 0x000fea0003800000 */
[----:B------:R-:W-:Y:S01]  /*2310*/  BPT.TRAP 0x1 ;  /* 0x000000040000795c */ /* 0x000fe20000300000 */
.L_x_15:
[----:B------:R-:W1:Y:S01]  /*2320*/  S2UR UR8, SR_CgaCtaId ;  /* 0x00000000000879c3 */ /* 0x000e620000008800 */
[----:B------:R-:W-:Y:S01]  /*2330*/  UMOV UR12, 0x400 ;  /* 0x00000400000c7882 */ /* 0x000fe20000000000 */
[----:B------:R-:W-:Y:S01]  /*2340*/  SHF.L.U32 R2, R4, 0x1f, RZ ;  /* 0x0000001f04027819 */ /* 0x000fe200000006ff */
[----:B-1----:R-:W-:-:S04]  /*2350*/  ULEA UR12, UR8, UR12, 0x18 ;  /* 0x0000000c080c7291 */ /* 0x002fc8000f8ec03f */
[----:B------:R-:W-:-:S12]  /*2360*/  ULEA UR8, UR4, UR12, 0x3 ;  /* 0x0000000c04087291 */ /* 0x000fd8000f8e183f */
.L_x_16:
[----:B-1----:R-:W-:-:S04]  /*2370*/  IMAD.U32 R0, RZ, RZ, UR8 ;  /* 0x00000008ff007e24 */ /* 0x002fc8000f8e00ff */
[----:B------:R1:W2:Y:S03]  /*2380*/  SYNCS.PHASECHK.TRANS64.TRYWAIT P1, [R0+URZ+0x36000], R2 ;  /* 0x03600002000075a7 */ /* 0x0002a6000802017f */
[----:B--2---:R-:W-:Y:S05]  /*2390*/  @!P1 NANOSLEEP.SYNCS 0x989680 ;  /* 0x009896800000995d */ /* 0x004fea0003900000 */
[----:B------:R-:W2:Y:S02]  /*23a0*/  @!P1 SYNCS.PHASECHK.TRANS64 P1, [R0+URZ+0x36000], R2 ;  /* 0x03600002000095a7 */ /* 0x000ea4000802007f */
[----:B--2---:R-:W-:Y:S05]  /*23b0*/  @!P1 BRA `(.L_x_16) ;  /* 0xfffffffc00ec9947 */ /* 0x004fea000383ffff */
        /* <DEDUP_REMOVED lines=32> */
[----:B--2---:R-:W2:Y:S04]  /*25c0*/  LDL.LU.64 R24, [R1] ;  /* 0x0000000001187983 */ /* 0x004ea80000300a00 */
[----:B------:R-:W2:Y:S04]  /*25d0*/  LDL.LU.64 R26, [R1+0x8] ;  /* 0x00000800011a7983 */ /* 0x000ea80000300a00 */
        /* <DEDUP_REMOVED lines=29> */
[----:B------:R-:W2:Y:S01]  /*27b0*/  LDL.LU.64 R86, [R1+0xf8] ;  /* 0x0000f80001567983 */ /* 0x000ea20000300a00 */
[----:B------:R-:W-:-:S02]  /*27c0*/  UIADD3 UR9, UR12, 0x24000, URZ ;  /* 0x000240000c097890 */ /* 0x000fc4000fffe03f */
[----:B------:R-:W-:Y:S02]  /*27d0*/  USHF.R.U32.HI UR8, URZ, 0x4, UR12 ;  /* 0x000000043f087899 */ /* 0x000fe4000801160c */
[----:B------:R-:W-:Y:S02]  /*27e0*/  USHF.R.U32.HI UR9, URZ, 0x4, UR9 ;  /* 0x000000043f097899 */ /* 0x000fe40008011609 */
[----:B------:R-:W-:Y:S02]  /*27f0*/  ULOP3.LUT UR8, UR8, 0x3fff, URZ, 0xc0, !UPT ;  /* 0x00003fff08087892 */ /* 0x000fe4000f8ec03f */
[----:B------:R-:W-:Y:S02]  /*2800*/  ULOP3.LUT UR9, UR9, 0x3fff, URZ, 0xc0, !UPT ;  /* 0x00003fff09097892 */ /* 0x000fe4000f8ec03f */
[----:B------:R-:W-:Y:S02]  /*2810*/  ULOP3.LUT UR8, UR8, 0x10000, URZ, 0xfc, !UPT ;  /* 0x0001000008087892 */ /* 0x000fe4000f8efc3f */
[----:B------:R-:W-:-:S02]  /*2820*/  ULOP3.LUT UR9, UR9, 0x10000, URZ, 0xfc, !UPT ;  /* 0x0001000009097892 */ /* 0x000fc4000f8efc3f */
[----:B------:R-:W-:Y:S02]  /*2830*/  ULEA UR17, UR4, UR8, 0xa ;  /* 0x0000000804117291 */ /* 0x000fe4000f8e503f */
[----:B------:R-:W-:Y:S01]  /*2840*/  ULEA UR18, UR4, UR9, 0x9 ;  /* 0x0000000904127291 */ /* 0x000fe2000f8e483f */
[----:B------:R-:W-:Y:S02]  /*2850*/  UMOV UR11, 0x80000020 ;  /* 0x80000020000b7882 */ /* 0x000fe40000000000 */
[----:B------:R-:W-:Y:S02]  /*2860*/  UMOV UR9, 0x80000020 ;  /* 0x8000002000097882 */ /* 0x000fe40000000000 */
[----:B------:R-:W-:Y:S02]  /*2870*/  UMOV UR8, UR17 ;  /* 0x0000001100087c82 */ /* 0x000fe40008000000 */
[----:B------:R-:W-:Y:S01]  /*2880*/  UMOV UR10, UR18 ;  /* 0x00000012000a7c82 */ /* 0x000fe20008000000 */
[----:B--2---:R-:W-:-:S06]  /*2890*/  WARPGROUP.ARRIVE ;  /* 0x00000000000079c5 */ /* 0x004fcc0000000000 */
[----:B------:R-:W-:Y:S01]  /*28a0*/  QGMMA.64x128x32.F32.E4M3.E4M3 R24, gdesc[UR8], R24, UP0, gsb0 ;  /* 0x01e00000081879f3 */ /* 0x000fe2000b800818 */
[----:B------:R-:W-:Y:S01]  /*28b0*/  UIADD3 UR8, UR17, 0x100, URZ ;  /* 0x0000010011087890 */ /* 0x000fe2000fffe03f */
[----:B------:R-:W-:Y:S01]  /*28c0*/  UMOV UR9, 0x80000020 ;  /* 0x8000002000097882 */ /* 0x000fe20000000000 */
[----:B------:R-:W-:Y:S02]  /*28d0*/  WARPGROUP.DEPBAR.LE gsb0, 0x0 ;  /* 0x00008000000079c5 */ /* 0x000fe40000010000 */
[----:B------:R-:W-:Y:S01]  /*28e0*/  STL.64 [R1], R24 ;  /* 0x0000001801007387 */ /* 0x000fe20000100a00 */
[----:B-1----:R-:W-:Y:S02]  /*28f0*/  IMAD.MOV.U32 R2, RZ, RZ, R86 ;  /* 0x000000ffff027224 */ /* 0x002fe400078e0056 */
[----:B------:R-:W-:Y:S01]  /*2900*/  IMAD.MOV.U32 R0, RZ, RZ, R87 ;  /* 0x000000ffff007224 */ /* 0x000fe200078e0057 */
[----:B------:R-:W-:Y:S01]  /*2910*/  STL.64 [R1+0x8], R26 ;  /* 0x0000081a01007387 */ /* 0x000fe20000100a00 */
[----:B------:R-:W-:-:S02]  /*2920*/  IMAD.MOV.U32 R6, RZ, RZ, R84 ;  /* 0x000000ffff067224 */ /* 0x000fc400078e0054 */
[----:B------:R-:W-:Y:S01]  /*2930*/  IMAD.MOV.U32 R5, RZ, RZ, R85 ;  /* 0x000000ffff057224 */ /* 0x000fe200078e0055 */
[----:B------:R1:W-:Y:S01]  /*2940*/  STL.64 [R1+0x10], R28 ;  /* 0x0000101c01007387 */ /* 0x0003e20000100a00 */
[----:B------:R-:W-:Y:S02]  /*2950*/  IMAD.MOV.U32 R8, RZ, RZ, R82 ;  /* 0x000000ffff087224 */ /* 0x000fe400078e0052 */
[----:B------:R-:W-:Y:S01]  /*2960*/  IMAD.MOV.U32 R7, RZ, RZ, R83 ;  /* 0x000000ffff077224 */ /* 0x000fe200078e0053 */
[----:B------:R-:W2:Y:S01]  /*2970*/  LDL.LU.64 R86, [R1+0x268] ;  /* 0x0002680001567983 */ /* 0x000ea20000300a00 */
[----:B------:R-:W-:Y:S02]  /*2980*/  IMAD.MOV.U32 R10, RZ, RZ, R80 ;  /* 0x000000ffff0a7224 */ /* 0x000fe400078e0050 */
[----:B------:R-:W-:Y:S01]  /*2990*/  IMAD.MOV.U32 R9, RZ, RZ, R81 ;  /* 0x000000ffff097224 */ /* 0x000fe200078e0051 */
[----:B------:R-:W2:Y:S01]  /*29a0*/  LDL.LU.64 R84, [R1+0x260] ;  /* 0x0002600001547983 */ /* 0x000ea20000300a00 */
[----:B------:R-:W-:-:S02]  /*29b0*/  IMAD.MOV.U32 R12, RZ, RZ, R78 ;  /* 0x000000ffff0c7224 */ /* 0x000fc400078e004e */
[----:B------:R-:W-:Y:S01]  /*29c0*/  IMAD.MOV.U32 R11, RZ, RZ, R79 ;  /* 0x000000ffff0b7224 */ /* 0x000fe200078e004f */
[----:B------:R-:W2:Y:S01]  /*29d0*/  LDL.LU.64 R82, [R1+0x258] ;  /* 0x0002580001527983 */ /* 0x000ea20000300a00 */
        /* <DEDUP_REMOVED lines=24> */
[----:B------:R-:W-:Y:S01]  /*2b60*/  IMAD.MOV.U32 R224, RZ, RZ, R60 ;  /* 0x000000ffffe07224 */ /* 0x000fe200078e003c */
[----:B------:R-:W-:Y:S01]  /*2b70*/  WARPGROUP.ARRIVE ;  /* 0x00000000000079c5 */ /* 0x000fe20000000000 */
[----:B------:R-:W-:Y:S01]  /*2b80*/  IMAD.MOV.U32 R225, RZ, RZ, R61 ;  /* 0x000000ffffe17224 */ /* 0x000fe200078e003d */
[----:B------:R-:W2:Y:S01]  /*2b90*/  LDL.LU.64 R64, [R1+0x210] ;  /* 0x0002100001407983 */ /* 0x000ea20000300a00 */
[----:B------:R-:W-:-:S02]  /*2ba0*/  IMAD.MOV.U32 R222, RZ, RZ, R58 ;  /* 0x000000ffffde7224 */ /* 0x000fc400078e003a */
[----:B------:R-:W-:Y:S01]  /*2bb0*/  IMAD.MOV.U32 R223, RZ, RZ, R59 ;  /* 0x000000ffffdf7224 */ /* 0x000fe200078e003b */
[----:B------:R-:W2:Y:S01]  /*2bc0*/  LDL.LU.64 R62, [R1+0x208] ;  /* 0x00020800013e7983 */ /* 0x000ea20000300a00 */
[----:B------:R-:W-:Y:S01]  /*2bd0*/  IMAD.MOV.U32 R220, RZ, RZ, R56 ;  /* 0x000000ffffdc7224 */ /* 0x000fe200078e0038 */
[----:B------:R-:W-:Y:S01]  /*2be0*/  QGMMA.64x128x32.F32.E4M3.E4M3 R152, gdesc[UR8], R152, UP0, gsb0 ;  /* 0x01e00000089879f3 */ /* 0x000fe2000b800898 */
        /* <DEDUP_REMOVED lines=40> */
[----:B------:R-:W2:Y:S04]  /*2e70*/  LDL.LU.64 R34, [R1+0x198] ;  /* 0x0001980001227983 */ /* 0x000ea80000300a00 */
[----:B------:R-:W2:Y:S04]  /*2e80*/  LDL.LU.64 R32, [R1+0x190] ;  /* 0x0001900001207983 */ /* 0x000ea80000300a00 */
[----:B------:R-:W2:Y:S04]  /*2e90*/  LDL.LU.64 R30, [R1+0x188] ;  /* 0x00018800011e7983 */ /* 0x000ea80000300a00 */
[----:B-1----:R-:W2:Y:S04]  /*2ea0*/  LDL.LU.64 R28, [R1+0x180] ;  /* 0x00018000011c7983 */ /* 0x002ea80000300a00 */
[----:B------:R-:W2:Y:S04]  /*2eb0*/  LDL.LU.64 R26, [R1+0x178] ;  /* 0x00017800011a7983 */ /* 0x000ea80000300a00 */
[----:B------:R-:W2:Y:S01]  /*2ec0*/  LDL.LU.64 R24, [R1+0x170] ;  /* 0x0001700001187983 */ /* 0x000ea20000300a00 */
[----:B------:R-:W-:-:S03]  /*2ed0*/  WARPGROUP.DEPBAR.LE gsb0, 0x0 ;  /* 0x00008000000079c5 */ /* 0x000fc60000010000 */
        /* <DEDUP_REMOVED lines=14> */
[----:B-1----:R-:W3:Y:S04]  /*2fc0*/  LDL.LU R188, [R1] ;  /* 0x0000000001bc7983 */ /* 0x002ee80000300800 */
[----:B------:R-:W3:Y:S04]  /*2fd0*/  LDL.LU R189, [R1+0x4] ;  /* 0x0000040001bd7983 */ /* 0x000ee80000300800 */
[----:B------:R-:W3:Y:S04]  /*2fe0*/  LDL.LU R190, [R1+0x8] ;  /* 0x0000080001be7983 */ /* 0x000ee80000300800 */
[----:B------:R-:W3:Y:S04]  /*2ff0*/  LDL.LU R191, [R1+0xc] ;  /* 0x00000c0001bf7983 */ /* 0x000ee80000300800 */
[----:B------:R-:W3:Y:S04]  /*3000*/  LDL.LU R192, [R1+0x10] ;  /* 0x0000100001c07983 */ /* 0x000ee80000300800 */
[----:B------:R-:W3:Y:S01]  /*3010*/  LDL.LU R193, [R1+0x14] ;  /* 0x0000140001c17983 */ /* 0x000ee20000300800 */
[----:B------:R-:W-:Y:S01]  /*3020*/  UIADD3 UR8, UR17, 0x200, URZ ;  /* 0x0000020011087890 */ /* 0x000fe2000fffe03f */
[----:B------:R-:W-:Y:S01]  /*3030*/  WARPGROUP.ARRIVE ;  /* 0x00000000000079c5 */ /* 0x000fe20000000000 */
[----:B------:R-:W-:-:S07]  /*3040*/  UMOV UR9, 0x80000020 ;  /* 0x8000002000097882 */ /* 0x000fce0000000000 */
[----:B------:R-:W-:Y:S01]  /*3050*/  QGMMA.64x128x32.F32.E4M3.E4M3 R88, gdesc[UR8], R88, UP0, gsb0 ;  /* 0x01e00000085879f3 */ /* 0x000fe2000b800858 */
[----:B------:R-:W-:Y:S01]  /*3060*/  UIADD3 UR8, UR17, 0x300, URZ ;  /* 0x0000030011087890 */ /* 0x000fe2000fffe03f */
[----:B------:R-:W-:Y:S01]  /*3070*/  UMOV UR9, 0x80000020 ;  /* 0x8000002000097882 */ /* 0x000fe20000000000 */
        /* <DEDUP_REMOVED lines=10> */
[----:B------:R-:W-:Y:S01]  /*3120*/  IMAD.MOV.U32 R205, RZ, RZ, R241 ;  /* 0x000000ffffcd7224 */ /* 0x000fe200078e00f1 */
[----:B------:R-:W-:-:S02]  /*3130*/  WARPGROUP.DEPBAR.LE gsb0, 0x0 ;  /* 0x00008000000079c5 */ /* 0x000fc40000010000 */
[----:B--2---:R-:W-:-:S06]  /*3140*/  WARPGROUP.ARRIVE ;  /* 0x00000000000079c5 */ /* 0x004fcc0000000000 */
[----:B------:R-:W-:Y:S01]  /*3150*/  QGMMA.64x128x32.F32.E4M3.E4M3 R24, gdesc[UR8], R24, UP0, gsb0 ;  /* 0x01e00000081879f3 */ /* 0x000fe2000b800818 */
        /* <DEDUP_REMOVED lines=31> */
[----:B------:R-:W-:Y:S01]  /*3350*/  IMAD.MOV.U32 R251, RZ, RZ, R0 ;  /* 0x000000fffffb7224 */ /* 0x000fe200078e0000 */
[----:B------:R-:W-:Y:S02]  /*3360*/  UIADD3 UR8, UR17, 0x2, URZ ;  /* 0x0000000211087890 */ /* 0x000fe4000fffe03f */
[----:B------:R-:W-:Y:S01]  /*3370*/  UIADD3 UR10, UR18, 0x2, URZ ;  /* 0x00000002120a7890 */ /* 0x000fe2000fffe03f */
[----:B------:R-:W-:Y:S01]  /*3380*/  UMOV UR9, 0x80000020 ;  /* 0x8000002000097882 */ /* 0x000fe20000000000 */
[----:B------:R-:W-:Y:S01]  /*3390*/  UMOV UR11, 0x80000020 ;  /* 0x80000020000b7882 */ /* 0x000fe20000000000 */
[----:B------:R-:W-:Y:S02]  /*33a0*/  WARPGROUP.DEPBAR.LE gsb0, 0x0 ;  /* 0x00008000000079c5 */ /* 0x000fe40000010000 */
[----:B---3--:R-:W-:-:S06]  /*33b0*/  WARPGROUP.ARRIVE ;  /* 0x00000000000079c5 */ /* 0x008fcc0000000000 */
        /* <DEDUP_REMOVED lines=58> */
[----:B------:R-:W-:Y:S01]  /*3760*/  UMOV UR9, 0x80000020 ;  /* 0x8000002000097882 */ /* 0x000fe20000000000 */
[----:B------:R-:W-:Y:S02]  /*3770*/  WARPGROUP.DEPBAR.LE gsb0, 0x0 ;  /* 0x00008000000079c5 */ /* 0x000fe40000010000 */
[----:B------:R-:W-:-:S07]  /*3780*/  WARPGROUP.ARRIVE ;  /* 0x00000000000079c5 */ /* 0x000fce0000000000 */
[----:B------:R-:W-:Y:S03]  /*3790*/  QGMMA.64x128x32.F32.E4M3.E4M3 R24, gdesc[UR8], R24, gsb0 ;  /* 0x01e00000081879f3 */ /* 0x000fe60008000818 */
[----:B------:R-:W-:Y:S02]  /*37a0*/  WARPGROUP.DEPBAR.LE gsb0, 0x0 ;  /* 0x00008000000079c5 */ /* 0x000fe40000010000 */
[----:B--2---:R-:W-:Y:S05]  /*37b0*/  @!P2 BRA `(.L_x_17) ;  /* 0x000000000004a947 */ /* 0x004fea0003800000 */
[----:B------:R-:W-:Y:S01]  /*37c0*/  BPT.TRAP 0x1 ;  /* 0x000000040000795c */ /* 0x000fe20000300000 */
.L_x_17:
[----:B------:R-:W-:Y:S02]  /*37d0*/  UISETP.GT.U32.AND UP0, UPT, UR6, 0x1, UPT ;  /* 0x000000010600788c */ /* 0x000fe4000bf04070 */
[----:B------:R-:W-:-:S04]  /*37e0*/  ULEA UR12, UR5, UR12, 0x3 ;  /* 0x0000000c050c7291 */ /* 0x000fc8000f8e183f */
[----:B------:R-:W-:Y:S01]  /*37f0*/  UIADD3 UR12, UR12, 0x36048, URZ ;  /* 0x000360480c0c7890 */ /* 0x000fe2000fffe03f */
[----:B------:R-:W-:-:S03]  /*3800*/  PLOP3.LUT P1, PT, PT, PT, UP0, 0x80, 0x0 ;  /* 0x000000000000781c */ /* 0x000fc60003f2f008 */
[----:B------:R-:W-:-:S09]  /*3810*/  UPRMT UR12, URZ, 0x654, UR12 ;  /* 0x000006543f0c7896 */ /* 0x000fd2000800000c */
[----:B------:R-:W-:Y:S01]  /*3820*/  SYNCS.ARRIVE.TRANS64.RED.A1T0 RZ, [UR12], RZ ;  /* 0x000000ffffff79a7 */ /* 0x000fe2000810040c */
[----:B------:R-:W-:Y:S05]  /*3830*/  @P1 BRA `(.L_x_18) ;  /* 0x0000000000041947 */ /* 0x000fea0003800000 */
[----:B------:R-:W-:Y:S01]  /*3840*/  BPT.TRAP 0x1 ;  /* 0x000000040000795c */ /* 0x000fe20000300000 */
.L_x_18:
[----:B------:R-:W-:Y:S01]  /*3850*/  UIADD3 UR4, UR4, 0x1, URZ ;  /* 0x0000000104047890 */ /* 0x000fe2000fffe03f */
[C---:B------:R-:W-:Y:S01]  /*3860*/  ISETP.GT.AND P1, PT, R3.reuse, 0x1, PT ;  /* 0x000000010300780c */ /* 0x040fe20003f24270 */
[----:B------:R-:W-:Y:S01]  /*3870*/  UIADD3 UR5, UR5, 0x1, URZ ;  /* 0x0000000105057890 */ /* 0x000fe2000fffe03f */
[----:B------:R-:W-:Y:S01]  /*3880*/  VIADD R3, R3, 0xffffffff ;  /* 0xffffffff03037836 */ /* 0x000fe20000000000 */
[----:B------:R-:W-:Y:S02]  /*3890*/  UISETP.NE.AND UP0, UPT, UR4, 0x9, UPT ;  /* 0x000000090400788c */ /* 0x000fe4000bf05270 */
[----:B------:R-:W-:Y:S02]  /*38a0*/  UISETP.NE.AND UP1, UPT, UR5, 0x9, UPT ;  /* 0x000000090500788c */ /* 0x000fe4000bf25270 */
[----:B------:R-:W-:Y:S02]  /*38b0*/  USEL UR8, URZ, 0x1, UP0 ;  /* 0x000000013f087887 */ /* 0x000fe40008000000 */
[----:B------:R-:W-:-:S02]  /*38c0*/  USEL UR4, UR4, URZ, UP0 ;  /* 0x0000003f04047287 */ /* 0x000fc40008000000 */
[----:B------:R-:W-:Y:S02]  /*38d0*/  USEL UR5, UR5, URZ, UP1 ;  /* 0x0000003f05057287 */ /* 0x000fe40008800000 */
[----:B------:R-:W-:Y:S01]  /*38e0*/  UPLOP3.LUT UP0, UPT, UPT, UPT, UPT, 0x80, 0x0 ;  /* 0x000000000000789c */ /* 0x000fe20003f0f070 */
[----:B------:R-:W-:Y:S01]  /*38f0*/  LOP3.LUT R4, R4, UR8, RZ, 0x3c, !PT ;  /* 0x0000000804047c12 */ /* 0x000fe2000f8e3cff */
[----:B------:R-:W-:Y:S09]  /*3900*/  @P1 BRA `(.L_x_19) ;  /* 0xffffffe800741947 */ /* 0x000ff2000383ffff */
.L_x_14:
[----:B------:R-:W-:Y:S05]  /*3910*/  @!P0 BRA `(.L_x_20) ;  /* 0x00000000004c8947 */ /* 0x000fea0003800000 */
[----:B------:R-:W-:-:S04]  /*3920*/  ULOP3.LUT UR4, UR6, 0x1, URZ, 0xfc, !UPT ;  /* 0x0000000106047892 */ /* 0x000fc8000f8efc3f */
[----:B------:R-:W-:-:S06]  /*3930*/  UISETP.NE.AND UP0, UPT, UR4, 0x3, UPT ;  /* 0x000000030400788c */ /* 0x000fcc000bf05270 */
[----:B------:R-:W-:-:S13]  /*3940*/  PLOP3.LUT P0, PT, PT, PT, UP0, 0x80, 0x0 ;  /* 0x000000000000781c */ /* 0x000fda0003f0f008 */
[----:B------:R-:W-:Y:S05]  /*3950*/  @!P0 BRA `(.L_x_21) ;  /* 0x0000000000048947 */ /* 0x000fea0003800000 */
[----:B------:R-:W-:Y:S01]  /*3960*/  BPT.TRAP 0x1 ;  /* 0x000000040000795c */ /* 0x000fe20000300000 */
.L_x_21:
[----:B------:R-:W1:Y:S01]  /*3970*/  S2UR UR8, SR_CgaCtaId ;  /* 0x00000000000879c3 */ /* 0x000e620000008800 */
[----:B------:R-:W-:Y:S02]  /*3980*/  UIMAD.WIDE.U32 UR4, UR7, 0x38e38e39, URZ ;  /* 0x38e38e39070478a5 */ /* 0x000fe4000f8e003f */
[----:B------:R-:W-:Y:S02]  /*3990*/  UISETP.GT.U32.AND UP0, UPT, UR6, 0x1, UPT ;  /* 0x000000010600788c */ /* 0x000fe4000bf04070 */
[----:B------:R-:W-:-:S03]  /*39a0*/  USHF.R.U32.HI UR4, URZ, 0x1, UR5 ;  /* 0x000000013f047899 */ /* 0x000fc60008011605 */
[----:B------:R-:W-:Y:S01]  /*39b0*/  UMOV UR5, 0x400 ;  /* 0x0000040000057882 */ /* 0x000fe20000000000 */
[----:B------:R-:W-:Y:S01]  /*39c0*/  UIMAD UR4, UR4, -0x9, UR7 ;  /* 0xfffffff7040478a4 */ /* 0x000fe2000f8e0207 */
[----:B------:R-:W-:Y:S01]  /*39d0*/  PLOP3.LUT P0, PT, PT, PT, UP0, 0x80, 0x0 ;  /* 0x000000000000781c */ /* 0x000fe20003f0f008 */
[----:B-1----:R-:W-:-:S04]  /*39e0*/  ULEA UR5, UR8, UR5, 0x18 ;  /* 0x0000000508057291 */ /* 0x002fc8000f8ec03f */
[----:B------:R-:W-:-:S04]  /*39f0*/  ULEA UR4, UR4, UR5, 0x3 ;  /* 0x0000000504047291 */ /* 0x000fc8000f8e183f */
[----:B------:R-:W-:-:S04]  /*3a00*/  UIADD3 UR4, UR4, 0x36048, URZ ;  /* 0x0003604804047890 */ /* 0x000fc8000fffe03f */
[----:B------:R-:W-:-:S09]  /*3a10*/  UPRMT UR4, URZ, 0x654, UR4 ;  /* 0x000006543f047896 */ /* 0x000fd20008000004 */
[----:B------:R-:W-:Y:S01]  /*3a20*/  SYNCS.ARRIVE.TRANS64.RED.A1T0 RZ, [UR4], RZ ;  /* 0x000000ffffff79a7 */ /* 0x000fe20008100404 */
[----:B------:R-:W-:Y:S05]  /*3a30*/  @P0 BRA `(.L_x_20) ;  /* 0x0000000000040947 */ /* 0x000fea0003800000 */
[----:B------:R-:W-:Y:S01]  /*3a40*/  BPT.TRAP 0x1 ;  /* 0x000000040000795c */ /* 0x000fe20000300000 */
.L_x_20:
[----:B------:R-:W1:Y:S01]  /*3a50*/  S2R R2, SR_TID.X ;  /* 0x0000000000027919 */ /* 0x000e620000002100 */
[----:B------:R-:W-:Y:S01]  /*3a60*/  ULDC.64 UR4, c[0x0][0x280] ;  /* 0x0000a00000047ab9 */ /* 0x000fe20000000a00 */
[----:B------:R-:W2:Y:S01]  /*3a70*/  S2R R4, SR_CTAID.Y ;  /* 0x0000000000047919 */ /* 0x000ea20000002600 */
[----:B-1----:R-:W-:-:S04]  /*3a80*/  SHF.R.S32.HI R0, RZ, 0x1f, R2 ;  /* 0x0000001fff007819 */ /* 0x002fc80000011402 */
[----:B------:R-:W-:Y:S01]  /*3a90*/  LEA.HI R0, R0, R2, RZ, 0x7 ;  /* 0x0000000200007211 */ /* 0x000fe200078f38ff */
[----:B--2---:R-:W-:-:S03]  /*3aa0*/  IMAD.SHL.U32 R4, R4, 0x80, RZ ;  /* 0x0000008004047824 */ /* 0x004fc600078e00ff */
[----:B------:R-:W-:Y:S02]  /*3ab0*/  LOP3.LUT R0, R0, 0xffffff80, RZ, 0xc0, !PT ;  /* 0xffffff8000007812 */ /* 0x000fe400078ec0ff */
[----:B------:R-:W-:-:S03]  /*3ac0*/  ISETP.GE.AND P0, PT, R4, UR5, PT ;  /* 0x0000000504007c0c */ /* 0x000fc6000bf06270 */
[----:B------:R-:W-:-:S05]  /*3ad0*/  IMAD.IADD R0, R2, 0x1, -R0 ;  /* 0x0000000102007824 */ /* 0x000fca00078e0a00 */
[----:B------:R-:W-:-:S04]  /*3ae0*/  SHF.R.S32.HI R3, RZ, 0x1f, R0 ;  /* 0x0000001fff037819 */ /* 0x000fc80000011400 */
[CC--:B------:R-:W-:Y:S02]  /*3af0*/  LEA.HI R2, R3.reuse, R0.reuse, RZ, 0x2 ;  /* 0x0000000003027211 */ /* 0x0c0fe400078f10ff */
[----:B------:R-:W-:Y:S02]  /*3b00*/  LEA.HI R3, R3, R0, RZ, 0x5 ;  /* 0x0000000003037211 */ /* 0x000fe400078f28ff */
[--C-:B------:R-:W-:Y:S02]  /*3b10*/  SHF.R.S32.HI R12, RZ, 0x2, R2.reuse ;  /* 0x00000002ff0c7819 */ /* 0x100fe40000011402 */
[----:B------:R-:W-:Y:S02]  /*3b20*/  SHF.R.S32.HI R13, RZ, 0x1f, R2 ;  /* 0x0000001fff0d7819 */ /* 0x000fe40000011402 */
[----:B------:R-:W-:Y:S02]  /*3b30*/  LOP3.LUT R2, R2, 0x7ffffffc, RZ, 0xc0, !PT ;  /* 0x7ffffffc02027812 */ /* 0x000fe400078ec0ff */
[----:B------:R-:W-:-:S03]  /*3b40*/  LEA.HI R13, R13, R12, RZ, 0x3 ;  /* 0x0000000c0d0d7211 */ /* 0x000fc600078f18ff */
[----:B------:R-:W-:Y:S01]  /*3b50*/  IMAD.IADD R2, R0, 0x1, -R2 ;  /* 0x0000000100027824 */ /* 0x000fe200078e0a02 */
[----:B------:R-:W-:-:S03]  /*3b60*/  LOP3.LUT R13, R13, 0xfffffff8, RZ, 0xc0, !PT ;  /* 0xfffffff80d0d7812 */ /* 0x000fc600078ec0ff */
[----:B------:R-:W-:Y:S02]  /*3b70*/  IMAD.SHL.U32 R0, R2, 0x2, RZ ;  /* 0x0000000202007824 */ /* 0x000fe400078e00ff */
[----:B------:R-:W-:-:S03]  /*3b80*/  IMAD.IADD R12, R12, 0x1, -R13 ;  /* 0x000000010c0c7824 */ /* 0x000fc600078e0a0d */
[----:B------:R-:W-:Y:S02]  /*3b90*/  SHF.R.S32.HI R2, RZ, 0x1f, R0 ;  /* 0x0000001fff027819 */ /* 0x000fe40000011400 */
[----:B------:R-:W-:Y:S02]  /*3ba0*/  IADD3 R14, P1, R4, R0, RZ ;  /* 0x00000000040e7210 */ /* 0x000fe40007f3e0ff */
[----:B------:R-:W-:Y:S02]  /*3bb0*/  IADD3 R0, -R0, UR5, -R4 ;  /* 0x0000000500007c10 */ /* 0x000fe4000fffe904 */
[----:B------:R-:W-:Y:S02]  /*3bc0*/  LEA.HI.X.SX32 R15, R4, R2, 0x1, P1 ;  /* 0x00000002040f7211 */ /* 0x000fe400008f0eff */
[----:B------:R-:W1:Y:S01]  /*3bd0*/  S2R R4, SR_CTAID.X ;  /* 0x0000000000047919 */ /* 0x000e620000002500 */
[----:B------:R-:W-:Y:S02]  /*3be0*/  SHF.R.S32.HI R2, RZ, 0x5, R3 ;  /* 0x00000005ff027819 */ /* 0x000fe40000011403 */
[----:B------:R-:W-:Y:S01]  /*3bf0*/  SHF.R.S32.HI R13, RZ, 0x1f, R12 ;  /* 0x0000001fff0d7819 */ /* 0x000fe2000001140c */
[----:B-1----:R-:W-:-:S02]  /*3c00*/  IMAD.SHL.U32 R3, R4, 0x100, RZ ;  /* 0x0000010004037824 */ /* 0x002fc400078e00ff */
[----:B------:R-:W-:-:S03]  /*3c10*/  IMAD.WIDE R10, R4, 0x100, R12 ;  /* 0x00000100040a7825 */ /* 0x000fc600078e020c */
[----:B------:R-:W-:Y:S01]  /*3c20*/  ISETP.GE.OR P0, PT, R3, UR4, P0 ;  /* 0x0000000403007c0c */ /* 0x000fe20008706670 */
[----:B------:R-:W-:-:S04]  /*3c30*/  IMAD.WIDE R10, R2, 0x10, R10 ;  /* 0x00000010020a7825 */ /* 0x000fc800078e020a */
[----:B------:R-:W-:-:S05]  /*3c40*/  IMAD R2, R2, -0x10, -R3 ;  /* 0xfffffff002027824 */ /* 0x000fca00078e0a03 */
[----:B------:R-:W-:-:S03]  /*3c50*/  IADD3 R12, R2, UR4, -R12 ;  /* 0x00000004020c7c10 */ /* 0x000fc6000fffe80c */
[----:B------:R-:W-:Y:S05]  /*3c60*/  @P0 EXIT ;  /* 0x000000000000094d */ /* 0x000fea0003800000 */
[----:B------:R-:W-:Y:S01]  /*3c70*/  FSETP.NEU.AND P0, PT, RZ, UR16, PT ;  /* 0x00000010ff007c0b */ /* 0x000fe2000bf0d000 */
[----:B------:R-:W-:Y:S02]  /*3c80*/  ULDC.64 UR6, c[0x0][0x658] ;  /* 0x0001960000067ab9 */ /* 0x000fe40000000a00 */
[----:B------:R-:W-:Y:S01]  /*3c90*/  IMAD R2, R11, UR6, RZ ;  /* 0x000000060b027c24 */ /* 0x000fe2000f8e02ff */
[----:B------:R-:W-:Y:S02]  /*3ca0*/  USHF.L.U64.HI UR5, UR6, 0x3, UR7 ;  /* 0x0000000306057899 */ /* 0x000fe40008010207 */
[----:B------:R-:W-:Y:S01]  /*3cb0*/  IMAD.WIDE.U32 R4, R10, UR6, R14 ;  /* 0x000000060a047c25 */ /* 0x000fe2000f8e000e */
[----:B------:R-:W-:-:S03]  /*3cc0*/  USHF.L.U32 UR8, UR6, 0x3, URZ ;  /* 0x0000000306087899 */ /* 0x000fc6000800063f */
[----:B------:R-:W-:-:S04]  /*3cd0*/  IMAD R2, R10, UR7, R2 ;  /* 0x000000070a027c24 */ /* 0x000fc8000f8e0202 */
[----:B------:R-:W-:Y:S01]  /*3ce0*/  IMAD.IADD R3, R5, 0x1, R2 ;  /* 0x0000000105037824 */ /* 0x000fe200078e0202 */
[----:B------:R-:W-:Y:S06]  /*3cf0*/  @!P0 BRA `(.L_x_22) ;  /* 0x0000010800f88947 */ /* 0x000fec0003800000 */
[----:B------:R-:W-:Y:S01]  /*3d00*/  ULDC.64 UR18, c[0x0][0x630] ;  /* 0x00018c0000127ab9 */ /* 0x000fe20000000a00 */
[----:B------:R-:W-:Y:S01]  /*3d10*/  ULDC.64 UR20, c[0x0][0x628] ;  /* 0x00018a0000147ab9 */ /* 0x000fe20000000a00 */
[----:B------:R-:W-:Y:S01]  /*3d20*/  IMAD R2, R11, UR18, RZ ;  /* 0x000000120b027c24 */ /* 0x000fe2000f8e02ff */
[----:B------:R-:W2:Y:S01]  /*3d30*/  LDL.LU R17, [R1] ;  /* 0x0000000001117983 */ /* 0x000ea20000300800 */
[----:B------:R-:W-:Y:S01]  /*3d40*/  IMAD.WIDE.U32 R6, R10, UR18, R14 ;  /* 0x000000120a067c25 */ /* 0x000fe2000f8e000e */
[----:B------:R-:W-:Y:S02]  /*3d50*/  ISETP.GE.AND P1, PT, R12, 0x1, PT ;  /* 0x000000010c00780c */ /* 0x000fe40003f26270 */
[----:B------:R-:W3:Y:S01]  /*3d60*/  LDL.LU R16, [R1+0x4] ;  /* 0x0000040001107983 */ /* 0x000ee20000300800 */
[----:B------:R-:W-:Y:S01]  /*3d70*/  IMAD R2, R10, UR19, R2 ;  /* 0x000000130a027c24 */ /* 0x000fe2000f8e0202 */
[----:B------:R-:W-:Y:S02]  /*3d80*/  IADD3 R8, P0, R6, UR20, RZ ;  /* 0x0000001406087c10 */ /* 0x000fe4000ff1e0ff */
[----:B------:R1:W-:Y:S02]  /*3d90*/  STL [R1+0x140], R71 ;  /* 0x0001404701007387 */ /* 0x0003e40000100800 */
[----:B------:R-:W-:-:S02]  /*3da0*/  IADD3.X R9, R7, UR21, R2, P0, !PT ;  /* 0x0000001507097c10 */ /* 0x000fc400087fe402 */
[----:B------:R-:W-:Y:S02]  /*3db0*/  ISETP.LT.OR P0, PT, R0, 0x1, !P1 ;  /* 0x000000010000780c */ /* 0x000fe40004f01670 */
[----:B------:R-:W-:Y:S01]  /*3dc0*/  PRMT R2, RZ, 0x7610, R2 ;  /* 0x00007610ff027816 */ /* 0x000fe20000000002 */
[----:B-1----:R-:W4:Y:S04]  /*3dd0*/  LDL.LU R71, [R1+0x8] ;  /* 0x0000080001477983 */ /* 0x002f280000300800 */
[----:B------:R1:W-:Y:S06]  /*3de0*/  STL [R1+0x13c], R72 ;  /* 0x00013c4801007387 */ /* 0x0003ec0000100800 */
[----:B------:R-:W0:Y:S01]  /*3df0*/  @!P0 LDC.64 R6, c[0x0][0x650] ;  /* 0x00019400ff068b82 */ /* 0x000e220000000a00 */
[----:B------:R-:W2:Y:S04]  /*3e00*/  @!P0 LDG.E.U8 R2, desc[UR14][R8.64] ;  /* 0x0000000e08028981 */ /* 0x000ea8000c1e1100 */
[----:B-1----:R-:W4:Y:S04]  /*3e10*/  LDL.LU R72, [R1+0xc] ;  /* 0x00000c0001487983 */ /* 0x002f280000300800 */
[----:B------:R1:W-:Y:S04]  /*3e20*/  STL [R1+0x138], R73 ;  /* 0x0001384901007387 */ /* 0x0003e80000100800 */
[----:B-1----:R-:W4:Y:S01]  /*3e30*/  LDL.LU R73, [R1+0x14] ;  /* 0x0000140001497983 */ /* 0x002f220000300800 */
[----:B0-----:R-:W-:-:S03]  /*3e40*/  @!P0 IADD3 R6, P2, R4, R6, RZ ;  /* 0x0000000604068210 */ /* 0x001fc60007f5e0ff */
[----:B------:R0:W-:Y:S02]  /*3e50*/  STL [R1+0x134], R74 ;  /* 0x0001344a01007387 */ /* 0x0001e40000100800 */
[----:B------:R-:W-:Y:S02]  /*3e60*/  @!P0 IMAD.X R7, R3, 0x1, R7, P2 ;  /* 0x0000000103078824 */ /* 0x000fe400010e0607 */
[----:B0-----:R-:W4:Y:S04]  /*3e70*/  LDL.LU R74, [R1+0x18] ;  /* 0x00001800014a7983 */ /* 0x001f280000300800 */
[----:B------:R0:W-:Y:S04]  /*3e80*/  STL [R1+0x130], R75 ;  /* 0x0001304b01007387 */ /* 0x0001e80000100800 */
        /* <DEDUP_REMOVED lines=25> */
[----:B------:R-:W4:Y:S04]  /*4020*/  LDL.LU R13, [R1+0x50] ;  /* 0x00005000010d7983 */ /* 0x000f280000300800 */
        /* <DEDUP_REMOVED lines=18> */
[----:B------:R-:W4:Y:S01]  /*4150*/  LDL.LU R238, [R1+0x9c] ;  /* 0x00009c0001ee7983 */ /* 0x000f220000300800 */
[----:B--2---:R-:W-:-:S03]  /*4160*/  LOP3.LUT R2, R2, 0xff, RZ, 0xc0, !PT ;  /* 0x000000ff02027812 */ /* 0x004fc600078ec0ff */
[----:B------:R-:W2:Y:S01]  /*4170*/  LDL.LU R237, [R1+0xa0] ;  /* 0x0000a00001ed7983 */ /* 0x000ea20000300800 */
[----:B------:R-:W-:-:S03]  /*4180*/  F2FP.F16.E4M3.UNPACK_B R2, R2 ;  /* 0x00000002ff02723e */ /* 0x000fc600020006ff */
[----:B------:R-:W2:Y:S02]  /*4190*/  LDL.LU R236, [R1+0xa4] ;  /* 0x0000a40001ec7983 */ /* 0x000ea40000300800 */
[----:B------:R-:W-:Y:S02]  /*41a0*/  HADD2.F32 R2, -RZ, R2.H0_H0 ;  /* 0x20000002ff027230 */ /* 0x000fe40000004100 */
[----:B------:R-:W2:Y:S03]  /*41b0*/  LDL.LU R235, [R1+0xa8] ;  /* 0x0000a80001eb7983 */ /* 0x000ea60000300800 */
[----:B------:R-:W-:Y:S01]  /*41c0*/  FMUL R2, R2, UR16 ;  /* 0x0000001002027c20 */ /* 0x000fe20008400000 */
[----:B------:R-:W2:Y:S03]  /*41d0*/  LDL.LU R234, [R1+0xac] ;  /* 0x0000ac0001ea7983 */ /* 0x000ea60000300800 */
[----:B------:R-:W-:Y:S01]  /*41e0*/  FFMA R2, R17, UR13, R2 ;  /* 0x0000000d11027c23 */ /* 0x000fe20008000002 */
[----:B------:R-:W2:Y:S04]  /*41f0*/  LDL.LU R233, [R1+0xb0] ;  /* 0x0000b00001e97983 */ /* 0x000ea80000300800 */
[----:B------:R-:W-:Y:S01]  /*4200*/  F2FP.SATFINITE.E4M3.F32.PACK_AB_MERGE_C R2, RZ, R2, RZ ;  /* 0x00000002ff02723e */ /* 0x000fe200048070ff */
[----:B------:R-:W2:Y:S04]  /*4210*/  LDL.LU R232, [R1+0xb4] ;  /* 0x0000b40001e87983 */ /* 0x000ea80000300800 */
[----:B------:R0:W-:Y:S01]  /*4220*/  @!P0 STG.E.U8 desc[UR14][R6.64], R2 ;  /* 0x0000000206008986 */ /* 0x0001e2000c10110e */
[----:B------:R-:W-:-:S03]  /*4230*/  ISETP.LT.OR P0, PT, R0, 0x2, !P1 ;  /* 0x000000020000780c */ /* 0x000fc60004f01670 */
[----:B------:R-:W2:Y:S04]  /*4240*/  LDL.LU R231, [R1+0xb8] ;  /* 0x0000b80001e77983 */ /* 0x000ea80000300800 */
[----:B------:R-:W2:Y:S01]  /*4250*/  LDL.LU R230, [R1+0xbc] ;  /* 0x0000bc0001e67983 */ /* 0x000ea20000300800 */
[----:B0-----:R-:W-:-:S03]  /*4260*/  PRMT R2, RZ, 0x7610, R2 ;  /* 0x00007610ff027816 */ /* 0x001fc60000000002 */
[----:B------:R-:W2:Y:S02]  /*4270*/  LDL.LU R229, [R1+0xc0] ;  /* 0x0000c00001e57983 */ /* 0x000ea40000300800 */
[----:B------:R-:W0:Y:S02]  /*4280*/  @!P0 LDC.64 R6, c[0x0][0x650] ;  /* 0x00019400ff068b82 */ /* 0x000e240000000a00 */
[----:B------:R-:W2:Y:S04]  /*4290*/  LDL.LU R228, [R1+0xc4] ;  /* 0x0000c40001e47983 */ /* 0x000ea80000300800 */
[----:B------:R-:W3:Y:S04]  /*42a0*/  @!P0 LDG.E.U8 R2, desc[UR14][R8.64+0x1] ;  /* 0x0000010e08028981 */ /* 0x000ee8000c1e1100 */
[----:B------:R-:W2:Y:S04]  /*42b0*/  LDL.LU R227, [R1+0xc8] ;  /* 0x0000c80001e37983 */ /* 0x000ea80000300800 */
[----:B------:R-:W2:Y:S04]  /*42c0*/  LDL.LU R226, [R1+0xcc] ;  /* 0x0000cc0001e27983 */ /* 0x000ea80000300800 */
[----:B------:R-:W2:Y:S04]  /*42d0*/  LDL.LU R225, [R1+0xd0] ;  /* 0x0000d00001e17983 */ /* 0x000ea80000300800 */
[----:B------:R-:W2:Y:S01]  /*42e0*/  LDL.LU R224, [R1+0xd4] ;  /* 0x0000d40001e07983 */ /* 0x000ea20000300800 */
[----:B0-----:R-:W-:-:S03]  /*42f0*/  @!P0 IADD3 R6, P2, R4, R6, RZ ;  /* 0x0000000604068210 */ /* 0x001fc60007f5e0ff */
[----:B------:R-:W2:Y:S02]  /*4300*/  LDL.LU R223, [R1+0xd8] ;  /* 0x0000d80001df7983 */ /* 0x000ea40000300800 */
[----:B------:R-:W-:Y:S02]  /*4310*/  @!P0 IMAD.X R7, R3, 0x1, R7, P2 ;  /* 0x0000000103078824 */ /* 0x000fe400010e0607 */
[----:B------:R-:W2:Y:S04]  /*4320*/  LDL.LU R222, [R1+0xdc] ;  /* 0x0000dc0001de7983 */ /* 0x000ea80000300800 */
[----:B------:R-:W2:Y:S04]  /*4330*/  LDL.LU R221, [R1+0xe0] ;  /* 0x0000e00001dd7983 */ /* 0x000ea80000300800 */
[----:B------:R-:W2:Y:S04]  /*4340*/  LDL.LU R220, [R1+0xe4] ;  /* 0x0000e40001dc7983 */ /* 0x000ea80000300800 */
[----:B------:R-:W2:Y:S04]  /*4350*/  LDL.LU R219, [R1+0xe8] ;  /* 0x0000e80001db7983 */ /* 0x000ea80000300800 */
[----:B------:R-:W2:Y:S04]  /*4360*/  LDL.LU R218, [R1+0xec] ;  /* 0x0000ec0001da7983 */ /* 0x000ea80000300800 */
[----:B------:R-:W2:Y:S04]  /*4370*/  LDL.LU R217, [R1+0xf0] ;  /* 0x0000f00001d97983 */ /* 0x000ea80000300800 */
[----:B------:R-:W2:Y:S04]  /*4380*/  LDL.LU R216, [R1+0xf4] ;  /* 0x0000f40001d87983 */ /* 0x000ea80000300800 */
[----:B------:R-:W2:Y:S04]  /*4390*/  LDL.LU R23, [R1+0xf8] ;  /* 0x0000f80001177983 */ /* 0x000ea80000300800 */
[----:B------:R-:W2:Y:S01]  /*43a0*/  LDL.LU R22, [R1+0xfc] ;  /* 0x0000fc0001167983 */ /* 0x000ea20000300800 */
[----:B---3--:R-:W-:-:S04]  /*43b0*/  LOP3.LUT R2, R2, 0xff, RZ, 0xc0, !PT ;  /* 0x000000ff02027812 */ /* 0x008fc800078ec0ff */
[----:B------:R-:W-:-:S05]  /*43c0*/  F2FP.F16.E4M3.UNPACK_B R2, R2 ;  /* 0x00000002ff02723e */ /* 0x000fca00020006ff */
[----:B------:R-:W-:-:S05]  /*43d0*/  HADD2.F32 R2, -RZ, R2.H0_H0 ;  /* 0x20000002ff027230 */ /* 0x000fca0000004100 */
[----:B------:R-:W-:-:S04]  /*43e0*/  FMUL R2, R2, UR16 ;  /* 0x0000001002027c20 */ /* 0x000fc80008400000 */
[----:B------:R-:W-:-:S05]  /*43f0*/  FFMA R2, R16, UR13, R2 ;  /* 0x0000000d10027c23 */ /* 0x000fca0008000002 */
[----:B------:R-:W-:-:S05]  /*4400*/  F2FP.SATFINITE.E4M3.F32.PACK_AB_MERGE_C R2, RZ, R2, RZ ;  /* 0x00000002ff02723e */ /* 0x000fca00048070ff */
[----:B------:R0:W-:Y:S02]  /*4410*/  @!P0 STG.E.U8 desc[UR14][R6.64+0x1], R2 ;  /* 0x0000010206008986 */ /* 0x0001e4000c10110e */
[----:B0-----:R-:W-:-:S05]  /*4420*/  IADD3 R6, P0, R10, 0x8, RZ ;  /* 0x000000080a067810 */ /* 0x001fca0007f1e0ff */
[----:B------:R-:W-:-:S04]  /*4430*/  IMAD.X R2, RZ, RZ, R11, P0 ;  /* 0x000000ffff027224 */ /* 0x000fc800000e060b */
[----:B------:R-:W-:-:S04]  /*4440*/  IMAD R2, R2, UR18, RZ ;  /* 0x0000001202027c24 */ /* 0x000fc8000f8e02ff */
[C---:B------:R-:W-:Y:S02]  /*4450*/  IMAD R2, R6.reuse, UR19, R2 ;  /* 0x0000001306027c24 */ /* 0x040fe4000f8e0202 */
[----:B------:R-:W-:-:S03]  /*4460*/  IMAD.WIDE.U32 R6, R6, UR18, R14 ;  /* 0x0000001206067c25 */ /* 0x000fc6000f8e000e */
[----:B------:R-:W-:-:S04]  /*4470*/  IADD3 R6, P0, R6, UR20, RZ ;  /* 0x0000001406067c10 */ /* 0x000fc8000ff1e0ff */
[----:B------:R-:W-:Y:S02]  /*4480*/  IADD3.X R7, R7, UR21, R2, P0, !PT ;  /* 0x0000001507077c10 */ /* 0x000fe400087fe402 */
[----:B------:R-:W-:-:S04]  /*4490*/  ISETP.GE.AND P0, PT, R12, 0x9, PT ;  /* 0x000000090c00780c */ /* 0x000fc80003f06270 */
[----:B------:R-:W-:Y:S02]  /*44a0*/  ISETP.LT.OR P2, PT, R0, 0x1, !P0 ;  /* 0x000000010000780c */ /* 0x000fe40004741670 */
[----:B------:R-:W-:-:S11]  /*44b0*/  PRMT R2, RZ, 0x7610, R2 ;  /* 0x00007610ff027816 */ /* 0x000fd60000000002 */
[----:B------:R-:W3:Y:S01]  /*44c0*/  @!P2 LDG.E.U8 R2, desc[UR14][R6.64] ;  /* 0x0000000e0602a981 */ /* 0x000ee2000c1e1100 */
[----:B------:R-:W0:Y:S02]  /*44d0*/  @!P2 LDC.64 R16, c[0x0][0x650] ;  /* 0x00019400ff10ab82 */ /* 0x000e240000000a00 */
[----:B0-----:R-:W-:-:S04]  /*44e0*/  @!P2 IADD3 R16, P3, P4, R4, UR8, R16 ;  /* 0x000000080410ac10 */ /* 0x001fc8000fc7e010 */
[----:B------:R-:W-:Y:S02]  /*44f0*/  @!P2 IADD3.X R17, R3, UR5, R17, P3, P4 ;  /* 0x000000050311ac10 */ /* 0x000fe40009fe8411 */
[----:B---3--:R-:W-:-:S04]  /*4500*/  LOP3.LUT R2, R2, 0xff, RZ, 0xc0, !PT ;  /* 0x000000ff02027812 */ /* 0x008fc800078ec0ff */
[----:B------:R-:W-:-:S05]  /*4510*/  F2FP.F16.E4M3.UNPACK_B R2, R2 ;  /* 0x00000002ff02723e */ /* 0x000fca00020006ff */
[----:B------:R-:W-:-:S05]  /*4520*/  HADD2.F32 R2, -RZ, R2.H0_H0 ;  /* 0x20000002ff027230 */ /* 0x000fca0000004100 */
[----:B------:R-:W-:-:S04]  /*4530*/  FMUL R2, R2, UR16 ;  /* 0x0000001002027c20 */ /* 0x000fc80008400000 */
[----:B----4-:R-:W-:Y:S02]  /*4540*/  FFMA R2, R71, UR13, R2 ;  /* 0x0000000d47027c23 */ /* 0x010fe40008000002 */
[----:B------:R-:W3:Y:S03]  /*4550*/  LDL.LU R71, [R1+0x140] ;  /* 0x0001400001477983 */ /* 0x000ee60000300800 */
[----:B------:R-:W-:-:S05]  /*4560*/  F2FP.SATFINITE.E4M3.F32.PACK_AB_MERGE_C R2, RZ, R2, RZ ;  /* 0x00000002ff02723e */ /* 0x000fca00048070ff */
[----:B------:R0:W-:Y:S01]  /*4570*/  @!P2 STG.E.U8 desc[UR14][R16.64], R2 ;  /* 0x000000021000a986 */ /* 0x0001e2000c10110e */
[----:B------:R-:W-:Y:S02]  /*4580*/  ISETP.LT.OR P2, PT, R0, 0x2, !P0 ;  /* 0x000000020000780c */ /* 0x000fe40004741670 */
[----:B0-----:R-:W-:-:S11]  /*4590*/  PRMT R2, RZ, 0x7610, R2 ;  /* 0x00007610ff027816 */ /* 0x001fd60000000002 */
[----:B------:R-:W0:Y:S01]  /*45a0*/  @!P2 LDC.64 R16, c[0x0][0x650] ;  /* 0x00019400ff10ab82 */ /* 0x000e220000000a00 */
[----:B------:R-:W4:Y:S01]  /*45b0*/  @!P2 LDG.E.U8 R2, desc[UR14][R6.64+0x1] ;  /* 0x0000010e0602a981 */ /* 0x000f22000c1e1100 */
[----:B0-----:R-:W-:-:S04]  /*45c0*/  @!P2 IADD3 R16, P3, P4, R4, UR8, R16 ;  /* 0x000000080410ac10 */ /* 0x001fc8000fc7e010 */
[----:B------:R-:W-:Y:S02]  /*45d0*/  @!P2 IADD3.X R17, R3, UR5, R17, P3, P4 ;  /* 0x000000050311ac10 */ /* 0x000fe40009fe8411 */
[----:B----4-:R-:W-:-:S04]  /*45e0*/  LOP3.LUT R2, R2, 0xff, RZ, 0xc0, !PT ;  /* 0x000000ff02027812 */ /* 0x010fc800078ec0ff */
[----:B------:R-:W-:-:S05]  /*45f0*/  F2FP.F16.E4M3.UNPACK_B R2, R2 ;  /* 0x00000002ff02723e */ /* 0x000fca00020006ff */
[----:B------:R-:W-:-:S05]  /*4600*/  HADD2.F32 R2, -RZ, R2.H0_H0 ;  /* 0x20000002ff027230 */ /* 0x000fca0000004100 */
[----:B------:R-:W-:-:S04]  /*4610*/  FMUL R2, R2, UR16 ;  /* 0x0000001002027c20 */ /* 0x000fc80008400000 */
[----:B------:R-:W-:Y:S02]  /*4620*/  FFMA R2, R72, UR13, R2 ;  /* 0x0000000d48027c23 */ /* 0x000fe40008000002 */
[----:B------:R-:W4:Y:S03]  /*4630*/  LDL.LU R72, [R1+0x13c] ;  /* 0x00013c0001487983 */ /* 0x000f260000300800 */
[----:B------:R-:W-:-:S05]  /*4640*/  F2FP.SATFINITE.E4M3.F32.PACK_AB_MERGE_C R2, RZ, R2, RZ ;  /* 0x00000002ff02723e */ /* 0x000fca00048070ff */
[----:B------:R0:W-:Y:S01]  /*4650*/  @!P2 STG.E.U8 desc[UR14][R16.64+0x1], R2 ;  /* 0x000001021000a986 */ /* 0x0001e2000c10110e */
[C---:B------:R-:W-:Y:S02]  /*4660*/  ISETP.LT.OR P2, PT, R0.reuse, 0x9, !P1 ;  /* 0x000000090000780c */ /* 0x040fe40004f41670 */
[----:B0-----:R-:W-:Y:S01]  /*4670*/  PRMT R2, RZ, 0x7610, R2 ;  /* 0x00007610ff027816 */ /* 0x001fe20000000002 */
[----:B------:R-:W2:Y:S10]  /*4680*/  LDL.LU R17, [R1+0x10] ;  /* 0x0000100001117983 */ /* 0x000eb40000300800 */
[----:B------:R-:W3:Y:S01]  /*4690*/  @!P2 LDG.E.U8 R2, desc[UR14][R8.64+0x8] ;  /* 0x0000080e0802a981 */ /* 0x000ee2000c1e1100 */
[----:B------:R-:W-:-:S02]  /*46a0*/  ISETP.LT.OR P3, PT, R0, 0xa, !P1 ;  /* 0x0000000a0000780c */ /* 0x000fc40004f61670 */
[----:B---3--:R-:W-:-:S04]  /*46b0*/  LOP3.LUT R2, R2, 0xff, RZ, 0xc0, !PT ;  /* 0x000000ff02027812 */ /* 0x008fc800078ec0ff */
[----:B------:R-:W-:-:S05]  /*46c0*/  F2FP.F16.E4M3.UNPACK_B R2, R2 ;  /* 0x00000002ff02723e */ /* 0x000fca00020006ff */
[----:B------:R-:W-:-:S05]  /*46d0*/  HADD2.F32 R2, -RZ, R2.H0_H0 ;  /* 0x20000002ff027230 */ /* 0x000fca0000004100 */
[----:B------:R-:W-:-:S04]  /*46e0*/  FMUL R2, R2, UR16 ;  /* 0x0000001002027c20 */ /* 0x000fc80008400000 */
[----:B--2---:R-:W-:Y:S02]  /*46f0*/  FFMA R2, R17, UR13, R2 ;  /* 0x0000000d11027c23 */ /* 0x004fe40008000002 */
[----:B------:R-:W0:Y:S03]  /*4700*/  @!P2 LDC.64 R16, c[0x0][0x650] ;  /* 0x00019400ff10ab82 */ /* 0x000e260000000a00 */
[----:B------:R-:W-:Y:S02]  /*4710*/  F2FP.SATFINITE.E4M3.F32.PACK_AB_MERGE_C R2, RZ, R2, RZ ;  /* 0x00000002ff02723e */ /* 0x000fe400048070ff */
[----:B0-----:R-:W-:-:S05]  /*4720*/  @!P2 IADD3 R16, P4, R4, R16, RZ ;  /* 0x000000100410a210 */ /* 0x001fca0007f9e0ff */
[----:B------:R-:W-:-:S05]  /*4730*/  @!P2 IMAD.X R17, R3, 0x1, R17, P4 ;  /* 0x000000010311a824 */ /* 0x000fca00020e0611 */
[----:B------:R0:W-:Y:S02]  /*4740*/  @!P2 STG.E.U8 desc[UR14][R16.64+0x8], R2 ;  /* 0x000008021000a986 */ /* 0x0001e4000c10110e */
[----:B0-----:R-:W-:Y:S01]  /*4750*/  PRMT R2, RZ, 0x7610, R2 ;  /* 0x00007610ff027816 */ /* 0x001fe20000000002 */
[----:B------:R-:W0:Y:S05]  /*4760*/  @!P3 LDC.64 R16, c[0x0][0x650] ;  /* 0x00019400ff10bb82 */ /* 0x000e2a0000000a00 */
[----:B------:R-:W2:Y:S01]  /*4770*/  @!P3 LDG.E.U8 R2, desc[UR14][R8.64+0x9] ;  /* 0x0000090e0802b981 */ /* 0x000ea2000c1e1100 */
[----:B------:R-:W-:Y:S02]  /*4780*/  ISETP.LT.OR P2, PT, R0, 0x9, !P0 ;  /* 0x000000090000780c */ /* 0x000fe40004741670 */
[----:B0-----:R-:W-:-:S05]  /*4790*/  @!P3 IADD3 R16, P4, R4, R16, RZ ;  /* 0x000000100410b210 */ /* 0x001fca0007f9e0ff */
[----:B------:R-:W-:Y:S01]  /*47a0*/  @!P3 IMAD.X R17, R3, 0x1, R17, P4 ;  /* 0x000000010311b824 */ /* 0x000fe200020e0611 */
[----:B--2---:R-:W-:-:S04]  /*47b0*/  LOP3.LUT R2, R2, 0xff, RZ, 0xc0, !PT ;  /* 0x000000ff02027812 */ /* 0x004fc800078ec0ff */
[----:B------:R-:W-:-:S05]  /*47c0*/  F2FP.F16.E4M3.UNPACK_B R2, R2 ;  /* 0x00000002ff02723e */ /* 0x000fca00020006ff */
[----:B------:R-:W-:-:S05]  /*47d0*/  HADD2.F32 R2, -RZ, R2.H0_H0 ;  /* 0x20000002ff027230 */ /* 0x000fca0000004100 */
[----:B------:R-:W-:-:S04]  /*47e0*/  FMUL R2, R2, UR16 ;  /* 0x0000001002027c20 */ /* 0x000fc80008400000 */
[----:B------:R-:W-:Y:S01]  /*47f0*/  FFMA R2, R73, UR13, R2 ;  /* 0x0000000d49027c23 */ /* 0x000fe20008000002 */
[----:B------:R-:W-:Y:S01]  /*4800*/  USHF.L.U32 UR9, UR6, 0x6, URZ ;  /* 0x0000000606097899 */ /* 0x000fe2000800063f */
[----:B------:R-:W2:Y:S03]  /*4810*/  LDL.LU R73, [R1+0x138] ;  /* 0x0001380001497983 */ /* 0x000ea60000300800 */
[----:B------:R-:W-:-:S05]  /*4820*/  F2FP.SATFINITE.E4M3.F32.PACK_AB_MERGE_C R2, RZ, R2, RZ ;  /* 0x00000002ff02723e */ /* 0x000fca00048070ff */
[----:B------:R0:W-:Y:S02]  /*4830*/  @!P3 STG.E.U8 desc[UR14][R16.64+0x9], R2 ;  /* 0x000009021000b986 */ /* 0x0001e4000c10110e */
[----:B0-----:R-:W-:Y:S01]  /*4840*/  PRMT R2, RZ, 0x7610, R2 ;  /* 0x00007610ff027816 */ /* 0x001fe20000000002 */
[----:B------:R-:W0:Y:S05]  /*4850*/  @!P2 LDC.64 R16, c[0x0][0x650] ;  /* 0x00019400ff10ab82 */ /* 0x000e2a0000000a00 */
[----:B------:R-:W3:Y:S01]  /*4860*/  @!P2 LDG.E.U8 R2, desc[UR14][R6.64+0x8] ;  /* 0x0000080e0602a981 */ /* 0x000ee2000c1e1100 */
[----:B------:R-:W-:Y:S02]  /*4870*/  ISETP.LT.OR P3, PT, R0, 0xa, !P0 ;  /* 0x0000000a0000780c */ /* 0x000fe40004761670 */
[----:B0-----:R-:W-:-:S04]  /*4880*/  @!P2 IADD3 R16, P4, P5, R4, UR8, R16 ;  /* 0x000000080410ac10 */ /* 0x001fc8000fd9e010 */
[----:B------:R-:W-:Y:S02]  /*4890*/  @!P2 IADD3.X R17, R3, UR5, R17, P4, P5 ;  /* 0x000000050311ac10 */ /* 0x000fe4000a7ea411 */
[----:B---3--:R-:W-:-:S04]  /*48a0*/  LOP3.LUT R2, R2, 0xff, RZ, 0xc0, !PT ;  /* 0x000000ff02027812 */ /* 0x008fc800078ec0ff */
[----:B------:R-:W-:-:S05]  /*48b0*/  F2FP.F16.E4M3.UNPACK_B R2, R2 ;  /* 0x00000002ff02723e */ /* 0x000fca00020006ff */
[----:B------:R-:W-:-:S05]  /*48c0*/  HADD2.F32 R2, -RZ, R2.H0_H0 ;  /* 0x20000002ff027230 */ /* 0x000fca0000004100 */
[----:B------:R-:W-:-:S04]  /*48d0*/  FMUL R2, R2, UR16 ;  /* 0x0000001002027c20 */ /* 0x000fc80008400000 */
[----:B------:R-:W-:Y:S01]  /*48e0*/  FFMA R2, R74, UR13, R2 ;  /* 0x0000000d4a027c23 */ /* 0x000fe20008000002 */
[----:B------:R-:W-:Y:S01]  /*48f0*/  USHF.L.U64.HI UR4, UR6, 0x6, UR7 ;  /* 0x0000000606047899 */ /* 0x000fe20008010207 */
[----:B------:R-:W3:Y:S03]  /*4900*/  LDL.LU R74, [R1+0x134] ;  /* 0x00013400014a7983 */ /* 0x000ee60000300800 */
[----:B------:R-:W-:-:S05]  /*4910*/  F2FP.SATFINITE.E4M3.F32.PACK_AB_MERGE_C R2, RZ, R2, RZ ;  /* 0x00000002ff02723e */ /* 0x000fca00048070ff */
[----:B------:R0:W-:Y:S02]  /*4920*/  @!P2 STG.E.U8 desc[UR14][R16.64+0x8], R2 ;  /* 0x000008021000a986 */ /* 0x0001e4000c10110e */
[----:B0-----:R-:W-:Y:S01]  /*4930*/  PRMT R2, RZ, 0x7610, R2 ;  /* 0x00007610ff027816 */ /* 0x001fe20000000002 */
[----:B------:R-:W0:Y:S05]  /*4940*/  @!P3 LDC.64 R16, c[0x0][0x650] ;  /* 0x00019400ff10bb82 */ /* 0x000e2a0000000a00 */
[----:B------:R-:W4:Y:S01]  /*4950*/  @!P3 LDG.E.U8 R2, desc[UR14][R6.64+0x9] ;  /* 0x0000090e0602b981 */ /* 0x000f22000c1e1100 */
[----:B------:R-:W-:Y:S02]  /*4960*/  ISETP.LT.OR P2, PT, R0, 0x11, !P1 ;  /* 0x000000110000780c */ /* 0x000fe40004f41670 */
[----:B0-----:R-:W-:-:S04]  /*4970*/  @!P3 IADD3 R16, P4, P5, R4, UR8, R16 ;  /* 0x000000080410bc10 */ /* 0x001fc8000fd9e010 */
[----:B------:R-:W-:Y:S02]  /*4980*/  @!P3 IADD3.X R17, R3, UR5, R17, P4, P5 ;  /* 0x000000050311bc10 */ /* 0x000fe4000a7ea411 */
[----:B----4-:R-:W-:-:S04]  /*4990*/  LOP3.LUT R2, R2, 0xff, RZ, 0xc0, !PT ;  /* 0x000000ff02027812 */ /* 0x010fc800078ec0ff */
[----:B------:R-:W-:-:S05]  /*49a0*/  F2FP.F16.E4M3.UNPACK_B R2, R2 ;  /* 0x00000002ff02723e */ /* 0x000fca00020006ff */
[----:B------:R-:W-:-:S05]  /*49b0*/  HADD2.F32 R2, -RZ, R2.H0_H0 ;  /* 0x20000002ff027230 */ /* 0x000fca0000004100 */
[----:B------:R-:W-:-:S04]  /*49c0*/  FMUL R2, R2, UR16 ;  /* 0x0000001002027c20 */ /* 0x000fc80008400000 */
[----:B------:R-:W-:Y:S01]  /*49d0*/  FFMA R2, R75, UR13, R2 ;  /* 0x0000000d4b027c23 */ /* 0x000fe20008000002 */
[----:B------:R-:W-:Y:S01]  /*49e0*/  UIMAD.WIDE.U32 UR10, UR6, 0x80, URZ ;  /* 0x00000080060a78a5 */ /* 0x000fe2000f8e003f */
[----:B------:R-:W4:Y:S03]  /*49f0*/  LDL.LU R75, [R1+0x130] ;  /* 0x00013000014b7983 */ /* 0x000f260000300800 */
[----:B------:R-:W-:-:S05]  /*4a00*/  F2FP.SATFINITE.E4M3.F32.PACK_AB_MERGE_C R2, RZ, R2, RZ ;  /* 0x00000002ff02723e */ /* 0x000fca00048070ff */
        /* <DEDUP_REMOVED lines=11> */
[----:B------:R-:W-:Y:S02]  /*4ac0*/  FFMA R2, R76, UR13, R2 ;  /* 0x0000000d4c027c23 */ /* 0x000fe40008000002 */
[----:B------:R-:W2:Y:S03]  /*4ad0*/  LDL.LU R76, [R1+0x12c] ;  /* 0x00012c00014c7983 */ /* 0x000ea60000300800 */
[----:B------:R-:W-:-:S05]  /*4ae0*/  F2FP.SATFINITE.E4M3.F32.PACK_AB_MERGE_C R2, RZ, R2, RZ ;  /* 0x00000002ff02723e */ /* 0x000fca00048070ff */
[----:B------:R0:W-:Y:S02]  /*4af0*/  @!P2 STG.E.U8 desc[UR14][R16.64+0x10], R2 ;  /* 0x000010021000a986 */ /* 0x0001e4000c10110e */
[----:B0-----:R-:W-:Y:S01]  /*4b00*/  PRMT R2, RZ, 0x7610, R2 ;  /* 0x00007610ff027816 */ /* 0x001fe20000000002 */
[----:B------:R-:W0:Y:S05]  /*4b10*/  @!P3 LDC.64 R16, c[0x0][0x650] ;  /* 0x00019400ff10bb82 */ /* 0x000e2a0000000a00 */
[----:B------:R-:W3:Y:S01]  /*4b20*/  @!P3 LDG.E.U8 R2, desc[UR14][R8.64+0x11] ;  /* 0x0000110e0802b981 */ /* 0x000ee2000c1e1100 */
[----:B------:R-:W-:Y:S02]  /*4b30*/  ISETP.LT.OR P2, PT, R0, 0x11, !P0 ;  /* 0x000000110000780c */ /* 0x000fe40004741670 */
[----:B0-----:R-:W-:-:S05]  /*4b40*/  @!P3 IADD3 R16, P4, R4, R16, RZ ;  /* 0x000000100410b210 */ /* 0x001fca0007f9e0ff */
[----:B------:R-:W-:Y:S01]  /*4b50*/  @!P3 IMAD.X R17, R3, 0x1, R17, P4 ;  /* 0x000000010311b824 */ /* 0x000fe200020e0611 */
[----:B---3--:R-:W-:-:S04]  /*4b60*/  LOP3.LUT R2, R2, 0xff, RZ, 0xc0, !PT ;  /* 0x000000ff02027812 */ /* 0x008fc800078ec0ff */
[----:B------:R-:W-:-:S05]  /*4b70*/  F2FP.F16.E4M3.UNPACK_B R2, R2 ;  /* 0x00000002ff02723e */ /* 0x000fca00020006ff */
[----:B------:R-:W-:-:S05]  /*4b80*/  HADD2.F32 R2, -RZ, R2.H0_H0 ;  /* 0x20000002ff027230 */ /* 0x000fca0000004100 */
[----:B------:R-:W-:-:S04]  /*4b90*/  FMUL R2, R2, UR16 ;  /* 0x0000001002027c20 */ /* 0x000fc80008400000 */
[----:B------:R-:W-:Y:S02]  /*4ba0*/  FFMA R2, R77, UR13, R2 ;  /* 0x0000000d4d027c23 */ /* 0x000fe40008000002 */
        /* <DEDUP_REMOVED lines=16> */
[----:B------:R0:W-:Y:S02]  /*4cb0*/  @!P2 STG.E.U8 desc[UR14][R16.64+0x10], R2 ;  /* 0x000010021000a986 */ /* 0x0001e4000c10110e */
[----:B0-----:R-:W-:Y:S01]  /*4cc0*/  PRMT R2, RZ, 0x7610, R2 ;  /* 0x00007610ff027816 */ /* 0x001fe20000000002 */
[----:B------:R-:W0:Y:S05]  /*4cd0*/  @!P3 LDC.64 R16, c[0x0][0x650] ;  /* 0x00019400ff10bb82 */ /* 0x000e2a0000000a00 */
[----:B------:R-:W2:Y:S01]  /*4ce0*/  @!P3 LDG.E.U8 R2, desc[UR14][R6.64+0x11] ;  /* 0x0000110e0602b981 */ /* 0x000ea2000c1e1100 */
[----:B------:R-:W-:Y:S02]  /*4cf0*/  ISETP.LT.OR P2, PT, R0, 0x19, !P1 ;  /* 0x000000190000780c */ /* 0x000fe40004f41670 */
[----:B0-----:R-:W-:-:S04]  /*4d00*/  @!P3 IADD3 R16, P4, P5, R4, UR8, R16 ;  /* 0x000000080410bc10 */ /* 0x001fc8000fd9e010 */
[----:B------:R-:W-:Y:S02]  /*4d10*/  @!P3 IADD3.X R17, R3, UR5, R17, P4, P5 ;  /* 0x000000050311bc10 */ /* 0x000fe4000a7ea411 */
        /* <DEDUP_REMOVED lines=26> */
[----:B0-----:R-:W-:-:S05]  /*4ec0*/  @!P3 IADD3 R16, P4, R4, R16, RZ ;  /* 0x000000100410b210 */ /* 0x001fca0007f9e0ff */
[----:B------:R-:W-:Y:S01]  /*4ed0*/  @!P3 IMAD.X R17, R3, 0x1, R17, P4 ;  /* 0x000000010311b824 */ /* 0x000fe200020e0611 */
        /* <DEDUP_REMOVED lines=89> */
[----:B------:R-:W5:Y:S03]  /*5470*/  LDL.LU R87, [R1+0x100] ;  /* 0x0001000001577983 */ /* 0x000f660000300800 */
        /* <DEDUP_REMOVED lines=12> */
[----:B------:R-:W-:-:S05]  /*5540*/  FFMA R2, R13, UR13, R2 ;  /* 0x0000000d0d027c23 */ /* 0x000fca0008000002 */
[----:B------:R-:W-:Y:S02]  /*5550*/  F2FP.SATFINITE.E4M3.F32.PACK_AB_MERGE_C R13, RZ, R2, RZ ;  /* 0x00000002ff0d723e */ /* 0x000fe400048070ff */
[----:B------:R-:W-:-:S03]  /*5560*/  PRMT R2, RZ, 0x7610, R2 ;  /* 0x00007610ff027816 */ /* 0x000fc60000000002 */
[----:B------:R0:W-:Y:S04]  /*5570*/  @!P2 STG.E.U8 desc[UR14][R16.64+0x28], R13 ;  /* 0x0000280d1000a986 */ /* 0x0001e8000c10110e */
[----:B------:R-:W4:Y:S01]  /*5580*/  @!P3 LDG.E.U8 R2, desc[UR14][R8.64+0x29] ;  /* 0x0000290e0802b981 */ /* 0x000f22000c1e1100 */
[----:B0-----:R-:W0:Y:S01]  /*5590*/  @!P3 LDC.64 R16, c[0x0][0x650] ;  /* 0x00019400ff10bb82 */ /* 0x001e220000000a00 */
        /* <DEDUP_REMOVED lines=14> */
[----:B0-----:R-:W-:-:S04]  /*5680*/  @!P2 IADD3 R16, P4, P5, R4, UR8, R16 ;  /* 0x000000080410ac10 */ /* 0x001fc8000fd9e010 */
[----:B------:R-:W-:Y:S02]  /*5690*/  @!P2 IADD3.X R17, R3, UR5, R17, P4, P5 ;  /* 0x000000050311ac10 */ /* 0x000fe4000a7ea411 */
        /* <DEDUP_REMOVED lines=44> */
[----:B------:R-:W0:Y:S03]  /*5960*/  @!P2 LDC.64 R18, c[0x0][0x650] ;  /* 0x00019400ff12ab82 */ /* 0x000e260000000a00 */
[----:B------:R-:W-:Y:S02]  /*5970*/  F2FP.SATFINITE.E4M3.F32.PACK_AB_MERGE_C R13, RZ, R2, RZ ;  /* 0x00000002ff0d723e */ /* 0x000fe400048070ff */
[----:B------:R-:W-:-:S03]  /*5980*/  PRMT R2, RZ, 0x7610, R2 ;  /* 0x00007610ff027816 */ /* 0x000fc60000000002 */
[----:B------:R1:W-:Y:S04]  /*5990*/  @!P3 STG.E.U8 desc[UR14][R16.64+0x31], R13 ;  /* 0x0000310d1000b986 */ /* 0x0003e8000c10110e */
[----:B------:R-:W4:Y:S01]  /*59a0*/  @!P2 LDG.E.U8 R2, desc[UR14][R6.64+0x30] ;  /* 0x0000300e0602a981 */ /* 0x000f22000c1e1100 */
[----:B------:R-:W-:Y:S02]  /*59b0*/  ISETP.LT.OR P3, PT, R0, 0x32, !P0 ;  /* 0x000000320000780c */ /* 0x000fe40004761670 */
[----:B0-----:R-:W-:-:S11]  /*59c0*/  @!P2 IADD3 R18, P4, P5, R4, UR8, R18 ;  /* 0x000000080412ac10 */ /* 0x001fd6000fd9e012 */
[----:B-1----:R-:W0:Y:S01]  /*59d0*/  @!P3 LDC.64 R16, c[0x0][0x650] ;  /* 0x00019400ff10bb82 */ /* 0x002e220000000a00 */
        /* <DEDUP_REMOVED lines=10> */
[----:B------:R-:W-:Y:S02]  /*5a80*/  ISETP.LT.OR P2, PT, R0, 0x39, !P1 ;  /* 0x000000390000780c */ /* 0x000fe40004f41670 */
[----:B0-----:R-:W-:-:S04]  /*5a90*/  @!P3 IADD3 R16, P4, P5, R4, UR8, R16 ;  /* 0x000000080410bc10 */ /* 0x001fc8000fd9e010 */
[----:B------:R-:W-:-:S07]  /*5aa0*/  @!P3 IADD3.X R17, R3, UR5, R17, P4, P5 ;  /* 0x000000050311bc10 */ /* 0x000fce000a7ea411 */
[----:B-1----:R-:W0:Y:S01]  /*5ab0*/  @!P2 LDC.64 R18, c[0x0][0x650] ;  /* 0x00019400ff12ab82 */ /* 0x002e220000000a00 */
        /* <DEDUP_REMOVED lines=10> */
[----:B0-----:R-:W-:-:S05]  /*5b60*/  @!P2 IADD3 R18, P4, R4, R18, RZ ;  /* 0x000000120412a210 */ /* 0x001fca0007f9e0ff */
[----:B------:R-:W-:-:S06]  /*5b70*/  @!P2 IMAD.X R19, R3, 0x1, R19, P4 ;  /* 0x000000010313a824 */ /* 0x000fcc00020e0613 */
        /* <DEDUP_REMOVED lines=65> */
[----:B------:R-:W0:Y:S01]  /*5f90*/  @!P2 LDC.64 R16, c[0x0][0x650] ;  /* 0x00019400ff10ab82 */ /* 0x000e220000000a00 */
[----:B----4-:R-:W-:-:S04]  /*5fa0*/  LOP3.LUT R2, R2, 0xff, RZ, 0xc0, !PT ;  /* 0x000000ff02027812 */ /* 0x010fc800078ec0ff */
[----:B------:R-:W-:-:S05]  /*5fb0*/  F2FP.F16.E4M3.UNPACK_B R2, R2 ;  /* 0x00000002ff02723e */ /* 0x000fca00020006ff */
[----:B------:R-:W-:-:S05]  /*5fc0*/  HADD2.F32 R2, -RZ, R2.H0_H0 ;  /* 0x20000002ff027230 */ /* 0x000fca0000004100 */
[----:B------:R-:W-:-:S04]  /*5fd0*/  FMUL R2, R2, UR16 ;  /* 0x0000001002027c20 */ /* 0x000fc80008400000 */
[----:B------:R-:W-:-:S05]  /*5fe0*/  FFMA R2, R244, UR13, R2 ;  /* 0x0000000df4027c23 */ /* 0x000fca0008000002 */
[----:B-1----:R-:W-:Y:S02]  /*5ff0*/  F2FP.SATFINITE.E4M3.F32.PACK_AB_MERGE_C R13, RZ, R2, RZ ;  /* 0x00000002ff0d723e */ /* 0x002fe400048070ff */
[----:B------:R-:W-:-:S03]  /*6000*/  PRMT R2, RZ, 0x7610, R2 ;  /* 0x00007610ff027816 */ /* 0x000fc60000000002 */
[----:B------:R1:W-:Y:S04]  /*6010*/  @!P3 STG.E.U8 desc[UR14][R20.64+0x41], R13 ;  /* 0x0000410d1400b986 */ /* 0x0003e8000c10110e */
[----:B------:R-:W4:Y:S01]  /*6020*/  @!P2 LDG.E.U8 R2, desc[UR14][R6.64+0x40] ;  /* 0x0000400e0602a981 */ /* 0x000f22000c1e1100 */
[----:B------:R-:W-:Y:S02]  /*6030*/  ISETP.LT.OR P3, PT, R0, 0x42, !P0 ;  /* 0x000000420000780c */ /* 0x000fe40004761670 */
[----:B0-----:R-:W-:-:S04]  /*6040*/  @!P2 IADD3 R18, P4, P5, R4, UR8, R16 ;  /* 0x000000080412ac10 */ /* 0x001fc8000fd9e010 */
[----:B------:R-:W-:-:S07]  /*6050*/  @!P2 IADD3.X R19, R3, UR5, R17, P4, P5 ;  /* 0x000000050313ac10 */ /* 0x000fce000a7ea411 */
        /* <DEDUP_REMOVED lines=373> */
[----:B------:R4:W2:Y:S01]  /*77b0*/  @!P1 LDG.E.U8 R2, desc[UR14][R6.64+0x79] ;  /* 0x0000790e06029981 */ /* 0x0008a2000c1e1100 */
[----:B------:R-:W-:-:S05]  /*77c0*/  IADD3 R13, P0, R10, 0x40, RZ ;  /* 0x000000400a0d7810 */ /* 0x000fca0007f1e0ff */
[----:B------:R-:W-:Y:S01]  /*77d0*/  IMAD.X R16, RZ, RZ, R11, P0 ;  /* 0x000000ffff107224 */ /* 0x000fe200000e060b */
[----:B------:R-:W-:Y:S01]  /*77e0*/  ISETP.GE.AND P0, PT, R12, 0x41, PT ;  /* 0x000000410c00780c */ /* 0x000fe20003f06270 */
[----:B------:R-:W-:-:S03]  /*77f0*/  IMAD.WIDE.U32 R8, R13, UR18, R14 ;  /* 0x000000120d087c25 */ /* 0x000fc6000f8e000e */
[----:B------:R-:W-:Y:S01]  /*7800*/  ISETP.LT.OR P3, PT, R0, 0x1, !P0 ;  /* 0x000000010000780c */ /* 0x000fe20004761670 */
[----:B-1----:R-:W-:Y:S01]  /*7810*/  IMAD R18, R16, UR18, RZ ;  /* 0x0000001210127c24 */ /* 0x002fe2000f8e02ff */
[----:B0-----:R-:W-:Y:S02]  /*7820*/  @!P1 IADD3 R16, P4, P5, R4, UR8, R20 ;  /* 0x0000000804109c10 */ /* 0x001fe4000fd9e014 */
[----:B----4-:R-:W-:Y:S01]  /*7830*/  IADD3 R6, P2, R8, UR20, RZ ;  /* 0x0000001408067c10 */ /* 0x010fe2000ff5e0ff */
[----:B------:R-:W-:Y:S01]  /*7840*/  IMAD R13, R13, UR19, R18 ;  /* 0x000000130d0d7c24 */ /* 0x000fe2000f8e0212 */
[----:B------:R-:W-:-:S04]  /*7850*/  @!P1 IADD3.X R17, R3, UR5, R21, P4, P5 ;  /* 0x0000000503119c10 */ /* 0x000fc8000a7ea415 */
[----:B------:R-:W-:-:S03]  /*7860*/  IADD3.X R7, R9, UR21, R13, P2, !PT ;  /* 0x0000001509077c10 */ /* 0x000fc600097fe40d */
[----:B------:R-:W0:Y:S01]  /*7870*/  @!P3 LDC.64 R20, c[0x0][0x650] ;  /* 0x00019400ff14bb82 */ /* 0x000e220000000a00 */
[----:B--2---:R-:W-:-:S04]  /*7880*/  LOP3.LUT R2, R2, 0xff, RZ, 0xc0, !PT ;  /* 0x000000ff02027812 */ /* 0x004fc800078ec0ff */
[----:B------:R-:W-:-:S05]  /*7890*/  F2FP.F16.E4M3.UNPACK_B R2, R2 ;  /* 0x00000002ff02723e */ /* 0x000fca00020006ff */
[----:B------:R-:W-:-:S05]  /*78a0*/  HADD2.F32 R2, -RZ, R2.H0_H0 ;  /* 0x20000002ff027230 */ /* 0x000fca0000004100 */
[----:B------:R-:W-:-:S04]  /*78b0*/  FMUL R2, R2, UR16 ;  /* 0x0000001002027c20 */ /* 0x000fc80008400000 */
[----:B------:R-:W-:-:S05]  /*78c0*/  FFMA R2, R22, UR13, R2 ;  /* 0x0000000d16027c23 */ /* 0x000fca0008000002 */
[----:B------:R-:W-:Y:S02]  /*78d0*/  F2FP.SATFINITE.E4M3.F32.PACK_AB_MERGE_C R19, RZ, R2, RZ ;  /* 0x00000002ff13723e */ /* 0x000fe400048070ff */
[----:B------:R-:W-:-:S03]  /*78e0*/  PRMT R2, RZ, 0x7610, R2 ;  /* 0x00007610ff027816 */ /* 0x000fc60000000002 */
[----:B------:R1:W-:Y:S04]  /*78f0*/  @!P1 STG.E.U8 desc[UR14][R16.64+0x79], R19 ;  /* 0x0000791310009986 */ /* 0x0003e8000c10110e */
[----:B------:R-:W2:Y:S01]  /*7900*/  @!P3 LDG.E.U8 R2, desc[UR14][R6.64] ;  /* 0x0000000e0602b981 */ /* 0x000ea2000c1e1100 */
[----:B------:R-:W-:Y:S02]  /*7910*/  ISETP.LT.OR P2, PT, R0, 0x2, !P0 ;  /* 0x000000020000780c */ /* 0x000fe40004741670 */
[----:B0-----:R-:W-:Y:S02]  /*7920*/  @!P3 IADD3 R8, P1, P4, R4, UR9, R20 ;  /* 0x000000090408bc10 */ /* 0x001fe4000fc3e014 */
[----:B--2---:R-:W-:-:S04]  /*7930*/  LOP3.LUT R2, R2, 0xff, RZ, 0xc0, !PT ;  /* 0x000000ff02027812 */ /* 0x004fc800078ec0ff */
[----:B------:R-:W-:-:S05]  /*7940*/  F2FP.F16.E4M3.UNPACK_B R2, R2 ;  /* 0x00000002ff02723e */ /* 0x000fca00020006ff */
[----:B------:R-:W-:-:S05]  /*7950*/  HADD2.F32 R2, -RZ, R2.H0_H0 ;  /* 0x20000002ff027230 */ /* 0x000fca0000004100 */
[----:B------:R-:W-:-:S04]  /*7960*/  FMUL R9, R2, UR16 ;  /* 0x0000001002097c20 */ /* 0x000fc80008400000 */
[----:B------:R-:W-:Y:S01]  /*7970*/  FFMA R152, R152, UR13, R9 ;  /* 0x0000000d98987c23 */ /* 0x000fe20008000009 */
[----:B------:R-:W-:Y:S02]  /*7980*/  @!P3 IADD3.X R9, R3, UR4, R21, P1, P4 ;  /* 0x000000040309bc10 */ /* 0x000fe40008fe8415 */
[----:B------:R-:W-:Y:S01]  /*7990*/  PRMT R2, RZ, 0x7610, R2 ;  /* 0x00007610ff027816 */ /* 0x000fe20000000002 */
[----:B------:R-:W0:Y:S01]  /*79a0*/  @!P2 LDC.64 R20, c[0x0][0x650] ;  /* 0x00019400ff14ab82 */ /* 0x000e220000000a00 */
[----:B-1----:R-:W-:-:S05]  /*79b0*/  F2FP.SATFINITE.E4M3.F32.PACK_AB_MERGE_C R19, RZ, R152, RZ ;  /* 0x00000098ff13723e */ /* 0x002fca00048070ff */
[----:B------:R1:W-:Y:S04]  /*79c0*/  @!P3 STG.E.U8 desc[UR14][R8.64], R19 ;  /* 0x000000130800b986 */ /* 0x0003e8000c10110e */
[----:B------:R-:W2:Y:S01]  /*79d0*/  @!P2 LDG.E.U8 R2, desc[UR14][R6.64+0x1] ;  /* 0x0000010e0602a981 */ /* 0x000ea2000c1e1100 */
[----:B------:R-:W-:-:S05]  /*79e0*/  IADD3 R13, P1, R10, 0x48, RZ ;  /* 0x000000480a0d7810 */ /* 0x000fca0007f3e0ff */
[----:B------:R-:W-:Y:S01]  /*79f0*/  IMAD.X R18, RZ, RZ, R11, P1 ;  /* 0x000000ffff127224 */ /* 0x000fe200008e060b */
[----:B------:R-:W-:Y:S01]  /*7a00*/  ISETP.GE.AND P1, PT, R12, 0x49, PT ;  /* 0x000000490c00780c */ /* 0x000fe20003f26270 */
[----:B------:R-:W-:-:S03]  /*7a10*/  IMAD.WIDE.U32 R16, R13, UR18, R14 ;  /* 0x000000120d107c25 */ /* 0x000fc6000f8e000e */
[----:B------:R-:W-:Y:S01]  /*7a20*/  ISETP.LT.OR P3, PT, R0, 0x1, !P1 ;  /* 0x000000010000780c */ /* 0x000fe20004f61670 */
[----:B-1----:R-:W-:Y:S01]  /*7a30*/  IMAD R8, R18, UR18, RZ ;  /* 0x0000001212087c24 */ /* 0x002fe2000f8e02ff */
[----:B0-----:R-:W-:-:S03]  /*7a40*/  @!P2 IADD3 R18, P5, P6, R4, UR9, R20 ;  /* 0x000000090412ac10 */ /* 0x001fc6000febe014 */
[----:B------:R-:W-:Y:S01]  /*7a50*/  IMAD R13, R13, UR19, R8 ;  /* 0x000000130d0d7c24 */ /* 0x000fe2000f8e0208 */
[----:B------:R-:W-:Y:S02]  /*7a60*/  IADD3 R8, P4, R16, UR20, RZ ;  /* 0x0000001410087c10 */ /* 0x000fe4000ff9e0ff */
[----:B------:R-:W-:Y:S02]  /*7a70*/  @!P2 IADD3.X R19, R3, UR4, R21, P5, P6 ;  /* 0x000000040313ac10 */ /* 0x000fe4000afec415 */
        /* <DEDUP_REMOVED lines=11> */
[----:B------:R-:W-:Y:S01]  /*7b30*/  IMAD.U32 R17, RZ, RZ, UR8 ;  /* 0x00000008ff117e24 */ /* 0x000fe2000f8e00ff */
[----:B------:R-:W-:-:S04]  /*7b40*/  ISETP.LT.OR P2, PT, R0, 0x2, !P1 ;  /* 0x000000020000780c */ /* 0x000fc80004f41670 */
[----:B------:R-:W-:-:S04]  /*7b50*/  @!P3 IADD3 R17, P4, P5, R17, UR9, R4 ;  /* 0x000000091111bc10 */ /* 0x000fc8000fd9e004 */
[----:B0-----:R-:W-:-:S05]  /*7b60*/  @!P3 IADD3 R16, P6, R17, R22, RZ ;  /* 0x000000161110b210 */ /* 0x001fca0007fde0ff */
[----:B-1----:R-:W0:Y:S01]  /*7b70*/  @!P2 LDC.64 R20, c[0x0][0x650] ;  /* 0x00019400ff14ab82 */ /* 0x002e220000000a00 */
[----:B--2---:R-:W-:-:S04]  /*7b80*/  LOP3.LUT R2, R2, 0xff, RZ, 0xc0, !PT ;  /* 0x000000ff02027812 */ /* 0x004fc800078ec0ff */
[----:B------:R-:W-:-:S05]  /*7b90*/  F2FP.F16.E4M3.UNPACK_B R2, R2 ;  /* 0x00000002ff02723e */ /* 0x000fca00020006ff */
[----:B------:R-:W-:-:S05]  /*7ba0*/  HADD2.F32 R2, -RZ, R2.H0_H0 ;  /* 0x20000002ff027230 */ /* 0x000fca0000004100 */
[----:B------:R-:W-:Y:S01]  /*7bb0*/  FMUL R13, R2, UR16 ;  /* 0x00000010020d7c20 */ /* 0x000fe20008400000 */
[----:B------:R-:W-:-:S03]  /*7bc0*/  IMAD.U32 R2, RZ, RZ, UR5 ;  /* 0x00000005ff027e24 */ /* 0x000fc6000f8e00ff */
[----:B------:R-:W-:Y:S02]  /*7bd0*/  FFMA R13, R154, UR13, R13 ;  /* 0x0000000d9a0d7c23 */ /* 0x000fe4000800000d */
[----:B------:R-:W-:-:S03]  /*7be0*/  @!P3 IADD3.X R2, R2, UR4, R3, P4, P5 ;  /* 0x000000040202bc10 */ /* 0x000fc6000a7ea403 */
[----:B------:R-:W-:Y:S02]  /*7bf0*/  F2FP.SATFINITE.E4M3.F32.PACK_AB_MERGE_C R13, RZ, R13, RZ ;  /* 0x0000000dff0d723e */ /* 0x000fe400048070ff */
[----:B------:R-:W-:Y:S01]  /*7c00*/  @!P3 IMAD.X R17, R2, 0x1, R23, P6 ;  /* 0x000000010211b824 */ /* 0x000fe200030e0617 */
[----:B------:R-:W-:-:S04]  /*7c10*/  PRMT R2, RZ, 0x7610, R2 ;  /* 0x00007610ff027816 */ /* 0x000fc80000000002 */
[----:B------:R1:W-:Y:S04]  /*7c20*/  @!P3 STG.E.U8 desc[UR14][R16.64], R13 ;  /* 0x0000000d1000b986 */ /* 0x0003e8000c10110e */
[----:B------:R-:W2:Y:S01]  /*7c30*/  @!P2 LDG.E.U8 R2, desc[UR14][R8.64+0x1] ;  /* 0x0000010e0802a981 */ /* 0x000ea2000c1e1100 */
[----:B------:R-:W-:Y:S02]  /*7c40*/  IMAD.U32 R19, RZ, RZ, UR8 ;  /* 0x00000008ff137e24 */ /* 0x000fe4000f8e00ff */
[----:B------:R-:W-:-:S03]  /*7c50*/  IMAD.U32 R23, RZ, RZ, UR5 ;  /* 0x00000005ff177e24 */ /* 0x000fc6000f8e00ff */
[----:B------:R-:W-:Y:S02]  /*7c60*/  @!P2 IADD3 R19, P4, P5, R19, UR9, R4 ;  /* 0x000000091313ac10 */ /* 0x000fe4000fd9e004 */
[----:B------:R-:W-:Y:S02]  /*7c70*/  ISETP.LT.OR P3, PT, R0, 0x9, !P0 ;  /* 0x000000090000780c */ /* 0x000fe40004761670 */
[----:B0-----:R-:W-:Y:S02]  /*7c80*/  @!P2 IADD3 R18, P6, R19, R20, RZ ;  /* 0x000000141312a210 */ /* 0x001fe40007fde0ff */
[----:B-1----:R-:W-:-:S05]  /*7c90*/  @!P2 IADD3.X R16, R23, UR4, R3, P4, P5 ;  /* 0x000000041710ac10 */ /* 0x002fca000a7ea403 */
[----:B------:R-:W-:-:S04]  /*7ca0*/  @!P2 IMAD.X R19, R16, 0x1, R21, P6 ;  /* 0x000000011013a824 */ /* 0x000fc800030e0615 */
        /* <DEDUP_REMOVED lines=11> */
[----:B0-----:R-:W-:-:S04]  /*7d60*/  @!P3 IADD3 R16, P4, P5, R4, UR9, R16 ;  /* 0x000000090410bc10 */ /* 0x001fc8000fd9e010 */
[----:B------:R-:W-:-:S07]  /*7d70*/  @!P3 IADD3.X R17, R3, UR4, R17, P4, P5 ;  /* 0x000000040311bc10 */ /* 0x000fce000a7ea411 */
[----:B-1----:R-:W0:Y:S01]  /*7d80*/  @!P2 LDC.64 R18, c[0x0][0x650] ;  /* 0x00019400ff12ab82 */ /* 0x002e220000000a00 */
[----:B--2---:R-:W-:-:S04]  /*7d90*/  LOP3.LUT R2, R2, 0xff, RZ, 0xc0, !PT ;  /* 0x000000ff02027812 */ /* 0x004fc800078ec0ff */
[----:B------:R-:W-:-:S05]  /*7da0*/  F2FP.F16.E4M3.UNPACK_B R2, R2 ;  /* 0x00000002ff02723e */ /* 0x000fca00020006ff */
[----:B------:R-:W-:-:S05]  /*7db0*/  HADD2.F32 R2, -RZ, R2.H0_H0 ;  /* 0x20000002ff027230 */ /* 0x000fca0000004100 */
[----:B------:R-:W-:-:S04]  /*7dc0*/  FMUL R13, R2, UR16 ;  /* 0x00000010020d7c20 */ /* 0x000fc80008400000 */
[----:B------:R-:W-:Y:S01]  /*7dd0*/  FFMA R13, R156, UR13, R13 ;  /* 0x0000000d9c0d7c23 */ /* 0x000fe2000800000d */
[----:B------:R-:W-:-:S04]  /*7de0*/  PRMT R2, RZ, 0x7610, R2 ;  /* 0x00007610ff027816 */ /* 0x000fc80000000002 */
[----:B------:R-:W-:-:S05]  /*7df0*/  F2FP.SATFINITE.E4M3.F32.PACK_AB_MERGE_C R13, RZ, R13, RZ ;  /* 0x0000000dff0d723e */ /* 0x000fca00048070ff */
[----:B------:R1:W-:Y:S04]  /*7e00*/  @!P3 STG.E.U8 desc[UR14][R16.64+0x8], R13 ;  /* 0x0000080d1000b986 */ /* 0x0003e8000c10110e */
[----:B------:R-:W2:Y:S01]  /*7e10*/  @!P2 LDG.E.U8 R2, desc[UR14][R6.64+0x9] ;  /* 0x0000090e0602a981 */ /* 0x000ea2000c1e1100 */
[----:B------:R-:W-:Y:S02]  /*7e20*/  ISETP.LT.OR P3, PT, R0, 0x9, !P1 ;  /* 0x000000090000780c */ /* 0x000fe40004f61670 */
[----:B0-----:R-:W-:-:S04]  /*7e30*/  @!P2 IADD3 R18, P4, P5, R4, UR9, R18 ;  /* 0x000000090412ac10 */ /* 0x001fc8000fd9e012 */
[----:B------:R-:W-:-:S07]  /*7e40*/  @!P2 IADD3.X R19, R3, UR4, R19, P4, P5 ;  /* 0x000000040313ac10 */ /* 0x000fce000a7ea413 */
        /* <DEDUP_REMOVED lines=10> */
[----:B-1----:R-:W-:Y:S01]  /*7ef0*/  IMAD.U32 R17, RZ, RZ, UR8 ;  /* 0x00000008ff117e24 */ /* 0x002fe2000f8e00ff */
[----:B------:R-:W-:-:S04]  /*7f00*/  ISETP.LT.OR P2, PT, R0, 0xa, !P1 ;  /* 0x0000000a0000780c */ /* 0x000fc80004f41670 */
[----:B------:R-:W-:-:S04]  /*7f10*/  @!P3 IADD3 R17, P4, P5, R17, UR9, R4 ;  /* 0x000000091111bc10 */ /* 0x000fc8000fd9e004 */
[----:B0-----:R-:W-:-:S05]  /*7f20*/  @!P3 IADD3 R16, P6, R17, R22, RZ ;  /* 0x000000161110b210 */ /* 0x001fca0007fde0ff */
[----:B--2---:R-:W0:Y:S01]  /*7f30*/  @!P2 LDC.64 R20, c[0x0][0x650] ;  /* 0x00019400ff14ab82 */ /* 0x004e220000000a00 */
[----:B----4-:R-:W-:-:S04]  /*7f40*/  LOP3.LUT R2, R2, 0xff, RZ, 0xc0, !PT ;  /* 0x000000ff02027812 */ /* 0x010fc800078ec0ff */
        /* <DEDUP_REMOVED lines=830> */
[----:B-1----:R-:W-:Y:S02]  /*b330*/  F2FP.SATFINITE.E4M3.F32.PACK_AB_MERGE_C R13, RZ, R2, RZ ;  /* 0x00000002ff0d723e */ /* 0x002fe400048070ff */
        /* <DEDUP_REMOVED lines=19> */
[----:B------:R2:W4:Y:S01]  /*b470*/  @!P1 LDG.E.U8 R2, desc[UR14][R8.64+0x79] ;  /* 0x0000790e08029981 */ /* 0x000522000c1e1100 */
[----:B------:R-:W-:Y:S01]  /*b480*/  IADD3 R13, P0, R10, 0x80, RZ ;  /* 0x000000800a0d7810 */ /* 0x000fe20007f1e0ff */
[----:B------:R-:W-:-:S04]  /*b490*/  IMAD.U32 R21, RZ, RZ, UR8 ;  /* 0x00000008ff157e24 */ /* 0x000fc8000f8e00ff */
[----:B------:R-:W-:Y:S01]  /*b4a0*/  IMAD.X R16, RZ, RZ, R11, P0 ;  /* 0x000000ffff107224 */ /* 0x000fe200000e060b */
[----:B------:R-:W-:Y:S01]  /*b4b0*/  ISETP.GE.AND P0, PT, R12, 0x81, PT ;  /* 0x000000810c00780c */ /* 0x000fe20003f06270 */
[----:B-1----:R-:W-:Y:S01]  /*b4c0*/  IMAD.U32 R17, RZ, RZ, UR5 ;  /* 0x00000005ff117e24 */ /* 0x002fe2000f8e00ff */
[----:B--2---:R-:W-:Y:S01]  /*b4d0*/  @!P1 IADD3 R9, P2, P4, R21, UR9, R4 ;  /* 0x0000000915099c10 */ /* 0x004fe2000fc5e004 */
[----:B------:R-:W-:Y:S01]  /*b4e0*/  IMAD.WIDE.U32 R6, R13, UR18, R14 ;  /* 0x000000120d067c25 */ /* 0x000fe2000f8e000e */
[----:B------:R-:W-:-:S03]  /*b4f0*/  ISETP.LT.OR P3, PT, R0, 0x1, !P0 ;  /* 0x000000010000780c */ /* 0x000fc60004761670 */
[----:B------:R-:W-:Y:S01]  /*b500*/  IMAD R16, R16, UR18, RZ ;  /* 0x0000001210107c24 */ /* 0x000fe2000f8e02ff */
[----:B0-----:R-:W-:Y:S02]  /*b510*/  @!P1 IADD3 R8, P5, R9, R18, RZ ;  /* 0x0000001209089210 */ /* 0x001fe40007fbe0ff */
[----:B------:R-:W-:Y:S01]  /*b520*/  @!P1 IADD3.X R18, R17, UR4, R3, P2, P4 ;  /* 0x0000000411129c10 */ /* 0x000fe200097e8403 */
[----:B------:R-:W-:Y:S01]  /*b530*/  IMAD R13, R13, UR19, R16 ;  /* 0x000000130d0d7c24 */ /* 0x000fe2000f8e0210 */
[----:B------:R-:W-:-:S03]  /*b540*/  IADD3 R6, P2, R6, UR20, RZ ;  /* 0x0000001406067c10 */ /* 0x000fc6000ff5e0ff */
[----:B------:R-:W-:Y:S01]  /*b550*/  @!P1 IMAD.X R9, R18, 0x1, R19, P5 ;  /* 0x0000000112099824 */ /* 0x000fe200028e0613 */
[----:B------:R-:W-:Y:S01]  /*b560*/  IADD3.X R7, R7, UR21, R13, P2, !PT ;  /* 0x0000001507077c10 */ /* 0x000fe200097fe40d */
[----:B------:R-:W0:Y:S01]  /*b570*/  @!P3 LDC.64 R18, c[0x0][0x650] ;  /* 0x00019400ff12bb82 */ /* 0x000e220000000a00 */
        /* <DEDUP_REMOVED lines=9> */
[----:B------:R-:W-:Y:S01]  /*b610*/  USHF.L.U32 UR4, UR7, 0x7, URZ ;  /* 0x0000000707047899 */ /* 0x000fe2000800063f */
[----:B------:R-:W-:-:S03]  /*b620*/  ISETP.LT.OR P2, PT, R0, 0x2, !P0 ;  /* 0x000000020000780c */ /* 0x000fc60004741670 */
[----:B------:R-:W-:Y:S01]  /*b630*/  UIADD3 UR4, UR11, UR4, URZ ;  /* 0x000000040b047290 */ /* 0x000fe2000fffe03f */
[----:B0-----:R-:W-:-:S05]  /*b640*/  @!P3 IADD3 R8, P1, P4, R4, UR10, R18 ;  /* 0x0000000a0408bc10 */ /* 0x001fca000fc3e012 */
[----:B------:R-:W-:-:S04]  /*b650*/  @!P3 IADD3.X R9, R3, UR4, R19, P1, P4 ;  /* 0x000000040309bc10 */ /* 0x000fc80008fe8413 */
[----:B------:R-:W0:Y:S01]  /*b660*/  @!P2 LDC.64 R22, c[0x0][0x650] ;  /* 0x00019400ff16ab82 */ /* 0x000e220000000a00 */
        /* <DEDUP_REMOVED lines=9> */
[----:B------:R-:W-:Y:S01]  /*b700*/  IMAD.U32 R17, RZ, RZ, UR6 ;  /* 0x00000006ff117e24 */ /* 0x000fe2000f8e00ff */
[----:B------:R-:W-:Y:S01]  /*b710*/  IADD3 R13, P3, R10, 0x88, RZ ;  /* 0x000000880a0d7810 */ /* 0x000fe20007f7e0ff */
[----:B------:R-:W-:Y:S02]  /*b720*/  IMAD.U32 R21, RZ, RZ, UR6 ;  /* 0x00000006ff157e24 */ /* 0x000fe4000f8e00ff */
[----:B------:R-:W-:Y:S01]  /*b730*/  IMAD.U32 R18, RZ, RZ, UR7 ;  /* 0x00000007ff127e24 */ /* 0x000fe2000f8e00ff */
[----:B------:R-:W-:Y:S01]  /*b740*/  @!P2 LEA R17, P1, R17, R4, 0x7 ;  /* 0x000000041111a211 */ /* 0x000fe200078238ff */
[----:B------:R-:W-:-:S03]  /*b750*/  IMAD.X R16, RZ, RZ, R11, P3 ;  /* 0x000000ffff107224 */ /* 0x000fc600018e060b */
[----:B------:R-:W-:Y:S02]  /*b760*/  @!P2 LEA.HI.X R18, R21, R3, R18, 0x7, P1 ;  /* 0x000000031512a211 */ /* 0x000fe400008f3c12 */
[----:B------:R-:W-:Y:S01]  /*b770*/  ISETP.GE.AND P1, PT, R12, 0x89, PT ;  /* 0x000000890c00780c */ /* 0x000fe20003f26270 */
[----:B-1----:R-:W-:-:S03]  /*b780*/  IMAD.WIDE.U32 R8, R13, UR18, R14 ;  /* 0x000000120d087c25 */ /* 0x002fc6000f8e000e */
[----:B------:R-:W-:Y:S01]  /*b790*/  ISETP.LT.OR P3, PT, R0, 0x1, !P1 ;  /* 0x000000010000780c */ /* 0x000fe20004f61670 */
[----:B------:R-:W-:Y:S01]  /*b7a0*/  IMAD R20, R16, UR18, RZ ;  /* 0x0000001210147c24 */ /* 0x000fe2000f8e02ff */
[----:B0-----:R-:W-:Y:S02]  /*b7b0*/  @!P2 IADD3 R16, P4, R17, R22, RZ ;  /* 0x000000161110a210 */ /* 0x001fe40007f9e0ff */
[----:B------:R-:W-:Y:S01]  /*b7c0*/  IADD3 R8, P5, R8, UR20, RZ ;  /* 0x0000001408087c10 */ /* 0x000fe2000ffbe0ff */
[----:B------:R-:W-:Y:S02]  /*b7d0*/  IMAD R13, R13, UR19, R20 ;  /* 0x000000130d0d7c24 */ /* 0x000fe4000f8e0214 */
[----:B------:R-:W-:-:S03]  /*b7e0*/  @!P2 IMAD.X R17, R18, 0x1, R23, P4 ;  /* 0x000000011211a824 */ /* 0x000fc600020e0617 */
        /* <DEDUP_REMOVED lines=12> */
[----:B------:R-:W-:Y:S01]  /*b8b0*/  @!P3 LEA R21, P2, R21, R4, 0x7 ;  /* 0x000000041515b211 */ /* 0x000fe200078438ff */
[----:B------:R-:W-:-:S03]  /*b8c0*/  IMAD.U32 R18, RZ, RZ, UR7 ;  /* 0x00000007ff127e24 */ /* 0x000fc6000f8e00ff */
[----:B0-----:R-:W-:Y:S02]  /*b8d0*/  @!P3 IADD3 R16, P4, P5, R21, UR8, R22 ;  /* 0x000000081510bc10 */ /* 0x001fe4000fd9e016 */
[----:B--2---:R-:W-:-:S04]  /*b8e0*/  LOP3.LUT R2, R2, 0xff, RZ, 0xc0, !PT ;  /* 0x000000ff02027812 */ /* 0x004fc800078ec0ff */
[----:B------:R-:W-:-:S05]  /*b8f0*/  F2FP.F16.E4M3.UNPACK_B R2, R2 ;  /* 0x00000002ff02723e */ /* 0x000fca00020006ff */
[----:B------:R-:W-:-:S05]  /*b900*/  HADD2.F32 R2, -RZ, R2.H0_H0 ;  /* 0x20000002ff027230 */ /* 0x000fca0000004100 */
[----:B------:R-:W-:Y:S01]  /*b910*/  FMUL R13, R2, UR16 ;  /* 0x00000010020d7c20 */ /* 0x000fe20008400000 */
[----:B------:R-:W-:Y:S02]  /*b920*/  @!P3 LEA.HI.X R2, R89, R3, R18, 0x7, P2 ;  /* 0x000000035902b211 */ /* 0x000fe400010f3c12 */
[----:B------:R-:W-:Y:S01]  /*b930*/  ISETP.LT.OR P2, PT, R0, 0x2, !P1 ;  /* 0x000000020000780c */ /* 0x000fe20004f41670 */
[----:B------:R-:W-:Y:S01]  /*b940*/  FFMA R13, R90, UR13, R13 ;  /* 0x0000000d5a0d7c23 */ /* 0x000fe2000800000d */
[----:B------:R-:W-:Y:S02]  /*b950*/  @!P3 IADD3.X R17, R2, UR5, R23, P4, P5 ;  /* 0x000000050211bc10 */ /* 0x000fe4000a7ea417 */
[----:B------:R-:W-:Y:S02]  /*b960*/  PRMT R2, RZ, 0x7610, R2 ;  /* 0x00007610ff027816 */ /* 0x000fe40000000002 */
[----:B------:R-:W-:-:S05]  /*b970*/  F2FP.SATFINITE.E4M3.F32.PACK_AB_MERGE_C R13, RZ, R13, RZ ;  /* 0x0000000dff0d723e */ /* 0x000fca00048070ff */
[----:B------:R0:W-:Y:S02]  /*b980*/  @!P3 STG.E.U8 desc[UR14][R16.64], R13 ;  /* 0x0000000d1000b986 */ /* 0x0001e4000c10110e */
[----:B------:R-:W0:Y:S02]  /*b990*/  @!P2 LDC.64 R20, c[0x0][0x650] ;  /* 0x00019400ff14ab82 */ /* 0x000e240000000a00 */
[----:B------:R-:W2:Y:S01]  /*b9a0*/  @!P2 LDG.E.U8 R2, desc[UR14][R8.64+0x1] ;  /* 0x0000010e0802a981 */ /* 0x000ea2000c1e1100 */
[----:B------:R-:W-:Y:S02]  /*b9b0*/  IMAD.U32 R19, RZ, RZ, UR6 ;  /* 0x00000006ff137e24 */ /* 0x000fe4000f8e00ff */
[----:B------:R-:W-:-:S03]  /*b9c0*/  IMAD.U32 R23, RZ, RZ, UR6 ;  /* 0x00000006ff177e24 */ /* 0x000fc6000f8e00ff */
[----:B------:R-:W-:-:S04]  /*b9d0*/  @!P2 LEA R19, P3, R19, R4, 0x7 ;  /* 0x000000041313a211 */ /* 0x000fc800078638ff */
[----:B------:R-:W-:Y:S02]  /*b9e0*/  @!P2 LEA.HI.X R18, R23, R3, R18, 0x7, P3 ;  /* 0x000000031712a211 */ /* 0x000fe400018f3c12 */
[----:B------:R-:W-:Y:S02]  /*b9f0*/  ISETP.LT.OR P3, PT, R0, 0x9, !P0 ;  /* 0x000000090000780c */ /* 0x000fe40004761670 */
[----:B0-----:R-:W-:-:S11]  /*ba00*/  @!P2 IADD3 R16, P4, P5, R19, UR8, R20 ;  /* 0x000000081310ac10 */ /* 0x001fd6000fd9e014 */
[----:B------:R-:W0:Y:S01]  /*ba10*/  @!P3 LDC.64 R22, c[0x0][0x650] ;  /* 0x00019400ff16bb82 */ /* 0x000e220000000a00 */
[----:B------:R-:W-:Y:S02]  /*ba20*/  @!P2 IADD3.X R17, R18, UR5, R21, P4, P5 ;  /* 0x000000051211ac10 */ /* 0x000fe4000a7ea415 */
        /* <DEDUP_REMOVED lines=9> */
[----:B------:R-:W-:Y:S02]  /*bac0*/  IMAD.U32 R21, RZ, RZ, UR6 ;  /* 0x00000006ff157e24 */ /* 0x000fe4000f8e00ff */
[----:B------:R-:W-:-:S03]  /*bad0*/  IMAD.U32 R18, RZ, RZ, UR7 ;  /* 0x00000007ff127e24 */ /* 0x000fc6000f8e00ff */
[----:B------:R-:W-:-:S04]  /*bae0*/  @!P3 LEA R21, P2, R21, R4, 0x7 ;  /* 0x000000041515b211 */ /* 0x000fc800078438ff */
[----:B0-----:R-:W-:Y:S02]  /*baf0*/  @!P3 IADD3 R16, P4, R21, R22, RZ ;  /* 0x000000161510b210 */ /* 0x001fe40007f9e0ff */
[----:B--2---:R-:W-:-:S04]  /*bb00*/  LOP3.LUT R2, R2, 0xff, RZ, 0xc0, !PT ;  /* 0x000000ff02027812 */ /* 0x004fc800078ec0ff */
[----:B------:R-:W-:-:S05]  /*bb10*/  F2FP.F16.E4M3.UNPACK_B R2, R2 ;  /* 0x00000002ff02723e */ /* 0x000fca00020006ff */
[----:B------:R-:W-:-:S05]  /*bb20*/  HADD2.F32 R2, -RZ, R2.H0_H0 ;  /* 0x20000002ff027230 */ /* 0x000fca0000004100 */
[----:B------:R-:W-:Y:S01]  /*bb30*/  FMUL R13, R2, UR16 ;  /* 0x00000010020d7c20 */ /* 0x000fe20008400000 */
[----:B------:R-:W-:Y:S02]  /*bb40*/  @!P3 LEA.HI.X R2, R89, R3, R18, 0x7, P2 ;  /* 0x000000035902b211 */ /* 0x000fe400010f3c12 */
[----:B------:R-:W-:Y:S01]  /*bb50*/  ISETP.LT.OR P2, PT, R0, 0xa, !P0 ;  /* 0x0000000a0000780c */ /* 0x000fe20004741670 */
[----:B------:R-:W-:Y:S02]  /*bb60*/  FFMA R13, R92, UR13, R13 ;  /* 0x0000000d5c0d7c23 */ /* 0x000fe4000800000d */
[----:B------:R-:W-:Y:S01]  /*bb70*/  @!P3 IMAD.X R17, R2, 0x1, R23, P4 ;  /* 0x000000010211b824 */ /* 0x000fe200020e0617 */
        /* <DEDUP_REMOVED lines=10> */
[----:B0-----:R-:W-:-:S11]  /*bc20*/  @!P2 IADD3 R16, P4, R19, R20, RZ ;  /* 0x000000141310a210 */ /* 0x001fd60007f9e0ff */
[----:B------:R-:W0:Y:S01]  /*bc30*/  @!P3 LDC.64 R22, c[0x0][0x650] ;  /* 0x00019400ff16bb82 */ /* 0x000e220000000a00 */
[----:B------:R-:W-:Y:S01]  /*bc40*/  @!P2 IMAD.X R17, R18, 0x1, R21, P4 ;  /* 0x000000011211a824 */ /* 0x000fe200020e0615 */
        /* <DEDUP_REMOVED lines=929> */
[----:B------:R-:W-:Y:S02]  /*f660*/  @!P3 LEA R21, P2, R21, R4, 0x7 ;  /* 0x000000041515b211 */ /* 0x000fe400078438ff */
[----:B------:R-:W-:Y:S02]  /*f670*/  ISETP.LT.OR P0, PT, R0, 0x7a, !P0 ;  /* 0x0000007a0000780c */ /* 0x000fe40004701670 */
[----:B--2---:R-:W-:-:S04]  /*f680*/  LOP3.LUT R2, R2, 0xff, RZ, 0xc0, !PT ;  /* 0x000000ff02027812 */ /* 0x004fc800078ec0ff */
[----:B------:R-:W-:-:S05]  /*f690*/  F2FP.F16.E4M3.UNPACK_B R2, R2 ;  /* 0x00000002ff02723e */ /* 0x000fca00020006ff */
[----:B------:R-:W-:-:S05]  /*f6a0*/  HADD2.F32 R2, -RZ, R2.H0_H0 ;  /* 0x20000002ff027230 */ /* 0x000fca0000004100 */
[----:B------:R-:W-:Y:S01]  /*f6b0*/  FMUL R13, R2, UR16 ;  /* 0x00000010020d7c20 */ /* 0x000fe20008400000 */
[----:B------:R-:W-:Y:S02]  /*f6c0*/  @!P3 LEA.HI.X R2, R89, R3, R18, 0x7, P2 ;  /* 0x000000035902b211 */ /* 0x000fe400010f3c12 */
[----:B0-----:R-:W-:Y:S01]  /*f6d0*/  @!P3 IADD3 R16, P2, R21, R22, RZ ;  /* 0x000000161510b210 */ /* 0x001fe20007f5e0ff */
[----:B------:R-:W-:Y:S01]  /*f6e0*/  FFMA R13, R148, UR13, R13 ;  /* 0x0000000d940d7c23 */ /* 0x000fe2000800000d */
[----:B------:R-:W0:Y:S03]  /*f6f0*/  @!P0 LDC.64 R20, c[0x0][0x650] ;  /* 0x00019400ff148b82 */ /* 0x000e260000000a00 */
[----:B------:R-:W-:Y:S01]  /*f700*/  @!P3 IMAD.X R17, R2, 0x1, R23, P2 ;  /* 0x000000010211b824 */ /* 0x000fe200010e0617 */
[----:B------:R-:W-:Y:S02]  /*f710*/  F2FP.SATFINITE.E4M3.F32.PACK_AB_MERGE_C R13, RZ, R13, RZ ;  /* 0x0000000dff0d723e */ /* 0x000fe400048070ff */
[----:B------:R-:W-:-:S03]  /*f720*/  PRMT R2, RZ, 0x7610, R2 ;  /* 0x00007610ff027816 */ /* 0x000fc60000000002 */
[----:B------:R1:W-:Y:S04]  /*f730*/  @!P3 STG.E.U8 desc[UR14][R16.64+0x78], R13 ;  /* 0x0000780d1000b986 */ /* 0x0003e8000c10110e */
[----:B------:R0:W2:Y:S01]  /*f740*/  @!P0 LDG.E.U8 R2, desc[UR14][R6.64+0x79] ;  /* 0x0000790e06028981 */ /* 0x0000a2000c1e1100 */
[----:B------:R-:W-:Y:S02]  /*f750*/  IMAD.U32 R19, RZ, RZ, UR6 ;  /* 0x00000006ff137e24 */ /* 0x000fe4000f8e00ff */
[----:B------:R-:W-:-:S03]  /*f760*/  IMAD.U32 R23, RZ, RZ, UR6 ;  /* 0x00000006ff177e24 */ /* 0x000fc6000f8e00ff */
[----:B------:R-:W-:-:S04]  /*f770*/  @!P0 LEA R19, P2, R19, R4, 0x7 ;  /* 0x0000000413138211 */ /* 0x000fc800078438ff */
[----:B-1----:R-:W-:Y:S02]  /*f780*/  @!P0 LEA.HI.X R16, R23, R3, R18, 0x7, P2 ;  /* 0x0000000317108211 */ /* 0x002fe400010f3c12 */
[----:B------:R-:W-:Y:S02]  /*f790*/  ISETP.LT.OR P2, PT, R0, 0x79, !P1 ;  /* 0x000000790000780c */ /* 0x000fe40004f41670 */
[----:B0-----:R-:W-:-:S05]  /*f7a0*/  @!P0 IADD3 R6, P3, R19, R20, RZ ;  /* 0x0000001413068210 */ /* 0x001fca0007f7e0ff */
[----:B------:R-:W-:-:S06]  /*f7b0*/  @!P0 IMAD.X R7, R16, 0x1, R21, P3 ;  /* 0x0000000110078824 */ /* 0x000fcc00018e0615 */
        /* <DEDUP_REMOVED lines=19> */
[----:B0-----:R-:W-:Y:S01]  /*f8f0*/  @!P2 IADD3 R6, P0, P3, R19, UR8, R20 ;  /* 0x000000081306ac10 */ /* 0x001fe2000fb1e014 */
[----:B------:R-:W-:-:S03]  /*f900*/  FFMA R13, R150, UR13, R13 ;  /* 0x0000000d960d7c23 */ /* 0x000fc6000800000d */
[----:B------:R-:W-:Y:S02]  /*f910*/  @!P2 IADD3.X R7, R2, UR5, R21, P0, P3 ;  /* 0x000000050207ac10 */ /* 0x000fe400087e6415 */
[----:B------:R-:W-:Y:S01]  /*f920*/  F2FP.SATFINITE.E4M3.F32.PACK_AB_MERGE_C R17, RZ, R13, RZ ;  /* 0x0000000dff11723e */ /* 0x000fe200048070ff */
[----:B------:R-:W0:Y:S01]  /*f930*/  @!P1 LDC.64 R20, c[0x0][0x650] ;  /* 0x00019400ff149b82 */ /* 0x000e220000000a00 */
[----:B------:R-:W-:-:S03]  /*f940*/  PRMT R2, RZ, 0x7610, R2 ;  /* 0x00007610ff027816 */ /* 0x000fc60000000002 */
[----:B------:R1:W-:Y:S04]  /*f950*/  @!P2 STG.E.U8 desc[UR14][R6.64+0x78], R17 ;  /* 0x000078110600a986 */ /* 0x0003e8000c10110e */
[----:B------:R2:W4:Y:S01]  /*f960*/  @!P1 LDG.E.U8 R2, desc[UR14][R8.64+0x79] ;  /* 0x0000790e08029981 */ /* 0x000522000c1e1100 */
[----:B------:R-:W-:Y:S01]  /*f970*/  IADD3 R13, P0, R10, 0xc0, RZ ;  /* 0x000000c00a0d7810 */ /* 0x000fe20007f1e0ff */
[----:B------:R-:W-:-:S04]  /*f980*/  IMAD.U32 R19, RZ, RZ, UR6 ;  /* 0x00000006ff137e24 */ /* 0x000fc8000f8e00ff */
[----:B------:R-:W-:Y:S01]  /*f990*/  IMAD.X R16, RZ, RZ, R11, P0 ;  /* 0x000000ffff107224 */ /* 0x000fe200000e060b */
[----:B------:R-:W-:Y:S01]  /*f9a0*/  ISETP.GE.AND P0, PT, R12, 0xc1, PT ;  /* 0x000000c10c00780c */ /* 0x000fe20003f06270 */
[----:B-1----:R-:W-:Y:S01]  /*f9b0*/  IMAD.WIDE.U32 R6, R13, UR18, R14 ;  /* 0x000000120d067c25 */ /* 0x002fe2000f8e000e */
[----:B------:R-:W-:Y:S02]  /*f9c0*/  @!P1 LEA R19, P2, R19, R4, 0x7 ;  /* 0x0000000413139211 */ /* 0x000fe400078438ff */
[----:B------:R-:W-:Y:S01]  /*f9d0*/  ISETP.LT.OR P3, PT, R0, 0x1, !P0 ;  /* 0x000000010000780c */ /* 0x000fe20004761670 */
[----:B--2---:R-:W-:Y:S01]  /*f9e0*/  IMAD R8, R16, UR18, RZ ;  /* 0x0000001210087c24 */ /* 0x004fe2000f8e02ff */
[----:B------:R-:W-:Y:S02]  /*f9f0*/  @!P1 LEA.HI.X R18, R23, R3, R18, 0x7, P2 ;  /* 0x0000000317129211 */ /* 0x000fe400010f3c12 */
[----:B------:R-:W-:Y:S01]  /*fa00*/  IADD3 R6, P2, R6, UR20, RZ ;  /* 0x0000001406067c10 */ /* 0x000fe2000ff5e0ff */
[----:B------:R-:W-:Y:S01]  /*fa10*/  IMAD R13, R13, UR19, R8 ;  /* 0x000000130d0d7c24 */ /* 0x000fe2000f8e0208 */
[----:B0-----:R-:W-:-:S04]  /*fa20*/  @!P1 IADD3 R16, P4, P5, R19, UR8, R20 ;  /* 0x0000000813109c10 */ /* 0x001fc8000fd9e014 */
[----:B------:R-:W-:Y:S02]  /*fa30*/  @!P1 IADD3.X R17, R18, UR5, R21, P4, P5 ;  /* 0x0000000512119c10 */ /* 0x000fe4000a7ea415 */
        /* <DEDUP_REMOVED lines=12> */
[----:B------:R-:W-:Y:S01]  /*fb00*/  VOTEU.ALL UP0, P3 ;  /* 0x00000000003f7886 */ /* 0x000fe20001800000 */
[----:B------:R-:W-:-:S04]  /*fb10*/  ISETP.LT.OR P2, PT, R0, 0x2, !P0 ;  /* 0x000000020000780c */ /* 0x000fc80004741670 */
[----:B------:R-:W-:Y:S01]  /*fb20*/  @!UP0 UIMAD UR4, UR7, 0xc0, URZ ;  /* 0x000000c0070488a4 */ /* 0x000fe2000f8e023f */
[----:B--2---:R-:W-:-:S04]  /*fb30*/  LOP3.LUT R2, R2, 0xff, RZ, 0xc0, !PT ;  /* 0x000000ff02027812 */ /* 0x004fc800078ec0ff */
[----:B------:R-:W-:-:S05]  /*fb40*/  F2FP.F16.E4M3.UNPACK_B R2, R2 ;  /* 0x00000002ff02723e */ /* 0x000fca00020006ff */
[----:B------:R-:W-:Y:S02]  /*fb50*/  HADD2.F32 R13, -RZ, R2.H0_H0 ;  /* 0x20000002ff0d7230 */ /* 0x000fe40000004100 */
[----:B------:R-:W-:-:S03]  /*fb60*/  @!P3 IMAD.MOV.U32 R2, RZ, RZ, R4 ;  /* 0x000000ffff02b224 */ /* 0x000fc600078e0004 */
[----:B------:R-:W-:Y:S01]  /*fb70*/  FMUL R13, R13, UR16 ;  /* 0x000000100d0d7c20 */ /* 0x000fe20008400000 */
[----:B------:R-:W-:-:S04]  /*fb80*/  @!P3 IMAD.WIDE.U32 R8, R9, 0xc0, R2 ;  /* 0x000000c00908b825 */ /* 0x000fc800078e0002 */
[----:B------:R-:W-:Y:S01]  /*fb90*/  FFMA R13, R24, UR13, R13 ;  /* 0x0000000d180d7c23 */ /* 0x000fe2000800000d */
[----:B0-----:R-:W-:-:S04]  /*fba0*/  @!P3 IADD3 R8, P1, R8, R20, RZ ;  /* 0x000000140808b210 */ /* 0x001fc80007f3e0ff */
[----:B-1----:R-:W-:Y:S02]  /*fbb0*/  F2FP.SATFINITE.E4M3.F32.PACK_AB_MERGE_C R19, RZ, R13, RZ ;  /* 0x0000000dff13723e */ /* 0x002fe400048070ff */
[----:B------:R-:W-:Y:S02]  /*fbc0*/  @!P3 IADD3.X R9, R21, UR4, R9, P1, !PT ;  /* 0x000000041509bc10 */ /* 0x000fe40008ffe409 */
[----:B------:R-:W-:Y:S01]  /*fbd0*/  PRMT R13, RZ, 0x7610, R13 ;  /* 0x00007610ff0d7816 */ /* 0x000fe2000000000d */
[----:B------:R-:W0:Y:S02]  /*fbe0*/  @!P2 LDC.64 R20, c[0x0][0x650] ;  /* 0x00019400ff14ab82 */ /* 0x000e240000000a00 */
[----:B------:R1:W-:Y:S04]  /*fbf0*/  @!P3 STG.E.U8 desc[UR14][R8.64], R19 ;  /* 0x000000130800b986 */ /* 0x0003e8000c10110e */
[----:B------:R-:W2:Y:S01]  /*fc00*/  @!P2 LDG.E.U8 R13, desc[UR14][R6.64+0x1] ;  /* 0x0000010e060da981 */ /* 0x000ea2000c1e1100 */
[----:B------:R-:W-:Y:S01]  /*fc10*/  IADD3 R17, P3, R10, 0xc8, RZ ;  /* 0x000000c80a117810 */ /* 0x000fe20007f7e0ff */
[----:B------:R-:W-:Y:S01]  /*fc20*/  VOTEU.ALL UP0, P2 ;  /* 0x00000000003f7886 */ /* 0x000fe20001000000 */
[----:B------:R-:W-:-:S03]  /*fc30*/  ISETP.GE.AND P1, PT, R12, 0xc9, PT ;  /* 0x000000c90c00780c */ /* 0x000fc60003f26270 */
[----:B------:R-:W-:Y:S02]  /*fc40*/  IMAD.X R11, RZ, RZ, R11, P3 ;  /* 0x000000ffff0b7224 */ /* 0x000fe400018e060b */
[----:B-1----:R-:W-:Y:S02]  /*fc50*/  @!P2 IMAD.MOV.U32 R8, RZ, RZ, R4 ;  /* 0x000000ffff08a224 */ /* 0x002fe400078e0004 */
[----:B------:R-:W-:Y:S01]  /*fc60*/  @!P2 IMAD.MOV.U32 R9, RZ, RZ, R3 ;  /* 0x000000ffff09a224 */ /* 0x000fe200078e0003 */
[----:B------:R-:W-:Y:S01]  /*fc70*/  ISETP.LT.OR P3, PT, R0, 0x1, !P1 ;  /* 0x000000010000780c */ /* 0x000fe20004f61670 */
[----:B------:R-:W-:Y:S01]  /*fc80*/  IMAD.WIDE.U32 R14, R17, UR18, R14 ;  /* 0x00000012110e7c25 */ /* 0x000fe2000f8e000e */
[----:B------:R-:W-:-:S03]  /*fc90*/  @!UP0 UIMAD UR4, UR7, 0xc0, URZ ;  /* 0x000000c0070488a4 */ /* 0x000fc6000f8e023f */
[----:B------:R-:W-:-:S04]  /*fca0*/  @!P2 IMAD.WIDE.U32 R8, R23, 0xc0, R8 ;  /* 0x000000c01708a825 */ /* 0x000fc800078e0008 */
[----:B------:R-:W-:-:S04]  /*fcb0*/  IMAD R12, R11, UR18, RZ ;  /* 0x000000120b0c7c24 */ /* 0x000fc8000f8e02ff */
[--C-:B------:R-:W-:Y:S01]  /*fcc0*/  IMAD R17, R17, UR19, R12.reuse ;  /* 0x0000001311117c24 */ /* 0x100fe2000f8e020c */
[----:B------:R-:W-:Y:S02]  /*fcd0*/  PRMT R12, RZ, 0x7610, R12 ;  /* 0x00007610ff0c7816 */ /* 0x000fe4000000000c */
[----:B--2---:R-:W-:-:S04]  /*fce0*/  LOP3.LUT R13, R13, 0xff, RZ, 0xc0, !PT ;  /* 0x000000ff0d0d7812 */ /* 0x004fc800078ec0ff */
[----:B------:R-:W-:-:S05]  /*fcf0*/  F2FP.F16.E4M3.UNPACK_B R13, R13 ;  /* 0x0000000dff0d723e */ /* 0x000fca00020006ff */
[----:B------:R-:W-:-:S05]  /*fd00*/  HADD2.F32 R13, -RZ, R13.H0_H0 ;  /* 0x2000000dff0d7230 */ /* 0x000fca0000004100 */
[----:B------:R-:W-:-:S04]  /*fd10*/  FMUL R10, R13, UR16 ;  /* 0x000000100d0a7c20 */ /* 0x000fc80008400000 */
[----:B------:R-:W-:Y:S01]  /*fd20*/  FFMA R25, R25, UR13, R10 ;  /* 0x0000000d19197c23 */ /* 0x000fe2000800000a */
[----:B0-----:R-:W-:Y:S02]  /*fd30*/  @!P2 IADD3 R10, P5, R8, R20, RZ ;  /* 0x00000014080aa210 */ /* 0x001fe40007fbe0ff */
[----:B------:R-:W-:Y:S02]  /*fd40*/  IADD3 R8, P4, R14, UR20, RZ ;  /* 0x000000140e087c10 */ /* 0x000fe4000ff9e0ff */
[----:B------:R-:W-:Y:S02]  /*fd50*/  @!P2 IADD3.X R11, R21, UR4, R9, P5, !PT ;  /* 0x00000004150bac10 */ /* 0x000fe4000affe409 */
[----:B------:R-:W-:Y:S02]  /*fd60*/  F2FP.SATFINITE.E4M3.F32.PACK_AB_MERGE_C R25, RZ, R25, RZ ;  /* 0x00000019ff19723e */ /* 0x000fe400048070ff */
[----:B------:R-:W-:Y:S02]  /*fd70*/  IADD3.X R9, R15, UR21, R17, P4, !PT ;  /* 0x000000150f097c10 */ /* 0x000fe4000a7fe411 */
[----:B------:R-:W0:Y:S01]  /*fd80*/  @!P3 LDC.64 R16, c[0x0][0x650] ;  /* 0x00019400ff10bb82 */ /* 0x000e220000000a00 */
[----:B------:R1:W-:Y:S04]  /*fd90*/  @!P2 STG.E.U8 desc[UR14][R10.64+0x1], R25 ;  /* 0x000001190a00a986 */ /* 0x0003e8000c10110e */
[----:B------:R-:W2:Y:S01]  /*fda0*/  @!P3 LDG.E.U8 R12, desc[UR14][R8.64] ;  /* 0x0000000e080cb981 */ /* 0x000ea2000c1e1100 */
[----:B------:R-:W-:Y:S01]  /*fdb0*/  VOTEU.ALL UP0, P3 ;  /* 0x00000000003f7886 */ /* 0x000fe20001800000 */
[----:B------:R-:W-:-:S02]  /*fdc0*/  IMAD.U32 R13, RZ, RZ, UR6 ;  /* 0x00000006ff0d7e24 */ /* 0x000fc4000f8e00ff */
[----:B-1----:R-:W-:Y:S02]  /*fdd0*/  @!P3 IMAD.MOV.U32 R10, RZ, RZ, R4 ;  /* 0x000000ffff0ab224 */ /* 0x002fe400078e0004 */
[----:B------:R-:W-:Y:S01]  /*fde0*/  @!P3 IMAD.MOV.U32 R11, RZ, RZ, R3 ;  /* 0x000000ffff0bb224 */ /* 0x000fe200078e0003 */
[----:B------:R-:W-:Y:S01]  /*fdf0*/  @!UP0 UIMAD UR4, UR7, 0xc0, URZ ;  /* 0x000000c0070488a4 */ /* 0x000fe2000f8e023f */
[----:B------:R-:W-:Y:S02]  /*fe00*/  ISETP.LT.OR P2, PT, R0, 0x2, !P1 ;  /* 0x000000020000780c */ /* 0x000fe40004f41670 */
[----:B--2---:R-:W-:-:S04]  /*fe10*/  LOP3.LUT R12, R12, 0xff, RZ, 0xc0, !PT ;  /* 0x000000ff0c0c7812 */ /* 0x004fc800078ec0ff */
[----:B------:R-:W-:-:S05]  /*fe20*/  F2FP.F16.E4M3.UNPACK_B R12, R12 ;  /* 0x0000000cff0c723e */ /* 0x000fca00020006ff */
[----:B------:R-:W-:Y:S02]  /*fe30*/  HADD2.F32 R14, -RZ, R12.H0_H0 ;  /* 0x2000000cff0e7230 */ /* 0x000fe40000004100 */
[----:B------:R-:W-:-:S04]  /*fe40*/  @!P3 IMAD.WIDE.U32 R12, R13, 0xc0, R10 ;  /* 0x000000c00d0cb825 */ /* 0x000fc800078e000a */
[----:B------:R-:W-:Y:S01]  /*fe50*/  FMUL R11, R14, UR16 ;  /* 0x000000100e0b7c20 */ /* 0x000fe20008400000 */
[----:B------:R-:W-:Y:S01]  /*fe60*/  @!P3 VIADD R14, R13, UR4 ;  /* 0x000000040d0ebc36 */ /* 0x000fe20008000000 */
[----:B0-----:R-:W-:Y:S02]  /*fe70*/  @!P3 IADD3 R10, P4, P5, R12, UR8, R16 ;  /* 0x000000080c0abc10 */ /* 0x001fe4000fd9e010 */
[----:B------:R-:W-:Y:S01]  /*fe80*/  FFMA R26, R26, UR13, R11 ;  /* 0x0000000d1a1a7c23 */ /* 0x000fe2000800000b */
[----:B------:R-:W-:Y:S02]  /*fe90*/  PRMT R12, RZ, 0x7610, R12 ;  /* 0x00007610ff0c7816 */ /* 0x000fe4000000000c */
[----:B------:R-:W-:Y:S02]  /*fea0*/  @!P3 IADD3.X R11, R14, UR5, R17, P4, P5 ;  /* 0x000000050e0bbc10 */ /* 0x000fe4000a7ea411 */
[----:B------:R-:W-:Y:S01]  /*feb0*/  F2FP.SATFINITE.E4M3.F32.PACK_AB_MERGE_C R15, RZ, R26, RZ ;  /* 0x0000001aff0f723e */ /* 0x000fe200048070ff */
[----:B------:R-:W0:Y:S04]  /*fec0*/  @!P2 LDC.64 R16, c[0x0][0x650] ;  /* 0x00019400ff10ab82 */ /* 0x000e280000000a00 */
[----:B------:R1:W-:Y:S04]  /*fed0*/  @!P3 STG.E.U8 desc[UR14][R10.64], R15 ;  /* 0x0000000f0a00b986 */ /* 0x0003e8000c10110e */
[----:B------:R-:W2:Y:S01]  /*fee0*/  @!P2 LDG.E.U8 R12, desc[UR14][R8.64+0x1] ;  /* 0x0000010e080ca981 */ /* 0x000ea2000c1e1100 */
[----:B------:R-:W-:Y:S01]  /*fef0*/  VOTEU.ALL UP0, P2 ;  /* 0x00000000003f7886 */ /* 0x000fe20001000000 */
[----:B------:R-:W-:-:S04]  /*ff00*/  IMAD.U32 R13, RZ, RZ, UR6 ;  /* 0x00000006ff0d7e24 */ /* 0x000fc8000f8e00ff */
[----:B------:R-:W-:Y:S01]  /*ff10*/  @!UP0 UIMAD UR4, UR7, 0xc0, URZ ;  /* 0x000000c0070488a4 */ /* 0x000fe2000f8e023f */
[----:B-1----:R-:W-:Y:S02]  /*ff20*/  @!P2 IMAD.MOV.U32 R10, RZ, RZ, R4 ;  /* 0x000000ffff0aa224 */ /* 0x002fe400078e0004 */
[----:B------:R-:W-:Y:S01]  /*ff30*/  @!P2 IMAD.MOV.U32 R11, RZ, RZ, R3 ;  /* 0x000000ffff0ba224 */ /* 0x000fe200078e0003 */
[----:B------:R-:W-:-:S13]  /*ff40*/  ISETP.LT.OR P3, PT, R0, 0x9, !P0 ;  /* 0x000000090000780c */ /* 0x000fda0004761670 */
[----:B------:R-:W1:Y:S01]  /*ff50*/  @!P3 LDC.64 R18, c[0x0][0x650] ;  /* 0x00019400ff12bb82 */ /* 0x000e620000000a00 */
[----:B--2---:R-:W-:-:S04]  /*ff60*/  LOP3.LUT R12, R12, 0xff, RZ, 0xc0, !PT ;  /* 0x000000ff0c0c7812 */ /* 0x004fc800078ec0ff */
[----:B------:R-:W-:-:S05]  /*ff70*/  F2FP.F16.E4M3.UNPACK_B R12, R12 ;  /* 0x0000000cff0c723e */ /* 0x000fca00020006ff */
[----:B------:R-:W-:Y:S02]  /*ff80*/  HADD2.F32 R14, -RZ, R12.H0_H0 ;  /* 0x2000000cff0e7230 */ /* 0x000fe40000004100 */
[----:B------:R-:W-:-:S04]  /*ff90*/  @!P2 IMAD.WIDE.U32 R12, R13, 0xc0, R10 ;  /* 0x000000c00d0ca825 */ /* 0x000fc800078e000a */
[----:B------:R-:W-:Y:S01]  /*ffa0*/  FMUL R14, R14, UR16 ;  /* 0x000000100e0e7c20 */ /* 0x000fe20008400000 */
[----:B------:R-:W-:Y:S01]  /*ffb0*/  @!P2 VIADD R10, R13, UR4 ;  /* 0x000000040d0aac36 */ /* 0x000fe20008000000 */
[----:B0-----:R-:W-:Y:S02]  /*ffc0*/  @!P2 IADD3 R12, P4, P5, R12, UR8, R16 ;  /* 0x000000080c0cac10 */ /* 0x001fe4000fd9e010 */
[----:B------:R-:W-:Y:S02]  /*ffd0*/  FFMA R14, R27, UR13, R14 ;  /* 0x0000000d1b0e7c23 */ /* 0x000fe4000800000e */
[----:B------:R-:W-:Y:S02]  /*ffe0*/  @!P2 IADD3.X R13, R10, UR5, R17, P4, P5 ;  /* 0x000000050a0dac10 */ /* 0x000fe4000a7ea411 */
[----:B------:R-:W-:Y:S02]  /*fff0*/  PRMT R10, RZ, 0x7610, R10 ;  /* 0x00007610ff0a7816 */ /* 0x000fe4000000000a */
[----:B------:R-:W-:-:S05]  /*10000*/  F2FP.SATFINITE.E4M3.F32.PACK_AB_MERGE_C R17, RZ, R14, RZ ;  /* 0x0000000eff11723e */ /* 0x000fca00048070ff */
[----:B------:R0:W-:Y:S04]  /*10010*/  @!P2 STG.E.U8 desc[UR14][R12.64+0x1], R17 ;  /* 0x000001110c00a986 */ /* 0x0001e8000c10110e */
[----:B------:R-:W2:Y:S01]  /*10020*/  @!P3 LDG.E.U8 R10, desc[UR14][R6.64+0x8] ;  /* 0x0000080e060ab981 */ /* 0x000ea2000c1e1100 */
[----:B------:R-:W-:Y:S02]  /*10030*/  IMAD.U32 R15, RZ, RZ, UR6 ;  /* 0x00000006ff0f7e24 */ /* 0x000fe4000f8e00ff */
[----:B------:R-:W-:Y:S01]  /*10040*/  @!P3 IMAD.MOV.U32 R11, RZ, RZ, R3 ;  /* 0x000000ffff0bb224 */ /* 0x000fe200078e0003 */
[----:B------:R-:W-:Y:S01]  /*10050*/  VOTEU.ALL UP0, P3 ;  /* 0x00000000003f7886 */ /* 0x000fe20001800000 */
[----:B------:R-:W-:-:S04]  /*10060*/  ISETP.LT.OR P4, PT, R0, 0xa, !P0 ;  /* 0x0000000a0000780c */ /* 0x000fc80004781670 */
[----:B------:R-:W-:Y:S01]  /*10070*/  @!UP0 UIMAD UR4, UR7, 0xc0, URZ ;  /* 0x000000c0070488a4 */ /* 0x000fe2000f8e023f */
[----:B0-----:R-:W-:-:S08]  /*10080*/  PRMT R12, RZ, 0x7610, R12 ;  /* 0x00007610ff0c7816 */ /* 0x001fd0000000000c */
[----:B------:R-:W0:Y:S01]  /*10090*/  @!P4 LDC.64 R16, c[0x0][0x650] ;  /* 0x00019400ff10cb82 */ /* 0x000e220000000a00 */
[----:B--2---:R-:W-:-:S04]  /*100a0*/  LOP3.LUT R10, R10, 0xff, RZ, 0xc0, !PT ;  /* 0x000000ff0a0a7812 */ /* 0x004fc800078ec0ff */
[----:B------:R-:W-:-:S05]  /*100b0*/  F2FP.F16.E4M3.UNPACK_B R10, R10 ;  /* 0x0000000aff0a723e */ /* 0x000fca00020006ff */
[----:B------:R-:W-:Y:S02]  /*100c0*/  HADD2.F32 R14, -RZ, R10.H0_H0 ;  /* 0x2000000aff0e7230 */ /* 0x000fe40000004100 */
[----:B------:R-:W-:-:S04]  /*100d0*/  @!P3 IMAD.MOV.U32 R10, RZ, RZ, R4 ;  /* 0x000000ffff0ab224 */ /* 0x000fc800078e0004 */
[----:B------:R-:W-:-:S04]  /*100e0*/  @!P3 IMAD.WIDE.U32 R10, R15, 0xc0, R10 ;  /* 0x000000c00f0ab825 */ /* 0x000fc800078e000a */
[----:B------:R-:W-:-:S04]  /*100f0*/  FMUL R15, R14, UR16 ;  /* 0x000000100e0f7c20 */ /* 0x000fc80008400000 */
[----:B------:R-:W-:Y:S01]  /*10100*/  FFMA R15, R28, UR13, R15 ;  /* 0x0000000d1c0f7c23 */ /* 0x000fe2000800000f */
[----:B-1----:R-:W-:-:S04]  /*10110*/  @!P3 IADD3 R10, P2, R10, R18, RZ ;  /* 0x000000120a0ab210 */ /* 0x002fc80007f5e0ff */
[----:B------:R-:W-:Y:S02]  /*10120*/  @!P3 IADD3.X R11, R19, UR4, R11, P2, !PT ;  /* 0x00000004130bbc10 */ /* 0x000fe400097fe40b */
[----:B------:R-:W-:-:S05]  /*10130*/  F2FP.SATFINITE.E4M3.F32.PACK_AB_MERGE_C R15, RZ, R15, RZ ;  /* 0x0000000fff0f723e */ /* 0x000fca00048070ff */
[----:B------:R1:W-:Y:S04]  /*10140*/  @!P3 STG.E.U8 desc[UR14][R10.64+0x8], R15 ;  /* 0x0000080f0a00b986 */ /* 0x0003e8000c10110e */
[----:B------:R-:W2:Y:S01]  /*10150*/  @!P4 LDG.E.U8 R12, desc[UR14][R6.64+0x9] ;  /* 0x0000090e060cc981 */ /* 0x000ea2000c1e1100 */
[----:B------:R-:W-:Y:S01]  /*10160*/  IMAD.U32 R13, RZ, RZ, UR6 ;  /* 0x00000006ff0d7e24 */ /* 0x000fe2000f8e00ff */
[----:B------:R-:W-:Y:S01]  /*10170*/  VOTEU.ALL UP0, P4 ;  /* 0x00000000003f7886 */ /* 0x000fe20002000000 */
[----:B-1----:R-:W-:Y:S02]  /*10180*/  @!P4 IMAD.MOV.U32 R10, RZ, RZ, R4 ;  /* 0x000000ffff0ac224 */ /* 0x002fe400078e0004 */
[----:B------:R-:W-:Y:S01]  /*10190*/  @!P4 IMAD.MOV.U32 R11, RZ, RZ, R3 ;  /* 0x000000ffff0bc224 */ /* 0x000fe200078e0003 */
[----:B------:R-:W-:Y:S01]  /*101a0*/  ISETP.LT.OR P2, PT, R0, 0x9, !P1 ;  /* 0x000000090000780c */ /* 0x000fe20004f41670 */
[----:B------:R-:W-:Y:S01]  /*101b0*/  @!UP0 UIMAD UR4, UR7, 0xc0, URZ ;  /* 0x000000c0070488a4 */ /* 0x000fe2000f8e023f */
[----:B--2---:R-:W-:-:S04]  /*101c0*/  LOP3.LUT R12, R12, 0xff, RZ, 0xc0, !PT ;  /* 0x000000ff0c0c7812 */ /* 0x004fc800078ec0ff */
[----:B------:R-:W-:-:S05]  /*101d0*/  F2FP.F16.E4M3.UNPACK_B R12, R12 ;  /* 0x0000000cff0c723e */ /* 0x000fca00020006ff */
[----:B------:R-:W-:Y:S02]  /*101e0*/  HADD2.F32 R14, -RZ, R12.H0_H0 ;  /* 0x2000000cff0e7230 */ /* 0x000fe40000004100 */
[----:B------:R-:W-:-:S04]  /*101f0*/  @!P4 IMAD.WIDE.U32 R12, R13, 0xc0, R10 ;  /* 0x000000c00d0cc825 */ /* 0x000fc800078e000a */
[----:B------:R-:W-:Y:S01]  /*10200*/  FMUL R14, R14, UR16 ;  /* 0x000000100e0e7c20 */ /* 0x000fe20008400000 */
[----:B0-----:R-:W-:-:S03]  /*10210*/  @!P4 IADD3 R10, P3, R12, R16, RZ ;  /* 0x000000100c0ac210 */ /* 0x001fc60007f7e0ff */
[----:B------:R-:W-:Y:S01]  /*10220*/  FFMA R14, R29, UR13, R14 ;  /* 0x0000000d1d0e7c23 */ /* 0x000fe2000800000e */
[----:B------:R-:W-:Y:S02]  /*10230*/  PRMT R12, RZ, 0x7610, R12 ;  /* 0x00007610ff0c7816 */ /* 0x000fe4000000000c */
[----:B------:R-:W-:Y:S02]  /*10240*/  @!P4 IADD3.X R11, R17, UR4, R13, P3, !PT ;  /* 0x00000004110bcc10 */ /* 0x000fe40009ffe40d */
        /* <DEDUP_REMOVED lines=19> */
[----:B------:R-:W-:Y:S01]  /*10380*/  PRMT R10, RZ, 0x7610, R10 ;  /* 0x00007610ff0a7816 */ /* 0x000fe2000000000a */
[----:B------:R-:W0:Y:S01]  /*10390*/  @!P3 LDC.64 R16, c[0x0][0x650] ;  /* 0x00019400ff10bb82 */ /* 0x000e220000000a00 */
[----:B------:R-:W-:-:S05]  /*103a0*/  F2FP.SATFINITE.E4M3.F32.PACK_AB_MERGE_C R15, RZ, R11, RZ ;  /* 0x0000000bff0f723e */ /* 0x000fca00048070ff */
[----:B------:R1:W-:Y:S04]  /*103b0*/  @!P2 STG.E.U8 desc[UR14][R12.64+0x8], R15 ;  /* 0x0000080f0c00a986 */ /* 0x0003e8000c10110e */
[----:B------:R-:W2:Y:S01]  /*103c0*/  @!P3 LDG.E.U8 R10, desc[UR14][R8.64+0x9] ;  /* 0x0000090e080ab981 */ /* 0x000ea2000c1e1100 */
[----:B------:R-:W-:Y:S01]  /*103d0*/  VOTEU.ALL UP0, P3 ;  /* 0x00000000003f7886 */ /* 0x000fe20001800000 */
[----:B------:R-:W-:Y:S02]  /*103e0*/  IMAD.U32 R19, RZ, RZ, UR6 ;  /* 0x00000006ff137e24 */ /* 0x000fe4000f8e00ff */
[----:B------:R-:W-:Y:S02]  /*103f0*/  @!P3 IMAD.MOV.U32 R11, RZ, RZ, R3 ;  /* 0x000000ffff0bb224 */ /* 0x000fe400078e0003 */
[----:B------:R-:W-:Y:S01]  /*10400*/  @!UP0 UIMAD UR4, UR7, 0xc0, URZ ;  /* 0x000000c0070488a4 */ /* 0x000fe2000f8e023f */
[----:B------:R-:W-:-:S02]  /*10410*/  ISETP.LT.OR P2, PT, R0, 0x11, !P0 ;  /* 0x000000110000780c */ /* 0x000fc40004741670 */
[----:B--2---:R-:W-:-:S04]  /*10420*/  LOP3.LUT R10, R10, 0xff, RZ, 0xc0, !PT ;  /* 0x000000ff0a0a7812 */ /* 0x004fc800078ec0ff */
[----:B------:R-:W-:-:S05]  /*10430*/  F2FP.F16.E4M3.UNPACK_B R10, R10 ;  /* 0x0000000aff0a723e */ /* 0x000fca00020006ff */
[----:B------:R-:W-:Y:S02]  /*10440*/  HADD2.F32 R14, -RZ, R10.H0_H0 ;  /* 0x2000000aff0e7230 */ /* 0x000fe40000004100 */
[----:B------:R-:W-:-:S03]  /*10450*/  @!P3 IMAD.MOV.U32 R10, RZ, RZ, R4 ;  /* 0x000000ffff0ab224 */ /* 0x000fc600078e0004 */
[----:B------:R-:W-:Y:S01]  /*10460*/  FMUL R14, R14, UR16 ;  /* 0x000000100e0e7c20 */ /* 0x000fe20008400000 */
[----:B------:R-:W-:Y:S02]  /*10470*/  @!P3 IMAD.WIDE.U32 R10, R19, 0xc0, R10 ;  /* 0x000000c0130ab825 */ /* 0x000fe400078e000a */
[----:B------:R-:W2:Y:S02]  /*10480*/  @!P2 LDC.64 R18, c[0x0][0x650] ;  /* 0x00019400ff12ab82 */ /* 0x000ea40000000a00 */
[----:B------:R-:W-:Y:S01]  /*10490*/  FFMA R14, R31, UR13, R14 ;  /* 0x0000000d1f0e7c23 */ /* 0x000fe2000800000e */
[----:B-1----:R-:W-:Y:S01]  /*104a0*/  @!P3 VIADD R12, R11, UR4 ;  /* 0x000000040b0cbc36 */ /* 0x002fe20008000000 */
[----:B0-----:R-:W-:-:S04]  /*104b0*/  @!P3 IADD3 R10, P4, P5, R10, UR8, R16 ;  /* 0x000000080a0abc10 */ /* 0x001fc8000fd9e010 */
[----:B------:R-:W-:Y:S02]  /*104c0*/  @!P3 IADD3.X R11, R12, UR5, R17, P4, P5 ;  /* 0x000000050c0bbc10 */ /* 0x000fe4000a7ea411 */
[----:B------:R-:W-:Y:S02]  /*104d0*/  F2FP.SATFINITE.E4M3.F32.PACK_AB_MERGE_C R17, RZ, R14, RZ ;  /* 0x0000000eff11723e */ /* 0x000fe400048070ff */
[----:B------:R-:W-:-:S03]  /*104e0*/  PRMT R12, RZ, 0x7610, R12 ;  /* 0x00007610ff0c7816 */ /* 0x000fc6000000000c */
[----:B------:R0:W-:Y:S04]  /*104f0*/  @!P3 STG.E.U8 desc[UR14][R10.64+0x9], R17 ;  /* 0x000009110a00b986 */ /* 0x0001e8000c10110e */
[----:B------:R-:W4:Y:S01]  /*10500*/  @!P2 LDG.E.U8 R12, desc[UR14][R6.64+0x10] ;  /* 0x0000100e060ca981 */ /* 0x000f22000c1e1100 */
[----:B------:R-:W-:Y:S01]  /*10510*/  IMAD.U32 R13, RZ, RZ, UR6 ;  /* 0x00000006ff0d7e24 */ /* 0x000fe2000f8e00ff */
[----:B------:R-:W-:Y:S01]  /*10520*/  VOTEU.ALL UP0, P2 ;  /* 0x00000000003f7886 */ /* 0x000fe20001000000 */
[----:B0-----:R-:W-:Y:S02]  /*10530*/  @!P2 IMAD.MOV.U32 R10, RZ, RZ, R4 ;  /* 0x000000ffff0aa224 */ /* 0x001fe400078e0004 */
[----:B------:R-:W-:Y:S01]  /*10540*/  @!P2 IMAD.MOV.U32 R11, RZ, RZ, R3 ;  /* 0x000000ffff0ba224 */ /* 0x000fe200078e0003 */
[----:B------:R-:W-:Y:S01]  /*10550*/  ISETP.LT.OR P3, PT, R0, 0x12, !P0 ;  /* 0x000000120000780c */ /* 0x000fe20004761670 */
[----:B------:R-:W-:-:S12]  /*10560*/  @!UP0 UIMAD UR4, UR7, 0xc0, URZ ;  /* 0x000000c0070488a4 */ /* 0x000fd8000f8e023f */
[----:B------:R-:W0:Y:S01]  /*10570*/  @!P3 LDC.64 R16, c[0x0][0x650] ;  /* 0x00019400ff10bb82 */ /* 0x000e220000000a00 */
[----:B----4-:R-:W-:-:S04]  /*10580*/  LOP3.LUT R12, R12, 0xff, RZ, 0xc0, !PT ;  /* 0x000000ff0c0c7812 */ /* 0x010fc800078ec0ff */
[----:B------:R-:W-:-:S05]  /*10590*/  F2FP.F16.E4M3.UNPACK_B R12, R12 ;  /* 0x0000000cff0c723e */ /* 0x000fca00020006ff */
[----:B------:R-:W-:Y:S02]  /*105a0*/  HADD2.F32 R14, -RZ, R12.H0_H0 ;  /* 0x2000000cff0e7230 */ /* 0x000fe40000004100 */
[----:B------:R-:W-:-:S04]  /*105b0*/  @!P2 IMAD.WIDE.U32 R12, R13, 0xc0, R10 ;  /* 0x000000c00d0ca825 */ /* 0x000fc800078e000a */
[----:B------:R-:W-:Y:S01]  /*105c0*/  FMUL R15, R14, UR16 ;  /* 0x000000100e0f7c20 */ /* 0x000fe20008400000 */
[----:B--2---:R-:W-:-:S03]  /*105d0*/  @!P2 IADD3 R10, P4, R12, R18, RZ ;  /* 0x000000120c0aa210 */ /* 0x004fc60007f9e0ff */
[----:B------:R-:W-:Y:S01]  /*105e0*/  FFMA R15, R32, UR13, R15 ;  /* 0x0000000d200f7c23 */ /* 0x000fe2000800000f */
[----:B------:R-:W-:Y:S02]  /*105f0*/  PRMT R12, RZ, 0x7610, R12 ;  /* 0x00007610ff0c7816 */ /* 0x000fe4000000000c */
        /* <DEDUP_REMOVED lines=928> */
[----:B----4-:R-:W-:-:S05]  /*14000*/  F2FP.F16.E4M3.UNPACK_B R12, R12 ;  /* 0x0000000cff0c723e */ /* 0x010fca00020006ff */
        /* <DEDUP_REMOVED lines=15> */
[----:B------:R-:W-:-:S12]  /*14100*/  @!UP0 UIMAD UR4, UR7, 0xc0, URZ ;  /* 0x000000c0070488a4 */ /* 0x000fd8000f8e023f */
[----:B------:R-:W1:Y:S01]  /*14110*/  @!P2 LDC.64 R18, c[0x0][0x650] ;  /* 0x00019400ff12ab82 */ /* 0x000e620000000a00 */
[----:B--2---:R-:W-:-:S05]  /*14120*/  F2FP.F16.E4M3.UNPACK_B R12, R12 ;  /* 0x0000000cff0c723e */ /* 0x004fca00020006ff */
[----:B------:R-:W-:Y:S02]  /*14130*/  HADD2.F32 R14, -RZ, R12.H0_H0 ;  /* 0x2000000cff0e7230 */ /* 0x000fe40000004100 */
[----:B------:R-:W-:-:S04]  /*14140*/  @!P3 IMAD.WIDE.U32 R12, R13, 0xc0, R10 ;  /* 0x000000c00d0cb825 */ /* 0x000fc800078e000a */
[----:B------:R-:W-:Y:S01]  /*14150*/  FMUL R14, R14, UR16 ;  /* 0x000000100e0e7c20 */ /* 0x000fe20008400000 */
[----:B0-----:R-:W-:-:S03]  /*14160*/  @!P3 IADD3 R10, P4, R12, R16, RZ ;  /* 0x000000100c0ab210 */ /* 0x001fc60007f9e0ff */
[----:B------:R-:W-:Y:S01]  /*14170*/  FFMA R14, R81, UR13, R14 ;  /* 0x0000000d510e7c23 */ /* 0x000fe2000800000e */
[----:B------:R-:W-:Y:S02]  /*14180*/  PRMT R12, RZ, 0x7610, R12 ;  /* 0x00007610ff0c7816 */ /* 0x000fe4000000000c */
[----:B------:R-:W-:Y:S02]  /*14190*/  @!P3 IADD3.X R11, R17, UR4, R13, P4, !PT ;  /* 0x00000004110bbc10 */ /* 0x000fe4000a7fe40d */
[----:B------:R-:W-:-:S05]  /*141a0*/  F2FP.SATFINITE.E4M3.F32.PACK_AB_MERGE_C R17, RZ, R14, RZ ;  /* 0x0000000eff11723e */ /* 0x000fca00048070ff */
[----:B------:R0:W-:Y:S04]  /*141b0*/  @!P3 STG.E.U8 desc[UR14][R10.64+0x71], R17 ;  /* 0x000071110a00b986 */ /* 0x0001e8000c10110e */
[----:B------:R-:W2:Y:S01]  /*141c0*/  @!P2 LDG.E.U8 R12, desc[UR14][R8.64+0x70] ;  /* 0x0000700e080ca981 */ /* 0x000ea2000c1e1100 */
[----:B------:R-:W-:Y:S01]  /*141d0*/  VOTEU.ALL UP0, P2 ;  /* 0x00000000003f7886 */ /* 0x000fe20001000000 */
[----:B------:R-:W-:-:S04]  /*141e0*/  IMAD.U32 R13, RZ, RZ, UR6 ;  /* 0x00000006ff0d7e24 */ /* 0x000fc8000f8e00ff */
[----:B------:R-:W-:Y:S01]  /*141f0*/  @!UP0 UIMAD UR4, UR7, 0xc0, URZ ;  /* 0x000000c0070488a4 */ /* 0x000fe2000f8e023f */
[----:B0-----:R-:W-:Y:S02]  /*14200*/  @!P2 IMAD.MOV.U32 R10, RZ, RZ, R4 ;  /* 0x000000ffff0aa224 */ /* 0x001fe400078e0004 */
[----:B------:R-:W-:Y:S01]  /*14210*/  @!P2 IMAD.MOV.U32 R11, RZ, RZ, R3 ;  /* 0x000000ffff0ba224 */ /* 0x000fe200078e0003 */
[----:B------:R-:W-:-:S13]  /*14220*/  ISETP.LT.OR P3, PT, R0, 0x72, !P1 ;  /* 0x000000720000780c */ /* 0x000fda0004f61670 */
[----:B------:R-:W0:Y:S01]  /*14230*/  @!P3 LDC.64 R16, c[0x0][0x650] ;  /* 0x00019400ff10bb82 */ /* 0x000e220000000a00 */
[----:B--2---:R-:W-:-:S05]  /*14240*/  F2FP.F16.E4M3.UNPACK_B R12, R12 ;  /* 0x0000000cff0c723e */ /* 0x004fca00020006ff */
[----:B------:R-:W-:Y:S02]  /*14250*/  HADD2.F32 R14, -RZ, R12.H0_H0 ;  /* 0x2000000cff0e7230 */ /* 0x000fe40000004100 */
[----:B------:R-:W-:-:S04]  /*14260*/  @!P2 IMAD.WIDE.U32 R12, R13, 0xc0, R10 ;  /* 0x000000c00d0ca825 */ /* 0x000fc800078e000a */
[----:B------:R-:W-:Y:S01]  /*14270*/  FMUL R15, R14, UR16 ;  /* 0x000000100e0f7c20 */ /* 0x000fe20008400000 */
[----:B------:R-:W-:Y:S01]  /*14280*/  @!P2 VIADD R10, R13, UR4 ;  /* 0x000000040d0aac36 */ /* 0x000fe20008000000 */
[----:B-1----:R-:W-:Y:S02]  /*14290*/  @!P2 IADD3 R12, P4, P5, R12, UR8, R18 ;  /* 0x000000080c0cac10 */ /* 0x002fe4000fd9e012 */
[----:B------:R-:W-:Y:S02]  /*142a0*/  FFMA R15, R82, UR13, R15 ;  /* 0x0000000d520f7c23 */ /* 0x000fe4000800000f */
[----:B------:R-:W-:Y:S02]  /*142b0*/  @!P2 IADD3.X R13, R10, UR5, R19, P4, P5 ;  /* 0x000000050a0dac10 */ /* 0x000fe4000a7ea413 */
[----:B------:R-:W-:Y:S02]  /*142c0*/  PRMT R10, RZ, 0x7610, R10 ;  /* 0x00007610ff0a7816 */ /* 0x000fe4000000000a */
        /* <DEDUP_REMOVED lines=8> */
[----:B--2---:R-:W-:-:S05]  /*14350*/  F2FP.F16.E4M3.UNPACK_B R10, R10 ;  /* 0x0000000aff0a723e */ /* 0x004fca00020006ff */
        /* <DEDUP_REMOVED lines=30> */
[----:B------:R2:W4:Y:S01]  /*14540*/  @!P0 LDG.E.U8 R12, desc[UR14][R6.64+0x79] ;  /* 0x0000790e060c8981 */ /* 0x000522000c1e1100 */
[----:B------:R-:W-:Y:S01]  /*14550*/  IMAD.U32 R13, RZ, RZ, UR6 ;  /* 0x00000006ff0d7e24 */ /* 0x000fe2000f8e00ff */
[----:B------:R-:W-:Y:S01]  /*14560*/  VOTEU.ALL UP0, P0 ;  /* 0x00000000003f7886 */ /* 0x000fe20000000000 */
[----:B------:R-:W-:Y:S01]  /*14570*/  ISETP.LT.OR P2, PT, R0, 0x79, !P1 ;  /* 0x000000790000780c */ /* 0x000fe20004f41670 */
[----:B--2---:R-:W-:Y:S02]  /*14580*/  @!P0 IMAD.MOV.U32 R6, RZ, RZ, R4 ;  /* 0x000000ffff068224 */ /* 0x004fe400078e0004 */
[----:B------:R-:W-:Y:S01]  /*14590*/  @!P0 IMAD.MOV.U32 R7, RZ, RZ, R3 ;  /* 0x000000ffff078224 */ /* 0x000fe200078e0003 */
[----:B------:R-:W-:Y:S01]  /*145a0*/  @!UP0 UIMAD UR4, UR7, 0xc0, URZ ;  /* 0x000000c0070488a4 */ /* 0x000fe2000f8e023f */
[----:B-1----:R-:W-:-:S02]  /*145b0*/  PRMT R10, RZ, 0x7610, R10 ;  /* 0x00007610ff0a7816 */ /* 0x002fc4000000000a */
[----:B----4-:R-:W-:-:S05]  /*145c0*/  F2FP.F16.E4M3.UNPACK_B R12, R12 ;  /* 0x0000000cff0c723e */ /* 0x010fca00020006ff */
[----:B------:R-:W-:Y:S02]  /*145d0*/  HADD2.F32 R14, -RZ, R12.H0_H0 ;  /* 0x2000000cff0e7230 */ /* 0x000fe40000004100 */
[----:B------:R-:W-:-:S04]  /*145e0*/  @!P0 IMAD.WIDE.U32 R12, R13, 0xc0, R6 ;  /* 0x000000c00d0c8825 */ /* 0x000fc800078e0006 */
[----:B------:R-:W-:Y:S01]  /*145f0*/  FMUL R14, R14, UR16 ;  /* 0x000000100e0e7c20 */ /* 0x000fe20008400000 */
[----:B0-----:R-:W-:-:S03]  /*14600*/  @!P0 IADD3 R6, P3, R12, R16, RZ ;  /* 0x000000100c068210 */ /* 0x001fc60007f7e0ff */
[----:B------:R-:W-:Y:S01]  /*14610*/  FFMA R14, R85, UR13, R14 ;  /* 0x0000000d550e7c23 */ /* 0x000fe2000800000e */
[----:B------:R-:W-:Y:S02]  /*14620*/  @!P0 IADD3.X R7, R17, UR4, R13, P3, !PT ;  /* 0x0000000411078c10 */ /* 0x000fe40009ffe40d */
[----:B------:R-:W0:Y:S02]  /*14630*/  @!P2 LDC.64 R16, c[0x0][0x650] ;  /* 0x00019400ff10ab82 */ /* 0x000e240000000a00 */
[----:B------:R-:W-:-:S05]  /*14640*/  F2FP.SATFINITE.E4M3.F32.PACK_AB_MERGE_C R15, RZ, R14, RZ ;  /* 0x0000000eff0f723e */ /* 0x000fca00048070ff */
[----:B------:R1:W-:Y:S04]  /*14650*/  @!P0 STG.E.U8 desc[UR14][R6.64+0x79], R15 ;  /* 0x0000790f06008986 */ /* 0x0003e8000c10110e */
[----:B------:R-:W2:Y:S01]  /*14660*/  @!P2 LDG.E.U8 R10, desc[UR14][R8.64+0x78] ;  /* 0x0000780e080aa981 */ /* 0x000ea2000c1e1100 */
[----:B------:R-:W-:Y:S01]  /*14670*/  VOTEU.ALL UP0, P2 ;  /* 0x00000000003f7886 */ /* 0x000fe20001000000 */
[----:B------:R-:W-:Y:S02]  /*14680*/  IMAD.U32 R11, RZ, RZ, UR6 ;  /* 0x00000006ff0b7e24 */ /* 0x000fe4000f8e00ff */
[----:B-1----:R-:W-:Y:S02]  /*14690*/  @!P2 IMAD.MOV.U32 R6, RZ, RZ, R4 ;  /* 0x000000ffff06a224 */ /* 0x002fe400078e0004 */
[----:B------:R-:W-:Y:S01]  /*146a0*/  @!P2 IMAD.MOV.U32 R7, RZ, RZ, R3 ;  /* 0x000000ffff07a224 */ /* 0x000fe200078e0003 */
[----:B------:R-:W-:Y:S01]  /*146b0*/  @!UP0 UIMAD UR4, UR7, 0xc0, URZ ;  /* 0x000000c0070488a4 */ /* 0x000fe2000f8e023f */
[----:B------:R-:W-:Y:S01]  /*146c0*/  ISETP.LT.OR P1, PT, R0, 0x7a, !P1 ;  /* 0x0000007a0000780c */ /* 0x000fe20004f21670 */
[----:B------:R-:W-:Y:S01]  /*146d0*/  BSSY B0, `(.L_x_23) ;  /* 0x000000e000007945 */ /* 0x000fe20003800000 */
[----:B------:R-:W-:-:S02]  /*146e0*/  PRMT R0, RZ, 0x7610, R0 ;  /* 0x00007610ff007816 */ /* 0x000fc40000000000 */
[----:B--2---:R-:W-:-:S05]  /*146f0*/  F2FP.F16.E4M3.UNPACK_B R10, R10 ;  /* 0x0000000aff0a723e */ /* 0x004fca00020006ff */
[----:B------:R-:W-:Y:S02]  /*14700*/  HADD2.F32 R12, -RZ, R10.H0_H0 ;  /* 0x2000000aff0c7230 */ /* 0x000fe40000004100 */
[----:B------:R-:W-:-:S04]  /*14710*/  @!P2 IMAD.WIDE.U32 R10, R11, 0xc0, R6 ;  /* 0x000000c00b0aa825 */ /* 0x000fc800078e0006 */
[----:B------:R-:W-:Y:S01]  /*14720*/  FMUL R13, R12, UR16 ;  /* 0x000000100c0d7c20 */ /* 0x000fe20008400000 */
[----:B0-----:R-:W-:Y:S01]  /*14730*/  @!P2 IADD3 R6, P0, P3, R10, UR8, R16 ;  /* 0x000000080a06ac10 */ /* 0x001fe2000fb1e010 */
[----:B------:R-:W-:Y:S02]  /*14740*/  @!P2 VIADD R10, R11, UR4 ;  /* 0x000000040b0aac36 */ /* 0x000fe40008000000 */
[----:B---3--:R-:W-:-:S03]  /*14750*/  FFMA R13, R86, UR13, R13 ;  /* 0x0000000d560d7c23 */ /* 0x008fc6000800000d */
[----:B------:R-:W-:Y:S02]  /*14760*/  @!P2 IADD3.X R7, R10, UR5, R17, P0, P3 ;  /* 0x000000050a07ac10 */ /* 0x000fe400087e6411 */
[----:B------:R-:W-:-:S05]  /*14770*/  F2FP.SATFINITE.E4M3.F32.PACK_AB_MERGE_C R13, RZ, R13, RZ ;  /* 0x0000000dff0d723e */ /* 0x000fca00048070ff */
[----:B------:R0:W-:Y:S01]  /*14780*/  @!P2 STG.E.U8 desc[UR14][R6.64+0x78], R13 ;  /* 0x0000780d0600a986 */ /* 0x0001e2000c10110e */
[----:B------:R-:W-:Y:S05]  /*14790*/  @P1 BRA `(.L_x_24) ;  /* 0x0000000000041947 */ /* 0x000fea0003800000 */
[----:B------:R1:W5:Y:S02]  /*147a0*/  LDG.E.U8 R0, desc[UR14][R8.64+0x79] ;  /* 0x0000790e08007981 */ /* 0x000364000c1e1100 */
.L_x_24:
[----:B------:R-:W-:Y:S05]  /*147b0*/  BSYNC B0 ;  /* 0x0000000000007941 */ /* 0x000fea0003800000 */
.L_x_23:
[----:B-----5:R-:W-:-:S05]  /*147c0*/  F2FP.F16.E4M3.UNPACK_B R0, R0 ;  /* 0x00000000ff00723e */ /* 0x020fca00020006ff */
[----:B------:R-:W-:-:S05]  /*147d0*/  HADD2.F32 R0, -RZ, R0.H0_H0 ;  /* 0x20000000ff007230 */ /* 0x000fca0000004100 */
[----:B------:R-:W-:-:S04]  /*147e0*/  FMUL R0, R0, UR16 ;  /* 0x0000001000007c20 */ /* 0x000fc80008400000 */
[----:B------:R-:W-:Y:S01]  /*147f0*/  FFMA R0, R87, UR13, R0 ;  /* 0x0000000d57007c23 */ /* 0x000fe20008000000 */
[----:B------:R-:W-:Y:S06]  /*14800*/  @P1 EXIT ;  /* 0x000000000000194d */ /* 0x000fec0003800000 */
[----:B------:R-:W-:Y:S01]  /*14810*/  IMAD.U32 R5, RZ, RZ, UR6 ;  /* 0x00000006ff057e24 */ /* 0x000fe2000f8e00ff */
[----:B------:R-:W-:Y:S01]  /*14820*/  UIMAD UR4, UR7, 0xc0, URZ ;  /* 0x000000c0070478a4 */ /* 0x000fe2000f8e023f */
[----:B------:R-:W-:Y:S01]  /*14830*/  IMAD.MOV.U32 R2, RZ, RZ, R4 ;  /* 0x000000ffff027224 */ /* 0x000fe200078e0004 */
[----:B------:R-:W-:Y:S02]  /*14840*/  ULDC.64 UR10, c[0x0][0x650] ;  /* 0x00019400000a7ab9 */ /* 0x000fe40000000a00 */
[----:B------:R-:W-:Y:S02]  /*14850*/  IMAD.U32 R4, RZ, RZ, UR11 ;  /* 0x0000000bff047e24 */ /* 0x000fe4000f8e00ff */
[----:B------:R-:W-:-:S04]  /*14860*/  IMAD.WIDE.U32 R2, R5, 0xc0, R2 ;  /* 0x000000c005027825 */ /* 0x000fc800078e0002 */
[----:B------:R-:W-:Y:S02]  /*14870*/  IMAD.U32 R5, RZ, RZ, UR10 ;  /* 0x0000000aff057e24 */ /* 0x000fe4000f8e00ff */
[----:B------:R-:W-:-:S03]  /*14880*/  VIADD R3, R3, UR4 ;  /* 0x0000000403037c36 */ /* 0x000fc60008000000 */
[----:B------:R-:W-:Y:S02]  /*14890*/  IADD3 R2, P0, P1, R2, UR8, R5 ;  /* 0x0000000802027c10 */ /* 0x000fe4000f91e005 */
[----:B------:R-:W-:Y:S02]  /*148a0*/  F2FP.SATFINITE.E4M3.F32.PACK_AB_MERGE_C R5, RZ, R0, RZ ;  /* 0x00000000ff05723e */ /* 0x000fe400048070ff */
[----:B------:R-:W-:-:S05]  /*148b0*/  IADD3.X R3, R3, UR5, R4, P0, P1 ;  /* 0x0000000503037c10 */ /* 0x000fca00087e2404 */
[----:B------:R-:W-:Y:S01]  /*148c0*/  STG.E.U8 desc[UR14][R2.64+0x79], R5 ;  /* 0x0000790502007986 */ /* 0x000fe2000c10110e */
[----:B------:R-:W-:Y:S05]  /*148d0*/  EXIT ;  /* 0x000000000000794d */ /* 0x000fea0003800000 */
.L_x_22:
[----:B------:R-:W2:Y:S04]  /*148e0*/  LDL.LU R11, [R1] ;  /* 0x00000000010b7983 */ /* 0x000ea80000300800 */
[----:B------:R-:W3:Y:S04]  /*148f0*/  LDL.LU R17, [R1+0x8] ;  /* 0x0000080001117983 */ /* 0x000ee80000300800 */
        /* <DEDUP_REMOVED lines=47> */
[----:B------:R1:W-:Y:S04]  /*14bf0*/  STL [R1+0x148], R46 ;  /* 0x0001482e01007387 */ /* 0x0003e80000100800 */
[----:B-1----:R-:W4:Y:S04]  /*14c00*/  LDL.LU R46, [R1+0x68] ;  /* 0x00006800012e7983 */ /* 0x002f280000300800 */
[----:B------:R1:W-:Y:S04]  /*14c10*/  STL [R1+0x144], R45 ;  /* 0x0001442d01007387 */ /* 0x0003e80000100800 */
[----:B-1----:R-:W4:Y:S04]  /*14c20*/  LDL.LU R45, [R1+0x64] ;  /* 0x00006400012d7983 */ /* 0x002f280000300800 */
[----:B------:R1:W-:Y:S04]  /*14c30*/  STL [R1+0x140], R44 ;  /* 0x0001402c01007387 */ /* 0x0003e80000100800 */
[----:B-1----:R-:W4:Y:S04]  /*14c40*/  LDL.LU R44, [R1+0x48] ;  /* 0x00004800012c7983 */ /* 0x002f280000300800 */
[----:B------:R1:W-:Y:S04]  /*14c50*/  STL.64 [R1+0x138], R42 ;  /* 0x0001382a01007387 */ /* 0x0003e80000100a00 */
[----:B-1----:R-:W4:Y:S04]  /*14c60*/  LDL.LU R42, [R1+0x18] ;  /* 0x00001800012a7983 */ /* 0x002f280000300800 */
[----:B------:R-:W4:Y:S04]  /*14c70*/  LDL.LU R43, [R1+0x1c] ;  /* 0x00001c00012b7983 */ /* 0x000f280000300800 */
[----:B------:R1:W-:Y:S04]  /*14c80*/  STL.64 [R1+0x130], R40 ;  /* 0x0001302801007387 */ /* 0x0003e80000100a00 */
[----:B-1----:R-:W3:Y:S01]  /*14c90*/  LDL.LU R41, [R1+0x4] ;  /* 0x0000040001297983 */ /* 0x002ee20000300800 */
[----:B------:R-:W-:-:S02]  /*14ca0*/  ISETP.GE.AND P4, PT, R12, 0x1, PT ;  /* 0x000000010c00780c */ /* 0x000fc40003f86270 */
[----:B------:R-:W-:Y:S01]  /*14cb0*/  ISETP.GE.AND P3, PT, R12, 0x9, PT ;  /* 0x000000090c00780c */ /* 0x000fe20003f66270 */
[----:B------:R-:W-:Y:S01]  /*14cc0*/  STL.64 [R1+0x128], R38 ;  /* 0x0001282601007387 */ /* 0x000fe20000100a00 */
[----:B------:R-:W-:-:S03]  /*14cd0*/  ISETP.LT.OR P0, PT, R0, 0x1, !P4 ;  /* 0x000000010000780c */ /* 0x000fc60006701670 */
[----:B------:R1:W-:Y:S10]  /*14ce0*/  STL.64 [R1+0x120], R36 ;  /* 0x0001202401007387 */ /* 0x0003f40000100a00 */
[----:B------:R-:W0:Y:S01]  /*14cf0*/  @!P0 LDC.64 R8, c[0x0][0x650] ;  /* 0x00019400ff088b82 */ /* 0x000e220000000a00 */
[----:B-1----:R-:W4:Y:S04]  /*14d00*/  LDL.LU R37, [R1+0x28] ;  /* 0x0000280001257983 */ /* 0x002f280000300800 */
[----:B------:R1:W-:Y:S01]  /*14d10*/  STL.64 [R1+0x118], R34 ;  /* 0x0001182201007387 */ /* 0x0003e20000100a00 */
[----:B--2---:R-:W-:-:S05]  /*14d20*/  FMUL R11, R11, UR13 ;  /* 0x0000000d0b0b7c20 */ /* 0x004fca0008400000 */
[----:B------:R-:W-:Y:S01]  /*14d30*/  F2FP.SATFINITE.E4M3.F32.PACK_AB_MERGE_C R11, RZ, R11, RZ ;  /* 0x0000000bff0b723e */ /* 0x000fe200048070ff */
[----:B-1----:R-:W2:Y:S04]  /*14d40*/  LDL.LU R34, [R1+0x2c] ;  /* 0x00002c0001227983 */ /* 0x002ea80000300800 */
[----:B------:R-:W2:Y:S01]  /*14d50*/  LDL.LU R35, [R1+0x30] ;  /* 0x0000300001237983 */ /* 0x000ea20000300800 */
[----:B0-----:R-:W-:-:S03]  /*14d60*/  @!P0 IADD3 R8, P1, R4, R8, RZ ;  /* 0x0000000804088210 */ /* 0x001fc60007f3e0ff */
[----:B------:R0:W-:Y:S02]  /*14d70*/  STL.64 [R1+0x110], R32 ;  /* 0x0001102001007387 */ /* 0x0001e40000100a00 */
[----:B------:R-:W-:-:S05]  /*14d80*/  @!P0 IMAD.X R9, R3, 0x1, R9, P1 ;  /* 0x0000000103098824 */ /* 0x000fca00008e0609 */
[----:B------:R1:W-:Y:S01]  /*14d90*/  @!P0 STG.E.U8 desc[UR14][R8.64], R11 ;  /* 0x0000000b08008986 */ /* 0x0003e2000c10110e */
[----:B------:R-:W-:-:S03]  /*14da0*/  ISETP.LT.OR P0, PT, R0, 0x2, !P4 ;  /* 0x000000020000780c */ /* 0x000fc60006701670 */
[----:B0-----:R-:W2:Y:S04]  /*14db0*/  LDL.LU R32, [R1+0x34] ;  /* 0x0000340001207983 */ /* 0x001ea80000300800 */
[----:B------:R-:W2:Y:S04]  /*14dc0*/  LDL.LU R33, [R1+0x38] ;  /* 0x0000380001217983 */ /* 0x000ea80000300800 */
[----:B------:R0:W-:Y:S02]  /*14dd0*/  STL.64 [R1+0x108], R30 ;  /* 0x0001081e01007387 */ /* 0x0001e40000100a00 */
[----:B-1----:R-:W1:Y:S02]  /*14de0*/  @!P0 LDC.64 R8, c[0x0][0x650] ;  /* 0x00019400ff088b82 */ /* 0x002e640000000a00 */
[----:B0-----:R-:W2:Y:S04]  /*14df0*/  LDL.LU R30, [R1+0x3c] ;  /* 0x00003c00011e7983 */ /* 0x001ea80000300800 */
[----:B------:R-:W2:Y:S04]  /*14e00*/  LDL.LU R31, [R1+0x40] ;  /* 0x00004000011f7983 */ /* 0x000ea80000300800 */
[----:B------:R0:W-:Y:S01]  /*14e10*/  STL.64 [R1+0x100], R28 ;  /* 0x0001001c01007387 */ /* 0x0001e20000100a00 */
[----:B-1----:R-:W-:-:S05]  /*14e20*/  @!P0 IADD3 R8, P1, R4, R8, RZ ;  /* 0x0000000804088210 */ /* 0x002fca0007f3e0ff */
[----:B------:R-:W-:Y:S01]  /*14e30*/  @!P0 IMAD.X R9, R3, 0x1, R9, P1 ;  /* 0x0000000103098824 */ /* 0x000fe200008e0609 */
[----:B0-----:R-:W2:Y:S04]  /*14e40*/  LDL.LU R29, [R1+0x44] ;  /* 0x00004400011d7983 */ /* 0x001ea80000300800 */
[----:B------:R-:W2:Y:S01]  /*14e50*/  LDL.LU R36, [R1+0x24] ;  /* 0x0000240001247983 */ /* 0x000ea20000300800 */
[----:B---3--:R-:W-:-:S05]  /*14e60*/  FMUL R11, R41, UR13 ;  /* 0x0000000d290b7c20 */ /* 0x008fca0008400000 */
[----:B------:R-:W-:-:S05]  /*14e70*/  F2FP.SATFINITE.E4M3.F32.PACK_AB_MERGE_C R11, RZ, R11, RZ ;  /* 0x0000000bff0b723e */ /* 0x000fca00048070ff */
[----:B------:R0:W-:Y:S01]  /*14e80*/  @!P0 STG.E.U8 desc[UR14][R8.64+0x1], R11 ;  /* 0x0000010b08008986 */ /* 0x0001e2000c10110e */
[----:B------:R-:W-:Y:S01]  /*14e90*/  ISETP.LT.OR P0, PT, R0, 0x1, !P3 ;  /* 0x000000010000780c */ /* 0x000fe20005f01670 */
[----:B0-----:R-:W-:-:S12]  /*14ea0*/  FMUL R11, R17, UR13 ;  /* 0x0000000d110b7c20 */ /* 0x001fd80008400000 */
[----:B------:R-:W0:Y:S01]  /*14eb0*/  @!P0 LDC.64 R8, c[0x0][0x650] ;  /* 0x00019400ff088b82 */ /* 0x000e220000000a00 */
[----:B------:R-:W-:Y:S02]  /*14ec0*/  F2FP.SATFINITE.E4M3.F32.PACK_AB_MERGE_C R11, RZ, R11, RZ ;  /* 0x0000000bff0b723e */ /* 0x000fe400048070ff */
[----:B0-----:R-:W-:-:S04]  /*14ed0*/  @!P0 IADD3 R8, P1, P2, R4, UR8, R8 ;  /* 0x0000000804088c10 */ /* 0x001fc8000fa3e008 */
[----:B------:R-:W-:Y:S02]  /*14ee0*/  @!P0 IADD3.X R9, R3, UR5, R9, P1, P2 ;  /* 0x0000000503098c10 */ /* 0x000fe40008fe4409 */
[----:B------:R-:W-:-:S03]  /*14ef0*/  ISETP.LT.OR P1, PT, R0, 0x2, !P3 ;  /* 0x000000020000780c */ /* 0x000fc60005f21670 */
[----:B------:R0:W-:Y:S01]  /*14f00*/  @!P0 STG.E.U8 desc[UR14][R8.64], R11 ;  /* 0x0000000b08008986 */ /* 0x0001e2000c10110e */
[----:B------:R-:W-:-:S09]  /*14f10*/  ISETP.LT.OR P0, PT, R0, 0x9, !P4 ;  /* 0x000000090000780c */ /* 0x000fd20006701670 */
[----:B0-----:R-:W0:Y:S01]  /*14f20*/  @!P1 LDC.64 R8, c[0x0][0x650] ;  /* 0x00019400ff089b82 */ /* 0x001e220000000a00 */
[----:B----4-:R-:W-:-:S05]  /*14f30*/  FMUL R11, R15, UR13 ;  /* 0x0000000d0f0b7c20 */ /* 0x010fca0008400000 */
[----:B------:R-:W-:Y:S02]  /*14f40*/  F2FP.SATFINITE.E4M3.F32.PACK_AB_MERGE_C R11, RZ, R11, RZ ;  /* 0x0000000bff0b723e */ /* 0x000fe400048070ff */
[----:B0-----:R-:W-:-:S04]  /*14f50*/  @!P1 IADD3 R8, P2, P5, R4, UR8, R8 ;  /* 0x0000000804089c10 */ /* 0x001fc8000fd5e008 */
[----:B------:R-:W-:Y:S02]  /*14f60*/  @!P1 IADD3.X R9, R3, UR5, R9, P2, P5 ;  /* 0x0000000503099c10 */ /* 0x000fe400097ea409 */
[----:B------:R-:W-:-:S03]  /*14f70*/  ISETP.LT.OR P5, PT, R0, 0x9, !P3 ;  /* 0x000000090000780c */ /* 0x000fc60005fa1670 */
[----:B------:R0:W-:Y:S01]  /*14f80*/  @!P1 STG.E.U8 desc[UR14][R8.64+0x1], R11 ;  /* 0x0000010b08009986 */ /* 0x0001e2000c10110e */
[----:B------:R-:W-:Y:S01]  /*14f90*/  ISETP.LT.OR P1, PT, R0, 0xa, !P4 ;  /* 0x0000000a0000780c */ /* 0x000fe20006721670 */
[----:B0-----:R-:W0:Y:S01]  /*14fa0*/  @!P0 LDC.64 R8, c[0x0][0x650] ;  /* 0x00019400ff088b82 */ /* 0x001e220000000a00 */
[----:B------:R-:W-:-:S05]  /*14fb0*/  FMUL R11, R14, UR13 ;  /* 0x0000000d0e0b7c20 */ /* 0x000fca0008400000 */
[----:B------:R-:W-:Y:S02]  /*14fc0*/  F2FP.SATFINITE.E4M3.F32.PACK_AB_MERGE_C R11, RZ, R11, RZ ;  /* 0x0000000bff0b723e */ /* 0x000fe400048070ff */
[----:B------:R-:W1:Y:S01]  /*14fd0*/  @!P5 LDC.64 R14, c[0x0][0x650] ;  /* 0x00019400ff0edb82 */ /* 0x000e620000000a00 */
[----:B0-----:R-:W-:-:S05]  /*14fe0*/  @!P0 IADD3 R8, P2, R4, R8, RZ ;  /* 0x0000000804088210 */ /* 0x001fca0007f5e0ff */
[----:B------:R-:W-:Y:S01]  /*14ff0*/  @!P0 IMAD.X R9, R3, 0x1, R9, P2 ;  /* 0x0000000103098824 */ /* 0x000fe200010e0609 */
[----:B------:R-:W-:-:S04]  /*15000*/  ISETP.LT.OR P2, PT, R0, 0xa, !P3 ;  /* 0x0000000a0000780c */ /* 0x000fc80005f41670 */
[----:B------:R0:W-:Y:S02]  /*15010*/  @!P0 STG.E.U8 desc[UR14][R8.64+0x8], R11 ;  /* 0x0000080b08008986 */ /* 0x0001e4000c10110e */
[----:B0-----:R-:W0:Y:S01]  /*15020*/  @!P1 LDC.64 R8, c[0x0][0x650] ;  /* 0x00019400ff089b82 */ /* 0x001e220000000a00 */
[----:B------:R-:W-:-:S05]  /*15030*/  FMUL R11, R16, UR13 ;  /* 0x0000000d100b7c20 */ /* 0x000fca0008400000 */
[----:B------:R-:W-:Y:S02]  /*15040*/  F2FP.SATFINITE.E4M3.F32.PACK_AB_MERGE_C R11, RZ, R11, RZ ;  /* 0x0000000bff0b723e */ /* 0x000fe400048070ff */
[----:B------:R-:W3:Y:S01]  /*15050*/  @!P2 LDC.64 R16, c[0x0][0x650] ;  /* 0x00019400ff10ab82 */ /* 0x000ee20000000a00 */
[----:B0-----:R-:W-:-:S05]  /*15060*/  @!P1 IADD3 R8, P0, R4, R8, RZ ;  /* 0x0000000804089210 */ /* 0x001fca0007f1e0ff */
[----:B------:R-:W-:Y:S01]  /*15070*/  @!P1 IMAD.X R9, R3, 0x1, R9, P0 ;  /* 0x0000000103099824 */ /* 0x000fe200000e0609 */
[----:B------:R-:W-:-:S04]  /*15080*/  ISETP.LT.OR P0, PT, R0, 0x11, !P4 ;  /* 0x000000110000780c */ /* 0x000fc80006701670 */
[----:B------:R0:W-:Y:S02]  /*15090*/  @!P1 STG.E.U8 desc[UR14][R8.64+0x9], R11 ;  /* 0x0000090b08009986 */ /* 0x0001e4000c10110e */
[----:B0-----:R-:W-:Y:S01]  /*150a0*/  FMUL R11, R42, UR13 ;  /* 0x0000000d2a0b7c20 */ /* 0x001fe20008400000 */
[----:B-1----:R-:W-:-:S04]  /*150b0*/  @!P5 IADD3 R8, P1, P6, R4, UR8, R14 ;  /* 0x000000080408dc10 */ /* 0x002fc8000fe3e00e */
[----:B------:R-:W-:Y:S02]  /*150c0*/  @!P5 IADD3.X R9, R3, UR5, R15, P1, P6 ;  /* 0x000000050309dc10 */ /* 0x000fe40008fec40f */
[----:B------:R-:W-:Y:S01]  /*150d0*/  F2FP.SATFINITE.E4M3.F32.PACK_AB_MERGE_C R11, RZ, R11, RZ ;  /* 0x0000000bff0b723e */ /* 0x000fe200048070ff */
[----:B------:R-:W0:Y:S01]  /*150e0*/  @!P0 LDC.64 R14, c[0x0][0x650] ;  /* 0x00019400ff0e8b82 */ /* 0x000e220000000a00 */
[----:B------:R-:W-:-:S03]  /*150f0*/  ISETP.GE.AND P6, PT, R12, 0x89, PT ;  /* 0x000000890c00780c */ /* 0x000fc60003fc6270 */
[----:B------:R1:W-:Y:S02]  /*15100*/  @!P5 STG.E.U8 desc[UR14][R8.64+0x8], R11 ;  /* 0x0000080b0800d986 */ /* 0x0003e4000c10110e */
[----:B-1----:R-:W-:Y:S01]  /*15110*/  FMUL R11, R43, UR13 ;  /* 0x0000000d2b0b7c20 */ /* 0x002fe20008400000 */
[----:B---3--:R-:W-:-:S04]  /*15120*/  @!P2 IADD3 R8, P1, P5, R4, UR8, R16 ;  /* 0x000000080408ac10 */ /* 0x008fc8000fd3e010 */
[----:B------:R-:W-:Y:S02]  /*15130*/  @!P2 IADD3.X R9, R3, UR5, R17, P1, P5 ;  /* 0x000000050309ac10 */ /* 0x000fe40008fea411 */
[----:B------:R-:W-:-:S05]  /*15140*/  F2FP.SATFINITE.E4M3.F32.PACK_AB_MERGE_C R11, RZ, R11, RZ ;  /* 0x0000000bff0b723e */ /* 0x000fca00048070ff */
[----:B------:R0:W-:Y:S01]  /*15150*/  @!P2 STG.E.U8 desc[UR14][R8.64+0x9], R11 ;  /* 0x0000090b0800a986 */ /* 0x0001e2000c10110e */
[C---:B------:R-:W-:Y:S02]  /*15160*/  ISETP.LT.OR P2, PT, R0.reuse, 0x1, !P6 ;  /* 0x000000010000780c */ /* 0x040fe40007741670 */
[----:B------:R-:W-:Y:S02]  /*15170*/  ISETP.LT.OR P5, PT, R0, 0x2, !P6 ;  /* 0x000000020000780c */ /* 0x000fe400077a1670 */
[----:B0-----:R-:W-:Y:S01]  /*15180*/  @!P0 IADD3 R8, P1, R4, R14, RZ ;  /* 0x0000000e04088210 */ /* 0x001fe20007f3e0ff */
[----:B------:R-:W-:-:S04]  /*15190*/  FMUL R11, R13, UR13 ;  /* 0x0000000d0d0b7c20 */ /* 0x000fc80008400000 */
[----:B------:R-:W-:-:S04]  /*151a0*/  @!P0 IMAD.X R9, R3, 0x1, R15, P1 ;  /* 0x0000000103098824 */ /* 0x000fc800008e060f */
[----:B------:R-:W0:Y:S01]  /*151b0*/  @!P2 LDC.64 R14, c[0x0][0x650] ;  /* 0x00019400ff0eab82 */ /* 0x000e220000000a00 */
[----:B------:R-:W-:Y:S01]  /*151c0*/  F2FP.SATFINITE.E4M3.F32.PACK_AB_MERGE_C R11, RZ, R11, RZ ;  /* 0x0000000bff0b723e */ /* 0x000fe200048070ff */
[----:B------:R-:W-:-:S04]  /*151d0*/  IMAD.U32 R13, RZ, RZ, UR6 ;  /* 0x00000006ff0d7e24 */ /* 0x000fc8000f8e00ff */
[----:B------:R1:W-:Y:S01]  /*151e0*/  @!P0 STG.E.U8 desc[UR14][R8.64+0x10], R11 ;  /* 0x0000100b08008986 */ /* 0x0003e2000c10110e */
[----:B------:R-:W-:Y:S01]  /*151f0*/  IMAD.U32 R16, RZ, RZ, UR6 ;  /* 0x00000006ff107e24 */ /* 0x000fe2000f8e00ff */
[----:B------:R-:W-:Y:S01]  /*15200*/  @!P2 LEA R13, P0, R13, R4, 0x7 ;  /* 0x000000040d0da211 */ /* 0x000fe200078038ff */
[----:B-1----:R-:W1:Y:S01]  /*15210*/  @!P5 LDC.64 R8, c[0x0][0x650] ;  /* 0x00019400ff08db82 */ /* 0x002e620000000a00 */
[----:B------:R-:W-:Y:S01]  /*15220*/  IMAD.U32 R11, RZ, RZ, UR7 ;  /* 0x00000007ff0b7e24 */ /* 0x000fe2000f8e00ff */
[----:B------:R-:W-:-:S04]  /*15230*/  LOP3.LUT R6, R6, 0xff7fffff, RZ, 0xc0, !PT ;  /* 0xff7fffff06067812 */ /* 0x000fc800078ec0ff */
[----:B------:R-:W-:Y:S02]  /*15240*/  @!P2 LEA.HI.X R11, R16, R3, R11, 0x7, P0 ;  /* 0x00000003100ba211 */ /* 0x000fe400000f3c0b */
[----:B0-----:R-:W-:Y:S01]  /*15250*/  @!P2 IADD3 R42, P0, P1, R13, UR8, R14 ;  /* 0x000000080d2aac10 */ /* 0x001fe2000f91e00e */
[----:B------:R-:W-:Y:S01]  /*15260*/  IMAD.U32 R13, RZ, RZ, UR6 ;  /* 0x00000006ff0d7e24 */ /* 0x000fe2000f8e00ff */
[----:B------:R-:W-:Y:S02]  /*15270*/  @P2 LOP3.LUT R6, R6, 0x800000, RZ, 0xfc, !PT ;  /* 0x0080000006062812 */ /* 0x000fe400078efcff */
[----:B------:R-:W-:Y:S01]  /*15280*/  @!P2 IADD3.X R43, R11, UR5, R15, P0, P1 ;  /* 0x000000050b2bac10 */ /* 0x000fe200087e240f */
[----:B------:R-:W-:Y:S01]  /*15290*/  IMAD.U32 R14, RZ, RZ, UR6 ;  /* 0x00000006ff0e7e24 */ /* 0x000fe2000f8e00ff */
[----:B------:R-:W-:Y:S01]  /*152a0*/  ISETP.LT.OR P2, PT, R0, 0x9, !P6 ;  /* 0x000000090000780c */ /* 0x000fe20007741670 */
[----:B------:R-:W-:Y:S01]  /*152b0*/  IMAD.U32 R11, RZ, RZ, UR7 ;  /* 0x00000007ff0b7e24 */ /* 0x000fe2000f8e00ff */
[----:B------:R-:W-:-:S04]  /*152c0*/  @!P5 LEA R13, P0, R13, R4, 0x7 ;  /* 0x000000040d0dd211 */ /* 0x000fc800078038ff */
[----:B------:R-:W-:Y:S02]  /*152d0*/  @!P5 LEA.HI.X R11, R14, R3, R11, 0x7, P0 ;  /* 0x000000030e0bd211 */ /* 0x000fe400000f3c0b */
[----:B-1----:R-:W-:Y:S01]  /*152e0*/  @!P5 IADD3 R40, P0, P1, R13, UR8, R8 ;  /* 0x000000080d28dc10 */ /* 0x002fe2000f91e008 */
[----:B------:R-:W-:Y:S02]  /*152f0*/  IMAD.U32 R13, RZ, RZ, UR6 ;  /* 0x00000006ff0d7e24 */ /* 0x000fe4000f8e00ff */
[----:B------:R-:W-:Y:S01]  /*15300*/  IMAD.U32 R8, RZ, RZ, UR6 ;  /* 0x00000006ff087e24 */ /* 0x000fe2000f8e00ff */
[----:B------:R-:W-:Y:S01]  /*15310*/  @!P5 IADD3.X R41, R11, UR5, R9, P0, P1 ;  /* 0x000000050b29dc10 */ /* 0x000fe200087e2409 */
[----:B------:R-:W-:Y:S01]  /*15320*/  IMAD.U32 R11, RZ, RZ, UR7 ;  /* 0x00000007ff0b7e24 */ /* 0x000fe2000f8e00ff */
[----:B------:R-:W-:-:S04]  /*15330*/  @!P2 LEA R13, P0, R13, R4, 0x7 ;  /* 0x000000040d0da211 */ /* 0x000fc800078038ff */
[----:B------:R-:W-:Y:S02]  /*15340*/  @!P2 LEA.HI.X R11, R8, R3, R11, 0x7, P0 ;  /* 0x00000003080ba211 */ /* 0x000fe400000f3c0b */
[----:B------:R-:W0:Y:S02]  /*15350*/  @!P2 LDC.64 R8, c[0x0][0x650] ;  /* 0x00019400ff08ab82 */ /* 0x000e240000000a00 */
[----:B0-----:R-:W-:-:S04]  /*15360*/  @!P2 IADD3 R38, P0, P1, R13, UR8, R8 ;  /* 0x000000080d26ac10 */ /* 0x001fc8000f91e008 */
[----:B------:R-:W-:Y:S02]  /*15370*/  @!P2 IADD3.X R39, R11, UR5, R9, P0, P1 ;  /* 0x000000050b27ac10 */ /* 0x000fe400087e2409 */
[----:B------:R-:W-:-:S13]  /*15380*/  ISETP.LT.OR P0, PT, R0, 0x12, !P4 ;  /* 0x000000120000780c */ /* 0x000fda0006701670 */
[----:B------:R-:W0:Y:S01]  /*15390*/  @!P0 LDC.64 R8, c[0x0][0x650] ;  /* 0x00019400ff088b82 */ /* 0x000e220000000a00 */
[----:B--2---:R-:W-:-:S05]  /*153a0*/  FMUL R11, R36, UR13 ;  /* 0x0000000d240b7c20 */ /* 0x004fca0008400000 */
[----:B------:R-:W-:Y:S02]  /*153b0*/  F2FP.SATFINITE.E4M3.F32.PACK_AB_MERGE_C R11, RZ, R11, RZ ;  /* 0x0000000bff0b723e */ /* 0x000fe400048070ff */
[----:B0-----:R-:W-:-:S05]  /*153c0*/  @!P0 IADD3 R8, P1, R4, R8, RZ ;  /* 0x0000000804088210 */ /* 0x001fca0007f3e0ff */
[----:B------:R-:W-:-:S05]  /*153d0*/  @!P0 IMAD.X R9, R3, 0x1, R9, P1 ;  /* 0x0000000103098824 */ /* 0x000fca00008e0609 */
[----:B------:R0:W-:Y:S01]  /*153e0*/  @!P0 STG.E.U8 desc[UR14][R8.64+0x11], R11 ;  /* 0x0000110b08008986 */ /* 0x0001e2000c10110e */
[----:B------:R-:W-:-:S13]  /*153f0*/  ISETP.LT.OR P0, PT, R0, 0x11, !P3 ;  /* 0x000000110000780c */ /* 0x000fda0005f01670 */
[----:B0-----:R-:W0:Y:S01]  /*15400*/  @!P0 LDC.64 R8, c[0x0][0x650] ;  /* 0x00019400ff088b82 */ /* 0x001e220000000a00 */
[----:B------:R-:W-:Y:S02]  /*15410*/  LOP3.LUT R7, R7, 0x7fffffff, RZ, 0xc0, !PT ;  /* 0x7fffffff07077812 */ /* 0x000fe400078ec0ff */
[----:B------:R-:W-:Y:S02]  /*15420*/  LOP3.LUT R6, R6, 0xfeffffff, RZ, 0xc0, !PT ;  /* 0xfeffffff06067812 */ /* 0x000fe400078ec0ff */
[----:B------:R-:W-:Y:S01]  /*15430*/  @P5 LOP3.LUT R7, R7, 0x80000000, RZ, 0xfc, !PT ;  /* 0x8000000007075812 */ /* 0x000fe200078efcff */
[----:B------:R-:W-:Y:S01]  /*15440*/  FMUL R11, R37, UR13 ;  /* 0x0000000d250b7c20 */ /* 0x000fe20008400000 */
[----:B------:R-:W-:Y:S02]  /*15450*/  ISETP.LT.OR P5, PT, R0, 0xa, !P6 ;  /* 0x0000000a0000780c */ /* 0x000fe400077a1670 */
[----:B------:R-:W-:Y:S02]  /*15460*/  @P2 LOP3.LUT R6, R6, 0x1000000, RZ, 0xfc, !PT ;  /* 0x0100000006062812 */ /* 0x000fe400078efcff */
[----:B------:R-:W-:Y:S01]  /*15470*/  F2FP.SATFINITE.E4M3.F32.PACK_AB_MERGE_C R11, RZ, R11, RZ ;  /* 0x0000000bff0b723e */ /* 0x000fe200048070ff */
[----:B------:R-:W-:Y:S01]  /*15480*/  IMAD.U32 R13, RZ, RZ, UR6 ;  /* 0x00000006ff0d7e24 */ /* 0x000fe2000f8e00ff */
[----:B0-----:R-:W-:-:S04]  /*15490*/  @!P0 IADD3 R8, P1, P2, R4, UR8, R8 ;  /* 0x0000000804088c10 */ /* 0x001fc8000fa3e008 */
[----:B------:R-:W-:-:S05]  /*154a0*/  @!P0 IADD3.X R9, R3, UR5, R9, P1, P2 ;  /* 0x0000000503098c10 */ /* 0x000fca0008fe4409 */
[----:B------:R0:W-:Y:S01]  /*154b0*/  @!P0 STG.E.U8 desc[UR14][R8.64+0x10], R11 ;  /* 0x0000100b08008986 */ /* 0x0001e2000c10110e */
[----:B------:R-:W-:Y:S01]  /*154c0*/  @!P5 LEA R13, P0, R13, R4, 0x7 ;  /* 0x000000040d0dd211 */ /* 0x000fe200078038ff */
[----:B0-----:R-:W-:Y:S02]  /*154d0*/  IMAD.U32 R8, RZ, RZ, UR6 ;  /* 0x00000006ff087e24 */ /* 0x001fe4000f8e00ff */
[----:B------:R-:W-:-:S05]  /*154e0*/  IMAD.U32 R11, RZ, RZ, UR7 ;  /* 0x00000007ff0b7e24 */ /* 0x000fca000f8e00ff */
[----:B------:R-:W-:Y:S02]  /*154f0*/  @!P5 LEA.HI.X R11, R8, R3, R11, 0x7, P0 ;  /* 0x00000003080bd211 */ /* 0x000fe400000f3c0b */
[----:B------:R-:W0:Y:S02]  /*15500*/  @!P5 LDC.64 R8, c[0x0][0x650] ;  /* 0x00019400ff08db82 */ /* 0x000e240000000a00 */
[----:B0-----:R-:W-:-:S04]  /*15510*/  @!P5 IADD3 R36, P0, P1, R13, UR8, R8 ;  /* 0x000000080d24dc10 */ /* 0x001fc8000f91e008 */
[----:B------:R-:W-:Y:S02]  /*15520*/  @!P5 IADD3.X R37, R11, UR5, R9, P0, P1 ;  /* 0x000000050b25dc10 */ /* 0x000fe400087e2409 */
[----:B------:R-:W-:-:S13]  /*15530*/  ISETP.LT.OR P0, PT, R0, 0x12, !P3 ;  /* 0x000000120000780c */ /* 0x000fda0005f01670 */
[----:B------:R-:W0:Y:S01]  /*15540*/  @!P0 LDC.64 R8, c[0x0][0x650] ;  /* 0x00019400ff088b82 */ /* 0x000e220000000a00 */
[----:B------:R-:W-:-:S05]  /*15550*/  FMUL R11, R34, UR13 ;  /* 0x0000000d220b7c20 */ /* 0x000fca0008400000 */
[----:B------:R-:W-:Y:S02]  /*15560*/  F2FP.SATFINITE.E4M3.F32.PACK_AB_MERGE_C R11, RZ, R11, RZ ;  /* 0x0000000bff0b723e */ /* 0x000fe400048070ff */
[----:B0-----:R-:W-:-:S04]  /*15570*/  @!P0 IADD3 R8, P1, P2, R4, UR8, R8 ;  /* 0x0000000804088c10 */ /* 0x001fc8000fa3e008 */
[----:B------:R-:W-:-:S05]  /*15580*/  @!P0 IADD3.X R9, R3, UR5, R9, P1, P2 ;  /* 0x0000000503098c10 */ /* 0x000fca0008fe4409 */
[----:B------:R0:W-:Y:S01]  /*15590*/  @!P0 STG.E.U8 desc[UR14][R8.64+0x11], R11 ;  /* 0x0000110b08008986 */ /* 0x0001e2000c10110e */
[----:B------:R-:W-:-:S13]  /*155a0*/  ISETP.LT.OR P0, PT, R0, 0x19, !P4 ;  /* 0x000000190000780c */ /* 0x000fda0006701670 */
[----:B0-----:R-:W0:Y:S01]  /*155b0*/  @!P0 LDC.64 R8, c[0x0][0x650] ;  /* 0x00019400ff088b82 */ /* 0x001e220000000a00 */
[----:B------:R-:W-:Y:S01]  /*155c0*/  LOP3.LUT R6, R6, 0xffbfffff, RZ, 0xc0, !PT ;  /* 0xffbfffff06067812 */ /* 0x000fe200078ec0ff */
[----:B------:R-:W-:-:S03]  /*155d0*/  FMUL R11, R35, UR13 ;  /* 0x0000000d230b7c20 */ /* 0x000fc60008400000 */
[----:B------:R-:W-:Y:S02]  /*155e0*/  @P5 LOP3.LUT R6, R6, 0x400000, RZ, 0xfc, !PT ;  /* 0x0040000006065812 */ /* 0x000fe400078efcff */
[----:B------:R-:W-:Y:S02]  /*155f0*/  ISETP.LT.OR P5, PT, R0, 0x11, !P6 ;  /* 0x000000110000780c */ /* 0x000fe400077a1670 */
[----:B------:R-:W-:Y:S01]  /*15600*/  F2FP.SATFINITE.E4M3.F32.PACK_AB_MERGE_C R11, RZ, R11, RZ ;  /* 0x0000000bff0b723e */ /* 0x000fe200048070ff */
[----:B------:R-:W-:Y:S01]  /*15610*/  IMAD.U32 R13, RZ, RZ, UR6 ;  /* 0x00000006ff0d7e24 */ /* 0x000fe2000f8e00ff */
[----:B0-----:R-:W-:-:S05]  /*15620*/  @!P0 IADD3 R8, P1, R4, R8, RZ ;  /* 0x0000000804088210 */ /* 0x001fca0007f3e0ff */
[----:B------:R-:W-:-:S05]  /*15630*/  @!P0 IMAD.X R9, R3, 0x1, R9, P1 ;  /* 0x0000000103098824 */ /* 0x000fca00008e0609 */
        /* <DEDUP_REMOVED lines=12> */
[----:B0-----:R-:W-:-:S05]  /*15700*/  @!P0 IADD3 R8, P1, R4, R8, RZ ;  /* 0x0000000804088210 */ /* 0x001fca0007f3e0ff */
[----:B------:R-:W-:-:S05]  /*15710*/  @!P0 IMAD.X R9, R3, 0x1, R9, P1 ;  /* 0x0000000103098824 */ /* 0x000fca00008e0609 */
        /* <DEDUP_REMOVED lines=126> */
[----:B------:R-:W-:Y:S02]  /*15f00*/  ISETP.LT.OR P0, PT, R0, 0x31, !P4 ;  /* 0x000000310000780c */ /* 0x000fe40006701670 */
[----:B------:R-:W-:-:S04]  /*15f10*/  LOP3.LUT R6, R6, 0xfffeffff, RZ, 0xc0, !PT ;  /* 0xfffeffff06067812 */ /* 0x000fc800078ec0ff */
[----:B------:R-:W-:-:S07]  /*15f20*/  @P5 LOP3.LUT R6, R6, 0x10000, RZ, 0xfc, !PT ;  /* 0x0001000006065812 */ /* 0x000fce00078efcff */
[----:B0-----:R-:W0:Y:S01]  /*15f30*/  @!P0 LDC.64 R8, c[0x0][0x650] ;  /* 0x00019400ff088b82 */ /* 0x001e220000000a00 */
[----:B------:R-:W-:Y:S01]  /*15f40*/  ISETP.LT.OR P5, PT, R0, 0x29, !P6 ;  /* 0x000000290000780c */ /* 0x000fe200077a1670 */
[----:B------:R-:W-:-:S12]  /*15f50*/  FMUL R11, R246, UR13 ;  /* 0x0000000df60b7c20 */ /* 0x000fd80008400000 */
[----:B------:R-:W1:Y:S01]  /*15f60*/  @!P5 LDC.64 R246, c[0x0][0x650] ;  /* 0x00019400fff6db82 */ /* 0x000e620000000a00 */
[----:B------:R-:W-:Y:S02]  /*15f70*/  F2FP.SATFINITE.E4M3.F32.PACK_AB_MERGE_C R11, RZ, R11, RZ ;  /* 0x0000000bff0b723e */ /* 0x000fe400048070ff */
[----:B0-----:R-:W-:-:S05]  /*15f80*/  @!P0 IADD3 R8, P1, R4, R8, RZ ;  /* 0x0000000804088210 */ /* 0x001fca0007f3e0ff */
[----:B------:R-:W-:-:S05]  /*15f90*/  @!P0 IMAD.X R9, R3, 0x1, R9, P1 ;  /* 0x0000000103098824 */ /* 0x000fca00008e0609 */
[----:B------:R0:W-:Y:S02]  /*15fa0*/  @!P0 STG.E.U8 desc[UR14][R8.64+0x30], R11 ;  /* 0x0000300b08008986 */ /* 0x0001e4000c10110e */
[----:B0-----:R-:W-:Y:S02]  /*15fb0*/  IMAD.U32 R9, RZ, RZ, UR6 ;  /* 0x00000006ff097e24 */ /* 0x001fe4000f8e00ff */
[----:B------:R-:W-:Y:S02]  /*15fc0*/  IMAD.U32 R8, RZ, RZ, UR6 ;  /* 0x00000006ff087e24 */ /* 0x000fe4000f8e00ff */
[----:B------:R-:W-:Y:S01]  /*15fd0*/  IMAD.U32 R11, RZ, RZ, UR7 ;  /* 0x00000007ff0b7e24 */ /* 0x000fe2000f8e00ff */
[----:B------:R-:W-:-:S04]  /*15fe0*/  @!P5 LEA R9, P0, R9, R4, 0x7 ;  /* 0x000000040909d211 */ /* 0x000fc800078038ff */
[----:B------:R-:W-:Y:S02]  /*15ff0*/  @!P5 LEA.HI.X R8, R8, R3, R11, 0x7, P0 ;  /* 0x000000030808d211 */ /* 0x000fe400000f3c0b */
[----:B-1----:R-:W-:-:S04]  /*16000*/  @!P5 IADD3 R246, P0, P1, R9, UR8, R246 ;  /* 0x0000000809f6dc10 */ /* 0x002fc8000f91e0f6 */
        /* <DEDUP_REMOVED lines=385> */
[----:B------:R-:W-:-:S05]  /*17820*/  FMUL R11, R236, UR13 ;  /* 0x0000000dec0b7c20 */ /* 0x000fca0008400000 */
[----:B------:R-:W-:Y:S02]  /*17830*/  F2FP.SATFINITE.E4M3.F32.PACK_AB_MERGE_C R11, RZ, R11, RZ ;  /* 0x0000000bff0b723e */ /* 0x000fe400048070ff */
[----:B0-----:R-:W-:-:S05]  /*17840*/  @!P0 IADD3 R234, P1, R4, R234, RZ ;  /* 0x000000ea04ea8210 */ /* 0x001fca0007f3e0ff */
[----:B------:R-:W-:Y:S01]  /*17850*/  @!P0 IMAD.X R235, R3, 0x1, R235, P1 ;  /* 0x0000000103eb8824 */ /* 0x000fe200008e06eb */
[----:B------:R-:W-:-:S04]  /*17860*/  ISETP.LT.OR P1, PT, R0, 0x71, !P3 ;  /* 0x000000710000780c */ /* 0x000fc80005f21670 */
[----:B------:R0:W-:Y:S09]  /*17870*/  @!P0 STG.E.U8 desc[UR14][R234.64+0x70], R11 ;  /* 0x0000700bea008986 */ /* 0x0001f2000c10110e */
[----:B0-----:R-:W0:Y:S02]  /*17880*/  @!P1 LDC.64 R234, c[0x0][0x650] ;  /* 0x00019400ffea9b82 */ /* 0x001e240000000a00 */
        /* <DEDUP_REMOVED lines=11> */
[----:B------:R-:W-:Y:S01]  /*17940*/  FMUL R11, R238, UR13 ;  /* 0x0000000dee0b7c20 */ /* 0x000fe20008400000 */
[----:B------:R-:W-:-:S04]  /*17950*/  LOP3.LUT R6, R6, 0xfffffffe, RZ, 0xc0, !PT ;  /* 0xfffffffe06067812 */ /* 0x000fc800078ec0ff */
[----:B------:R-:W-:Y:S02]  /*17960*/  F2FP.SATFINITE.E4M3.F32.PACK_AB_MERGE_C R11, RZ, R11, RZ ;  /* 0x0000000bff0b723e */ /* 0x000fe400048070ff */
[----:B------:R-:W-:-:S03]  /*17970*/  @P5 LOP3.LUT R6, R6, 0x1, RZ, 0xfc, !PT ;  /* 0x0000000106065812 */ /* 0x000fc600078efcff */
[----:B------:R1:W-:Y:S01]  /*17980*/  @!P1 STG.E.U8 desc[UR14][R234.64+0x70], R11 ;  /* 0x0000700bea009986 */ /* 0x0003e2000c10110e */
[----:B0-----:R-:W-:Y:S01]  /*17990*/  @!P0 IADD3 R236, P2, P5, R4, UR8, R236 ;  /* 0x0000000804ec8c10 */ /* 0x001fe2000fd5e0ec */
[----:B-1----:R-:W-:-:S03]  /*179a0*/  FMUL R11, R241, UR13 ;  /* 0x0000000df10b7c20 */ /* 0x002fc60008400000 */
[----:B------:R-:W-:Y:S02]  /*179b0*/  @!P0 IADD3.X R237, R3, UR5, R237, P2, P5 ;  /* 0x0000000503ed8c10 */ /* 0x000fe400097ea4ed */
[C---:B------:R-:W-:Y:S02]  /*179c0*/  ISETP.LT.OR P2, PT, R0.reuse, 0x79, !P3 ;  /* 0x000000790000780c */ /* 0x040fe40005f41670 */
[----:B------:R-:W-:Y:S02]  /*179d0*/  F2FP.SATFINITE.E4M3.F32.PACK_AB_MERGE_C R11, RZ, R11, RZ ;  /* 0x0000000bff0b723e */ /* 0x000fe400048070ff */
[----:B------:R-:W-:-:S03]  /*179e0*/  ISETP.LT.OR P3, PT, R0, 0x7a, !P3 ;  /* 0x0000007a0000780c */ /* 0x000fc60005f61670 */
[----:B------:R0:W-:Y:S01]  /*179f0*/  @!P0 STG.E.U8 desc[UR14][R236.64+0x71], R11 ;  /* 0x0000710bec008986 */ /* 0x0001e2000c10110e */
[----:B------:R-:W-:-:S05]  /*17a00*/  ISETP.LT.OR P0, PT, R0, 0x79, !P4 ;  /* 0x000000790000780c */ /* 0x000fca0006701670 */
[----:B------:R-:W1:Y:S08]  /*17a10*/  @!P2 LDC.64 R238, c[0x0][0x650] ;  /* 0x00019400ffeeab82 */ /* 0x000e700000000a00 */
[----:B------:R-:W2:Y:S08]  /*17a20*/  @!P3 LDC.64 R234, c[0x0][0x650] ;  /* 0x00019400ffeabb82 */ /* 0x000eb00000000a00 */
[----:B0-----:R-:W0:Y:S01]  /*17a30*/  @!P0 LDC.64 R236, c[0x0][0x650] ;  /* 0x00019400ffec8b82 */ /* 0x001e220000000a00 */
[----:B-1----:R-:W-:-:S04]  /*17a40*/  @!P2 IADD3 R238, P1, P5, R4, UR8, R238 ;  /* 0x0000000804eeac10 */ /* 0x002fc8000fd3e0ee */
[----:B------:R-:W-:Y:S02]  /*17a50*/  @!P2 IADD3.X R239, R3, UR5, R239, P1, P5 ;  /* 0x0000000503efac10 */ /* 0x000fe40008fea4ef */
[----:B--2---:R-:W-:Y:S01]  /*17a60*/  @!P3 IADD3 R234, P1, P5, R4, UR8, R234 ;  /* 0x0000000804eabc10 */ /* 0x004fe2000fd3e0ea */
[----:B------:R-:W-:-:S03]  /*17a70*/  FMUL R11, R240, UR13 ;  /* 0x0000000df00b7c20 */ /* 0x000fc60008400000 */
[----:B------:R-:W-:Y:S02]  /*17a80*/  @!P3 IADD3.X R235, R3, UR5, R235, P1, P5 ;  /* 0x0000000503ebbc10 */ /* 0x000fe40008fea4eb */
[----:B0-----:R-:W-:Y:S02]  /*17a90*/  @!P0 IADD3 R236, P1, R4, R236, RZ ;  /* 0x000000ec04ec8210 */ /* 0x001fe40007f3e0ff */
[----:B------:R-:W-:-:S03]  /*17aa0*/  F2FP.SATFINITE.E4M3.F32.PACK_AB_MERGE_C R11, RZ, R11, RZ ;  /* 0x0000000bff0b723e */ /* 0x000fc600048070ff */
[----:B------:R-:W-:-:S05]  /*17ab0*/  @!P0 IMAD.X R237, R3, 0x1, R237, P1 ;  /* 0x0000000103ed8824 */ /* 0x000fca00008e06ed */
[----:B------:R0:W-:Y:S01]  /*17ac0*/  @!P0 STG.E.U8 desc[UR14][R236.64+0x78], R11 ;  /* 0x0000780bec008986 */ /* 0x0001e2000c10110e */
[----:B------:R-:W-:-:S04]  /*17ad0*/  ISETP.GE.AND P0, PT, R12, 0x41, PT ;  /* 0x000000410c00780c */ /* 0x000fc80003f06270 */
[C---:B------:R-:W-:Y:S02]  /*17ae0*/  ISETP.LT.OR P1, PT, R0.reuse, 0x1, !P0 ;  /* 0x000000010000780c */ /* 0x040fe40004721670 */
[----:B------:R-:W-:-:S11]  /*17af0*/  ISETP.LT.OR P4, PT, R0, 0x7a, !P4 ;  /* 0x0000007a0000780c */ /* 0x000fd60006781670 */
[----:B0-----:R-:W0:Y:S08]  /*17b00*/  @!P1 LDC.64 R236, c[0x0][0x650] ;  /* 0x00019400ffec9b82 */ /* 0x001e300000000a00 */
[----:B------:R-:W1:Y:S01]  /*17b10*/  @!P4 LDC.64 R240, c[0x0][0x650] ;  /* 0x00019400fff0cb82 */ /* 0x000e620000000a00 */
[----:B------:R-:W-:Y:S02]  /*17b20*/  USHF.L.U32 UR9, UR6, 0x6, URZ ;  /* 0x0000000606097899 */ /* 0x000fe4000800063f */
[----:B------:R-:W-:Y:S01]  /*17b30*/  USHF.L.U64.HI UR12, UR6, 0x6, UR7 ;  /* 0x00000006060c7899 */ /* 0x000fe20008010207 */
[----:B------:R-:W-:-:S03]  /*17b40*/  FMUL R11, R243, UR13 ;  /* 0x0000000df30b7c20 */ /* 0x000fc60008400000 */
[----:B0-----:R-:W-:-:S04]  /*17b50*/  @!P1 IADD3 R236, P5, P6, R4, UR9, R236 ;  /* 0x0000000904ec9c10 */ /* 0x001fc8000febe0ec */
[----:B------:R-:W-:Y:S02]  /*17b60*/  @!P1 IADD3.X R237, R3, UR12, R237, P5, P6 ;  /* 0x0000000c03ed9c10 */ /* 0x000fe4000afec4ed */
[----:B-1----:R-:W-:Y:S02]  /*17b70*/  @!P4 IADD3 R240, P5, R4, R240, RZ ;  /* 0x000000f004f0c210 */ /* 0x002fe40007fbe0ff */
[----:B------:R-:W-:-:S03]  /*17b80*/  F2FP.SATFINITE.E4M3.F32.PACK_AB_MERGE_C R11, RZ, R11, RZ ;  /* 0x0000000bff0b723e */ /* 0x000fc600048070ff */
[----:B------:R-:W-:-:S05]  /*17b90*/  @!P4 IMAD.X R241, R3, 0x1, R241, P5 ;  /* 0x0000000103f1c824 */ /* 0x000fca00028e06f1 */
[----:B------:R0:W-:Y:S01]  /*17ba0*/  @!P4 STG.E.U8 desc[UR14][R240.64+0x79], R11 ;  /* 0x0000790bf000c986 */ /* 0x0001e2000c10110e */
[----:B------:R-:W-:Y:S01]  /*17bb0*/  ISETP.LT.OR P4, PT, R0, 0x2, !P0 ;  /* 0x000000020000780c */ /* 0x000fe20004781670 */
[----:B0-----:R-:W-:-:S12]  /*17bc0*/  FMUL R11, R242, UR13 ;  /* 0x0000000df20b7c20 */ /* 0x001fd80008400000 */
[----:B------:R-:W0:Y:S01]  /*17bd0*/  @!P4 LDC.64 R240, c[0x0][0x650] ;  /* 0x00019400fff0cb82 */ /* 0x000e220000000a00 */
[----:B------:R-:W-:-:S05]  /*17be0*/  F2FP.SATFINITE.E4M3.F32.PACK_AB_MERGE_C R11, RZ, R11, RZ ;  /* 0x0000000bff0b723e */ /* 0x000fca00048070ff */
[----:B------:R1:W-:Y:S01]  /*17bf0*/  @!P2 STG.E.U8 desc[UR14][R238.64+0x78], R11 ;  /* 0x0000780bee00a986 */ /* 0x0003e2000c10110e */
[----:B------:R-:W-:-:S13]  /*17c00*/  ISETP.LT.OR P2, PT, R0, 0x9, !P0 ;  /* 0x000000090000780c */ /* 0x000fda0004741670 */
[----:B------:R-:W2:Y:S01]  /*17c10*/  @!P2 LDC.64 R242, c[0x0][0x650] ;  /* 0x00019400fff2ab82 */ /* 0x000ea20000000a00 */
[----:B0-----:R-:W-:Y:S02]  /*17c20*/  @!P4 IADD3 R240, P5, P6, R4, UR9, R240 ;  /* 0x0000000904f0cc10 */ /* 0x001fe4000febe0f0 */
[----:B------:R-:W-:Y:S02]  /*17c30*/  LOP3.LUT R10, R10, 0xfffffffd, RZ, 0xc0, !PT ;  /* 0xfffffffd0a0a7812 */ /* 0x000fe400078ec0ff */
[----:B------:R-:W-:Y:S02]  /*17c40*/  @!P4 IADD3.X R241, R3, UR12, R241, P5, P6 ;  /* 0x0000000c03f1cc10 */ /* 0x000fe4000afec4f1 */
[----:B------:R-:W-:Y:S02]  /*17c50*/  @P2 LOP3.LUT R10, R10, 0x2, RZ, 0xfc, !PT ;  /* 0x000000020a0a2812 */ /* 0x000fe400078efcff */
[----:B--2---:R-:W-:-:S04]  /*17c60*/  @!P2 IADD3 R242, P5, P6, R4, UR9, R242 ;  /* 0x0000000904f2ac10 */ /* 0x004fc8000febe0f2 */
[----:B------:R-:W-:Y:S02]  /*17c70*/  @!P2 IADD3.X R243, R3, UR12, R243, P5, P6 ;  /* 0x0000000c03f3ac10 */ /* 0x000fe4000afec4f3 */
[----:B------:R-:W-:-:S13]  /*17c80*/  ISETP.LT.OR P2, PT, R0, 0xa, !P0 ;  /* 0x0000000a0000780c */ /* 0x000fda0004741670 */
[----:B-1----:R-:W0:Y:S01]  /*17c90*/  @!P2 LDC.64 R238, c[0x0][0x650] ;  /* 0x00019400ffeeab82 */ /* 0x002e220000000a00 */
[----:B------:R-:W-:-:S05]  /*17ca0*/  FMUL R11, R244, UR13 ;  /* 0x0000000df40b7c20 */ /* 0x000fca0008400000 */
[----:B------:R-:W-:Y:S02]  /*17cb0*/  F2FP.SATFINITE.E4M3.F32.PACK_AB_MERGE_C R11, RZ, R11, RZ ;  /* 0x0000000bff0b723e */ /* 0x000fe400048070ff */
[----:B0-----:R-:W-:-:S04]  /*17cc0*/  @!P2 IADD3 R238, P5, P6, R4, UR9, R238 ;  /* 0x0000000904eeac10 */ /* 0x001fc8000febe0ee */
[----:B------:R-:W-:Y:S02]  /*17cd0*/  @!P2 IADD3.X R239, R3, UR12, R239, P5, P6 ;  /* 0x0000000c03efac10 */ /* 0x000fe4000afec4ef */
[----:B------:R-:W-:Y:S01]  /*17ce0*/  ISETP.LT.OR P2, PT, R0, 0x11, !P0 ;  /* 0x000000110000780c */ /* 0x000fe20004741670 */
[----:B------:R0:W-:-:S12]  /*17cf0*/  @!P3 STG.E.U8 desc[UR14][R234.64+0x79], R11 ;  /* 0x0000790bea00b986 */ /* 0x0001d8000c10110e */
[----:B0-----:R-:W0:Y:S01]  /*17d00*/  @!P2 LDC.64 R234, c[0x0][0x650] ;  /* 0x00019400ffeaab82 */ /* 0x001e220000000a00 */
        /* <DEDUP_REMOVED lines=11> */
[----:B------:R-:W-:-:S04]  /*17dc0*/  ISETP.GE.AND P1, PT, R12, 0x49, PT ;  /* 0x000000490c00780c */ /* 0x000fc80003f26270 */
[----:B------:R-:W-:Y:S01]  /*17dd0*/  ISETP.LT.OR P3, PT, R0, 0x1, !P1 ;  /* 0x000000010000780c */ /* 0x000fe20004f61670 */
[----:B------:R0:W-:-:S12]  /*17de0*/  @!P4 STG.E.U8 desc[UR14][R240.64+0x1], R153 ;  /* 0x00000199f000c986 */ /* 0x0001d8000c10110e */
[----:B0-----:R-:W0:Y:S01]  /*17df0*/  @!P3 LDC.64 R240, c[0x0][0x650] ;  /* 0x00019400fff0bb82 */ /* 0x001e220000000a00 */
[----:B------:R-:W-:Y:S01]  /*17e00*/  IMAD.U32 R13, RZ, RZ, UR8 ;  /* 0x00000008ff0d7e24 */ /* 0x000fe2000f8e00ff */
[----:B------:R-:W-:Y:S01]  /*17e10*/  ISETP.LT.OR P2, PT, R0, 0x19, !P0 ;  /* 0x000000190000780c */ /* 0x000fe20004741670 */
[----:B------:R-:W-:-:S03]  /*17e20*/  IMAD.U32 R11, RZ, RZ, UR5 ;  /* 0x00000005ff0b7e24 */ /* 0x000fc6000f8e00ff */
[----:B------:R-:W-:-:S04]  /*17e30*/  @!P3 IADD3 R13, P5, P6, R13, UR9, R4 ;  /* 0x000000090d0dbc10 */ /* 0x000fc8000febe004 */
[----:B------:R-:W-:-:S05]  /*17e40*/  @!P3 IADD3.X R11, R11, UR12, R3, P5, P6 ;  /* 0x0000000c0b0bbc10 */ /* 0x000fca000afec403 */
[----:B------:R-:W1:Y:S01]  /*17e50*/  @!P2 LDC.64 R152, c[0x0][0x650] ;  /* 0x00019400ff98ab82 */ /* 0x000e620000000a00 */
[----:B0-----:R-:W-:-:S05]  /*17e60*/  @!P3 IADD3 R240, P4, R13, R240, RZ ;  /* 0x000000f00df0b210 */ /* 0x001fca0007f9e0ff */
[----:B------:R-:W-:Y:S01]  /*17e70*/  @!P3 IMAD.X R241, R11, 0x1, R241, P4 ;  /* 0x000000010bf1b824 */ /* 0x000fe200020e06f1 */
[----:B------:R-:W-:Y:S01]  /*17e80*/  ISETP.LT.OR P4, PT, R0, 0x2, !P1 ;  /* 0x000000020000780c */ /* 0x000fe20004f81670 */
[----:B------:R-:W-:-:S12]  /*17e90*/  FMUL R154, R154, UR13 ;  /* 0x0000000d9a9a7c20 */ /* 0x000fd80008400000 */
[----:B------:R-:W0:Y:S01]  /*17ea0*/  @!P4 LDC.64 R244, c[0x0][0x650] ;  /* 0x00019400fff4cb82 */ /* 0x000e220000000a00 */
[----:B------:R-:W-:Y:S01]  /*17eb0*/  F2FP.SATFINITE.E4M3.F32.PACK_AB_MERGE_C R154, RZ, R154, RZ ;  /* 0x0000009aff9a723e */ /* 0x000fe200048070ff */
[----:B------:R-:W-:Y:S01]  /*17ec0*/  IMAD.U32 R13, RZ, RZ, UR8 ;  /* 0x00000008ff0d7e24 */ /* 0x000fe2000f8e00ff */
[----:B-1----:R-:W-:Y:S01]  /*17ed0*/  @!P2 IADD3 R152, P5, P6, R4, UR9, R152 ;  /* 0x000000090498ac10 */ /* 0x002fe2000febe098 */
[----:B------:R-:W-:Y:S02]  /*17ee0*/  IMAD.U32 R11, RZ, RZ, UR5 ;  /* 0x00000005ff0b7e24 */ /* 0x000fe4000f8e00ff */
[----:B------:R1:W-:Y:S01]  /*17ef0*/  @!P3 STG.E.U8 desc[UR14][R240.64], R154 ;  /* 0x0000009af000b986 */ /* 0x0003e2000c10110e */
[----:B------:R-:W-:Y:S02]  /*17f00*/  @!P2 IADD3.X R153, R3, UR12, R153, P5, P6 ;  /* 0x0000000c0399ac10 */ /* 0x000fe4000afec499 */
[----:B------:R-:W-:-:S04]  /*17f10*/  @!P4 IADD3 R13, P3, P5, R13, UR9, R4 ;  /* 0x000000090d0dcc10 */ /* 0x000fc8000fd7e004 */
[----:B------:R-:W-:Y:S02]  /*17f20*/  @!P4 IADD3.X R11, R11, UR12, R3, P3, P5 ;  /* 0x0000000c0b0bcc10 */ /* 0x000fe40009fea403 */
[----:B0-----:R-:W-:-:S05]  /*17f30*/  @!P4 IADD3 R244, P3, R13, R244, RZ ;  /* 0x000000f40df4c210 */ /* 0x001fca0007f7e0ff */
[----:B------:R-:W-:Y:S01]  /*17f40*/  @!P4 IMAD.X R245, R11, 0x1, R245, P3 ;  /* 0x000000010bf5c824 */ /* 0x000fe200018e06f5 */
[----:B------:R-:W-:-:S13]  /*17f50*/  ISETP.LT.OR P3, PT, R0, 0x1a, !P0 ;  /* 0x0000001a0000780c */ /* 0x000fda0004761670 */
[----:B-1----:R-:W0:Y:S01]  /*17f60*/  @!P3 LDC.64 R240, c[0x0][0x650] ;  /* 0x00019400fff0bb82 */ /* 0x002e220000000a00 */
[C---:B------:R-:W-:Y:S02]  /*17f70*/  LOP3.LUT P2, RZ, R10.reuse, 0x2, RZ, 0xc0, !PT ;  /* 0x000000020aff7812 */ /* 0x040fe4000784c0ff */
[----:B------:R-:W-:Y:S01]  /*17f80*/  LOP3.LUT R10, R10, 0xfffffffe, RZ, 0xc0, !PT ;  /* 0xfffffffe0a0a7812 */ /* 0x000fe200078ec0ff */
[----:B------:R-:W-:-:S03]  /*17f90*/  FMUL R155, R155, UR13 ;  /* 0x0000000d9b9b7c20 */ /* 0x000fc60008400000 */
[----:B------:R-:W-:Y:S01]  /*17fa0*/  @P3 LOP3.LUT R10, R10, 0x1, RZ, 0xfc, !PT ;  /* 0x000000010a0a3812 */ /* 0x000fe200078efcff */
[----:B------:R-:W-:Y:S01]  /*17fb0*/  FMUL R156, R156, UR13 ;  /* 0x0000000d9c9c7c20 */ /* 0x000fe20008400000 */
[----:B------:R-:W-:Y:S02]  /*17fc0*/  F2FP.SATFINITE.E4M3.F32.PACK_AB_MERGE_C R155, RZ, R155, RZ ;  /* 0x0000009bff9b723e */ /* 0x000fe400048070ff */
[----:B0-----:R-:W-:-:S04]  /*17fd0*/  @!P3 IADD3 R240, P5, P6, R4, UR9, R240 ;  /* 0x0000000904f0bc10 */ /* 0x001fc8000febe0f0 */
[----:B------:R-:W-:Y:S02]  /*17fe0*/  @!P3 IADD3.X R241, R3, UR12, R241, P5, P6 ;  /* 0x0000000c03f1bc10 */ /* 0x000fe4000afec4f1 */
[C---:B------:R-:W-:Y:S02]  /*17ff0*/  ISETP.LT.OR P6, PT, R0.reuse, 0x21, !P0 ;  /* 0x000000210000780c */ /* 0x040fe400047c1670 */
[----:B------:R-:W-:Y:S01]  /*18000*/  ISETP.LT.OR P3, PT, R0, 0x22, !P0 ;  /* 0x000000220000780c */ /* 0x000fe20004761670 */
[----:B------:R0:W-:Y:S01]  /*18010*/  @!P4 STG.E.U8 desc[UR14][R244.64+0x1], R155 ;  /* 0x0000019bf400c986 */ /* 0x0001e2000c10110e */
[----:B------:R-:W-:-:S05]  /*18020*/  F2FP.SATFINITE.E4M3.F32.PACK_AB_MERGE_C R156, RZ, R156, RZ ;  /* 0x0000009cff9c723e */ /* 0x000fca00048070ff */
[----:B------:R1:W-:Y:S04]  /*18030*/  @!P2 STG.E.U8 desc[UR14][R242.64+0x8], R156 ;  /* 0x0000089cf200a986 */ /* 0x0003e8000c10110e */
[----:B0-----:R-:W0:Y:S08]  /*18040*/  @!P6 LDC.64 R154, c[0x0][0x650] ;  /* 0x00019400ff9aeb82 */ /* 0x001e300000000a00 */
[----:B-1----:R-:W1:Y:S01]  /*18050*/  @!P3 LDC.64 R242, c[0x0][0x650] ;  /* 0x00019400fff2bb82 */ /* 0x002e620000000a00 */
[----:B------:R-:W-:Y:S01]  /*18060*/  FMUL R157, R157, UR13 ;  /* 0x0000000d9d9d7c20 */ /* 0x000fe20008400000 */
[----:B0-----:R-:W-:-:S04]  /*18070*/  @!P6 IADD3 R154, P4, P5, R4, UR9, R154 ;  /* 0x00000009049aec10 */ /* 0x001fc8000fd9e09a */
[C---:B------:R-:W-:Y:S02]  /*18080*/  @!P6 IADD3.X R155, R3.reuse, UR12, R155, P4, P5 ;  /* 0x0000000c039bec10 */ /* 0x040fe4000a7ea49b */
[----:B-1----:R-:W-:Y:S02]  /*18090*/  @!P3 IADD3 R242, P2, P4, R4, UR9, R242 ;  /* 0x0000000904f2bc10 */ /* 0x002fe4000fc5e0f2 */
[C---:B------:R-:W-:Y:S02]  /*180a0*/  ISETP.LT.OR P6, PT, R0.reuse, 0xa, !P0 ;  /* 0x0000000a0000780c */ /* 0x040fe400047c1670 */
[----:B------:R-:W-:Y:S02]  /*180b0*/  @!P3 IADD3.X R243, R3, UR12, R243, P2, P4 ;  /* 0x0000000c03f3bc10 */ /* 0x000fe400097e84f3 */
[----:B------:R-:W-:Y:S02]  /*180c0*/  ISETP.LT.OR P2, PT, R0, 0x9, !P1 ;  /* 0x000000090000780c */ /* 0x000fe40004f41670 */
[----:B------:R-:W-:-:S02]  /*180d0*/  F2FP.SATFINITE.E4M3.F32.PACK_AB_MERGE_C R157, RZ, R157, RZ ;  /* 0x0000009dff9d723e */ /* 0x000fc400048070ff */
[----:B------:R-:W-:-:S05]  /*180e0*/  ISETP.LT.OR P3, PT, R0, 0x29, !P0 ;  /* 0x000000290000780c */ /* 0x000fca0004761670 */
[----:B------:R0:W-:Y:S04]  /*180f0*/  @!P6 STG.E.U8 desc[UR14][R238.64+0x9], R157 ;  /* 0x0000099dee00e986 */ /* 0x0001e8000c10110e */
[----:B0-----:R-:W0:Y:S01]  /*18100*/  @!P2 LDC.64 R238, c[0x0][0x650] ;  /* 0x00019400ffeeab82 */ /* 0x001e220000000a00 */
[----:B------:R-:W-:-:S07]  /*18110*/  IMAD.U32 R13, RZ, RZ, UR8 ;  /* 0x00000008ff0d7e24 */ /* 0x000fce000f8e00ff */
[----:B------:R-:W1:Y:S01]  /*18120*/  @!P3 LDC.64 R156, c[0x0][0x650] ;  /* 0x00019400ff9cbb82 */ /* 0x000e620000000a00 */
[----:B------:R-:W-:Y:S01]  /*18130*/  IMAD.U32 R11, RZ, RZ, UR5 ;  /* 0x00000005ff0b7e24 */ /* 0x000fe2000f8e00ff */
[----:B------:R-:W-:Y:S01]  /*18140*/  @!P2 IADD3 R13, P4, P5, R13, UR9, R4 ;  /* 0x000000090d0dac10 */ /* 0x000fe2000fd9e004 */
[----:B------:R-:W-:-:S03]  /*18150*/  FMUL R158, R158, UR13 ;  /* 0x0000000d9e9e7c20 */ /* 0x000fc60008400000 */
[----:B------:R-:W-:Y:S02]  /*18160*/  @!P2 IADD3.X R11, R11, UR12, R3, P4, P5 ;  /* 0x0000000c0b0bac10 */ /* 0x000fe4000a7ea403 */
[----:B------:R-:W-:Y:S02]  /*18170*/  F2FP.SATFINITE.E4M3.F32.PACK_AB_MERGE_C R158, RZ, R158, RZ ;  /* 0x0000009eff9e723e */ /* 0x000fe400048070ff */
[----:B0-----:R-:W-:-:S05]  /*18180*/  @!P2 IADD3 R238, P4, R13, R238, RZ ;  /* 0x000000ee0deea210 */ /* 0x001fca0007f9e0ff */
[----:B------:R-:W-:Y:S01]  /*18190*/  @!P2 IMAD.X R239, R11, 0x1, R239, P4 ;  /* 0x000000010befa824 */ /* 0x000fe200020e06ef */
[----:B-1----:R-:W-:-:S04]  /*181a0*/  @!P3 IADD3 R156, P5, P6, R4, UR9, R156 ;  /* 0x00000009049cbc10 */ /* 0x002fc8000febe09c */
[----:B------:R0:W-:Y:S01]  /*181b0*/  @!P2 STG.E.U8 desc[UR14][R238.64+0x8], R158 ;  /* 0x0000089eee00a986 */ /* 0x0001e2000c10110e */
[C---:B------:R-:W-:Y:S02]  /*181c0*/  ISETP.LT.OR P2, PT, R0.reuse, 0xa, !P1 ;  /* 0x0000000a0000780c */ /* 0x040fe40004f41670 */
[----:B------:R-:W-:Y:S02]  /*181d0*/  @!P3 IADD3.X R157, R3, UR12, R157, P5, P6 ;  /* 0x0000000c039dbc10 */ /* 0x000fe4000afec49d */
[----:B------:R-:W-:-:S09]  /*181e0*/  ISETP.LT.OR P3, PT, R0, 0x2a, !P0 ;  /* 0x0000002a0000780c */ /* 0x000fd20004761670 */
[----:B------:R-:W1:Y:S08]  /*181f0*/  @!P2 LDC.64 R244, c[0x0][0x650] ;  /* 0x00019400fff4ab82 */ /* 0x000e700000000a00 */
[----:B0-----:R-:W0:Y:S01]  /*18200*/  @!P3 LDC.64 R238, c[0x0][0x650] ;  /* 0x00019400ffeebb82 */ /* 0x001e220000000a00 */
[----:B------:R-:W-:Y:S02]  /*18210*/  IMAD.U32 R13, RZ, RZ, UR8 ;  /* 0x00000008ff0d7e24 */ /* 0x000fe4000f8e00ff */
[----:B------:R-:W-:-:S03]  /*18220*/  IMAD.U32 R11, RZ, RZ, UR5 ;  /* 0x00000005ff0b7e24 */ /* 0x000fc6000f8e00ff */
[----:B------:R-:W-:-:S04]  /*18230*/  @!P2 IADD3 R13, P4, P5, R13, UR9, R4 ;  /* 0x000000090d0dac10 */ /* 0x000fc8000fd9e004 */
[----:B------:R-:W-:Y:S02]  /*18240*/  @!P2 IADD3.X R11, R11, UR12, R3, P4, P5 ;  /* 0x0000000c0b0bac10 */ /* 0x000fe4000a7ea403 */
[----:B-1----:R-:W-:-:S05]  /*18250*/  @!P2 IADD3 R244, P4, R13, R244, RZ ;  /* 0x000000f40df4a210 */ /* 0x002fca0007f9e0ff */
[----:B------:R-:W-:Y:S01]  /*18260*/  @!P2 IMAD.X R245, R11, 0x1, R245, P4 ;  /* 0x000000010bf5a824 */ /* 0x000fe200020e06f5 */
[----:B0-----:R-:W-:Y:S01]  /*18270*/  @!P3 IADD3 R238, P4, P5, R4, UR9, R238 ;  /* 0x0000000904eebc10 */ /* 0x001fe2000fd9e0ee */
[----:B------:R-:W-:-:S03]  /*18280*/  FMUL R159, R159, UR13 ;  /* 0x0000000d9f9f7c20 */ /* 0x000fc60008400000 */
[----:B------:R-:W-:Y:S02]  /*18290*/  @!P3 IADD3.X R239, R3, UR12, R239, P4, P5 ;  /* 0x0000000c03efbc10 */ /* 0x000fe4000a7ea4ef */
[----:B------:R-:W-:Y:S01]  /*182a0*/  ISETP.LT.OR P3, PT, R0, 0x11, !P0 ;  /* 0x000000110000780c */ /* 0x000fe20004761670 */
[----:B------:R-:W-:Y:S01]  /*182b0*/  FMUL R160, R160, UR13 ;  /* 0x0000000da0a07c20 */ /* 0x000fe20008400000 */
[----:B------:R-:W-:Y:S02]  /*182c0*/  F2FP.SATFINITE.E4M3.F32.PACK_AB_MERGE_C R159, RZ, R159, RZ ;  /* 0x0000009fff9f723e */ /* 0x000fe400048070ff */
[C---:B------:R-:W-:Y:S02]  /*182d0*/  ISETP.LT.OR P6, PT, R0.reuse, 0x31, !P0 ;  /* 0x000000310000780c */ /* 0x040fe400047c1670 */
[----:B------:R-:W-:Y:S01]  /*182e0*/  F2FP.SATFINITE.E4M3.F32.PACK_AB_MERGE_C R160, RZ, R160, RZ ;  /* 0x000000a0ffa0723e */ /* 0x000fe200048070ff */
[----:B------:R0:W-:Y:S06]  /*182f0*/  @!P2 STG.E.U8 desc[UR14][R244.64+0x9], R159 ;  /* 0x0000099ff400a986 */ /* 0x0001ec000c10110e */
[----:B------:R1:W-:Y:S01]  /*18300*/  @!P3 STG.E.U8 desc[UR14][R234.64+0x10], R160 ;  /* 0x000010a0ea00b986 */ /* 0x0003e2000c10110e */
[----:B------:R-:W-:-:S03]  /*18310*/  ISETP.LT.OR P3, PT, R0, 0x32, !P0 ;  /* 0x000000320000780c */ /* 0x000fc60004761670 */
[----:B0-----:R-:W0:Y:S10]  /*18320*/  @!P6 LDC.64 R158, c[0x0][0x650] ;  /* 0x00019400ff9eeb82 */ /* 0x001e340000000a00 */
[----:B-1----:R-:W1:Y:S01]  /*18330*/  @!P3 LDC.64 R234, c[0x0][0x650] ;  /* 0x00019400ffeabb82 */ /* 0x002e620000000a00 */
[----:B------:R-:W-:Y:S01]  /*18340*/  FMUL R161, R161, UR13 ;  /* 0x0000000da1a17c20 */ /* 0x000fe20008400000 */
[----:B0-----:R-:W-:-:S04]  /*18350*/  @!P6 IADD3 R158, P2, P4, R4, UR9, R158 ;  /* 0x00000009049eec10 */ /* 0x001fc8000fc5e09e */
[----:B------:R-:W-:Y:S02]  /*18360*/  @!P6 IADD3.X R159, R3, UR12, R159, P2, P4 ;  /* 0x0000000c039fec10 */ /* 0x000fe400097e849f */
[----:B-1----:R-:W-:-:S04]  /*18370*/  @!P3 IADD3 R234, P2, P4, R4, UR9, R234 ;  /* 0x0000000904eabc10 */ /* 0x002fc8000fc5e0ea */
[----:B------:R-:W-:Y:S02]  /*18380*/  @!P3 IADD3.X R235, R3, UR12, R235, P2, P4 ;  /* 0x0000000c03ebbc10 */ /* 0x000fe400097e84eb */
[C---:B------:R-:W-:Y:S02]  /*18390*/  ISETP.LT.OR P3, PT, R0.reuse, 0x12, !P0 ;  /* 0x000000120000780c */ /* 0x040fe40004761670 */
[----:B------:R-:W-:Y:S02]  /*183a0*/  ISETP.LT.OR P2, PT, R0, 0x11, !P1 ;  /* 0x000000110000780c */ /* 0x000fe40004f41670 */
[----:B------:R-:W-:-:S09]  /*183b0*/  F2FP.SATFINITE.E4M3.F32.PACK_AB_MERGE_C R161, RZ, R161, RZ ;  /* 0x000000a1ffa1723e */ /* 0x000fd200048070ff */
[----:B------:R0:W-:Y:S02]  /*183c0*/  @!P3 STG.E.U8 desc[UR14][R236.64+0x11], R161 ;  /* 0x000011a1ec00b986 */ /* 0x0001e4000c10110e */
[----:B0-----:R-:W0:Y:S01]  /*183d0*/  @!P2 LDC.64 R160, c[0x0][0x650] ;  /* 0x00019400ffa0ab82 */ /* 0x001e220000000a00 */
[----:B------:R-:W-:Y:S01]  /*183e0*/  IMAD.U32 R13, RZ, RZ, UR8 ;  /* 0x00000008ff0d7e24 */ /* 0x000fe2000f8e00ff */
[----:B------:R-:W-:Y:S01]  /*183f0*/  ISETP.LT.OR P3, PT, R0, 0x39, !P0 ;  /* 0x000000390000780c */ /* 0x000fe20004761670 */
[----:B------:R-:W-:-:S03]  /*18400*/  IMAD.U32 R11, RZ, RZ, UR5 ;  /* 0x00000005ff0b7e24 */ /* 0x000fc6000f8e00ff */
[----:B------:R-:W-:Y:S01]  /*18410*/  @!P2 IADD3 R13, P4, P5, R13, UR9, R4 ;  /* 0x000000090d0dac10 */ /* 0x000fe2000fd9e004 */
[----:B------:R-:W-:-:S03]  /*18420*/  FMUL R162, R162, UR13 ;  /* 0x0000000da2a27c20 */ /* 0x000fc60008400000 */
[----:B------:R-:W-:Y:S02]  /*18430*/  @!P2 IADD3.X R11, R11, UR12, R3, P4, P5 ;  /* 0x0000000c0b0bac10 */ /* 0x000fe4000a7ea403 */
[----:B------:R-:W-:-:S03]  /*18440*/  F2FP.SATFINITE.E4M3.F32.PACK_AB_MERGE_C R162, RZ, R162, RZ ;  /* 0x000000a2ffa2723e */ /* 0x000fc600048070ff */
[----:B------:R-:W1:Y:S01]  /*18450*/  @!P3 LDC.64 R236, c[0x0][0x650] ;  /* 0x00019400ffecbb82 */ /* 0x000e620000000a00 */
[----:B0-----:R-:W-:-:S05]  /*18460*/  @!P2 IADD3 R160, P4, R13, R160, RZ ;  /* 0x000000a00da0a210 */ /* 0x001fca0007f9e0ff */
[----:B------:R-:W-:-:S05]  /*18470*/  @!P2 IMAD.X R161, R11, 0x1, R161, P4 ;  /* 0x000000010ba1a824 */ /* 0x000fca00020e06a1 */
[----:B------:R0:W-:Y:S01]  /*18480*/  @!P2 STG.E.U8 desc[UR14][R160.64+0x10], R162 ;  /* 0x000010a2a000a986 */ /* 0x0001e2000c10110e */
[----:B------:R-:W-:Y:S02]  /*18490*/  ISETP.LT.OR P2, PT, R0, 0x12, !P1 ;  /* 0x000000120000780c */ /* 0x000fe40004f41670 */
[----:B------:R-:W-:Y:S02]  /*184a0*/  LOP3.LUT R7, R7, 0xfffffffe, RZ, 0xc0, !PT ;  /* 0xfffffffe07077812 */ /* 0x000fe400078ec0ff */
[----:B-1----:R-:W-:Y:S01]  /*184b0*/  @!P3 IADD3 R236, P5, P6, R4, UR9, R236 ;  /* 0x0000000904ecbc10 */ /* 0x002fe2000febe0ec */
[----:B------:R-:W-:-:S08]  /*184c0*/  IMAD.U32 R11, RZ, RZ, UR8 ;  /* 0x00000008ff0b7e24 */ /* 0x000fd0000f8e00ff */
[----:B0-----:R-:W0:Y:S01]  /*184d0*/  @!P2 LDC.64 R160, c[0x0][0x650] ;  /* 0x00019400ffa0ab82 */ /* 0x001e220000000a00 */
[----:B------:R-:W-:Y:S02]  /*184e0*/  @P3 LOP3.LUT R7, R7, 0x1, RZ, 0xfc, !PT ;  /* 0x0000000107073812 */ /* 0x000fe400078efcff */
[----:B------:R-:W-:Y:S02]  /*184f0*/  @!P3 IADD3.X R237, R3, UR12, R237, P5, P6 ;  /* 0x0000000c03edbc10 */ /* 0x000fe4000afec4ed */
[----:B------:R-:W-:Y:S01]  /*18500*/  LOP3.LUT P3, RZ, R10, 0x1, RZ, 0xc0, !PT ;  /* 0x000000010aff7812 */ /* 0x000fe2000786c0ff */
[----:B------:R-:W-:Y:S01]  /*18510*/  IMAD.U32 R10, RZ, RZ, UR5 ;  /* 0x00000005ff0a7e24 */ /* 0x000fe2000f8e00ff */
[----:B------:R-:W-:-:S04]  /*18520*/  @!P2 IADD3 R11, P4, P5, R11, UR9, R4 ;  /* 0x000000090b0bac10 */ /* 0x000fc8000fd9e004 */
[----:B------:R-:W-:Y:S02]  /*18530*/  @!P2 IADD3.X R10, R10, UR12, R3, P4, P5 ;  /* 0x0000000c0a0aac10 */ /* 0x000fe4000a7ea403 */
[----:B------:R-:W-:Y:S02]  /*18540*/  ISETP.LT.OR P5, PT, R0, 0x3a, !P0 ;  /* 0x0000003a0000780c */ /* 0x000fe400047a1670 */
[----:B0-----:R-:W-:-:S05]  /*18550*/  @!P2 IADD3 R160, P4, R11, R160, RZ ;  /* 0x000000a00ba0a210 */ /* 0x001fca0007f9e0ff */
[----:B------:R-:W-:-:S06]  /*18560*/  @!P2 IMAD.X R161, R10, 0x1, R161, P4 ;  /* 0x000000010aa1a824 */ /* 0x000fcc00020e06a1 */
[----:B------:R-:W0:Y:S01]  /*18570*/  @!P5 LDC.64 R10, c[0x0][0x650] ;  /* 0x00019400ff0adb82 */ /* 0x000e220000000a00 */
[----:B------:R-:W-:Y:S01]  /*18580*/  LOP3.LUT R6, R6, 0x7fffffff, RZ, 0xc0, !PT ;  /* 0x7fffffff06067812 */ /* 0x000fe200078ec0ff */
[----:B------:R-:W-:-:S03]  /*18590*/  FMUL R163, R163, UR13 ;  /* 0x0000000da3a37c20 */ /* 0x000fc60008400000 */
[----:B------:R-:W-:Y:S02]  /*185a0*/  @P5 LOP3.LUT R6, R6, 0x80000000, RZ, 0xfc, !PT ;  /* 0x8000000006065812 */ /* 0x000fe400078efcff */
[----:B------:R-:W-:Y:S02]  /*185b0*/  F2FP.SATFINITE.E4M3.F32.PACK_AB_MERGE_C R163, RZ, R163, RZ ;  /* 0x000000a3ffa3723e */ /* 0x000fe400048070ff */
[----:B0-----:R-:W-:-:S04]  /*185c0*/  @!P5 IADD3 R10, P4, P6, R4, UR9, R10 ;  /* 0x00000009040adc10 */ /* 0x001fc8000fe9e00a */
[----:B------:R-:W-:Y:S02]  /*185d0*/  @!P5 IADD3.X R11, R3, UR12, R11, P4, P6 ;  /* 0x0000000c030bdc10 */ /* 0x000fe4000a7ec40b */
[----:B------:R-:W-:Y:S01]  /*185e0*/  ISETP.LT.OR P5, PT, R0, 0x41, !P0 ;  /* 0x000000410000780c */ /* 0x000fe200047a1670 */
[----:B------:R0:W-:-:S12]  /*185f0*/  @!P2 STG.E.U8 desc[UR14][R160.64+0x11], R163 ;  /* 0x000011a3a000a986 */ /* 0x0001d8000c10110e */
[----:B0-----:R-:W0:Y:S01]  /*18600*/  @!P5 LDC.64 R160, c[0x0][0x650] ;  /* 0x00019400ffa0db82 */ /* 0x001e220000000a00 */
[----:B------:R-:W-:Y:S02]  /*18610*/  LOP3.LUT R7, R7, 0xfffffeff, RZ, 0xc0, !PT ;  /* 0xfffffeff07077812 */ /* 0x000fe400078ec0ff */
[----:B------:R-:W-:Y:S02]  /*18620*/  ISETP.LT.OR P6, PT, R0, 0x19, !P0 ;  /* 0x000000190000780c */ /* 0x000fe400047c1670 */
[----:B------:R-:W-:Y:S01]  /*18630*/  @P5 LOP3.LUT R7, R7, 0x100, RZ, 0xfc, !PT ;  /* 0x0000010007075812 */ /* 0x000fe200078efcff */
        /* <DEDUP_REMOVED lines=14> */
[----:B------:R-:W-:Y:S01]  /*18720*/  LOP3.LUT R7, R7, 0xfffffff7, RZ, 0xc0, !PT ;  /* 0xfffffff707077812 */ /* 0x000fe200078ec0ff */
[----:B------:R-:W-:-:S03]  /*18730*/  IMAD.U32 R162, RZ, RZ, UR8 ;  /* 0x00000008ffa27e24 */ /* 0x000fc6000f8e00ff */
[----:B------:R-:W-:Y:S01]  /*18740*/  @P5 LOP3.LUT R7, R7, 0x8, RZ, 0xfc, !PT ;  /* 0x0000000807075812 */ /* 0x000fe200078efcff */
[----:B------:R-:W-:Y:S01]  /*18750*/  IMAD.U32 R13, RZ, RZ, UR5 ;  /* 0x00000005ff0d7e24 */ /* 0x000fe2000f8e00ff */
[----:B------:R-:W-:Y:S02]  /*18760*/  ISETP.LT.OR P5, PT, R0, 0x49, !P0 ;  /* 0x000000490000780c */ /* 0x000fe400047a1670 */
[----:B------:R-:W-:Y:S01]  /*18770*/  @!P2 IADD3 R162, P4, P6, R162, UR9, R4 ;  /* 0x00000009a2a2ac10 */ /* 0x000fe2000fe9e004 */
[----:B------:R-:W-:-:S03]  /*18780*/  FMUL R166, R166, UR13 ;  /* 0x0000000da6a67c20 */ /* 0x000fc60008400000 */
[----:B------:R-:W-:Y:S02]  /*18790*/  @!P2 IADD3.X R13, R13, UR12, R3, P4, P6 ;  /* 0x0000000c0d0dac10 */ /* 0x000fe4000a7ec403 */
[----:B------:R-:W-:Y:S02]  /*187a0*/  F2FP.SATFINITE.E4M3.F32.PACK_AB_MERGE_C R166, RZ, R166, RZ ;  /* 0x000000a6ffa6723e */ /* 0x000fe400048070ff */
[----:B0-----:R-:W-:-:S03]  /*187b0*/  @!P2 IADD3 R164, P3, R162, R164, RZ ;  /* 0x000000a4a2a4a210 */ /* 0x001fc60007f7e0ff */
[----:B------:R-:W0:Y:S02]  /*187c0*/  @!P5 LDC.64 R162, c[0x0][0x650] ;  /* 0x00019400ffa2db82 */ /* 0x000e240000000a00 */
[----:B------:R-:W-:-:S05]  /*187d0*/  @!P2 IMAD.X R165, R13, 0x1, R165, P3 ;  /* 0x000000010da5a824 */ /* 0x000fca00018e06a5 */
[----:B------:R1:W-:Y:S01]  /*187e0*/  @!P2 STG.E.U8 desc[UR14][R164.64+0x18], R166 ;  /* 0x000018a6a400a986 */ /* 0x0003e2000c10110e */
[----:B------:R-:W-:Y:S02]  /*187f0*/  ISETP.LT.OR P2, PT, R0, 0x1a, !P1 ;  /* 0x0000001a0000780c */ /* 0x000fe40004f41670 */
[----:B------:R-:W-:-:S11]  /*18800*/  LOP3.LUT R7, R7, 0xfffff7ff, RZ, 0xc0, !PT ;  /* 0xfffff7ff07077812 */ /* 0x000fd600078ec0ff */
[----:B------:R-:W2:Y:S01]  /*18810*/  @!P2 LDC.64 R240, c[0x0][0x650] ;  /* 0x00019400fff0ab82 */ /* 0x000ea20000000a00 */
[----:B0-----:R-:W-:Y:S02]  /*18820*/  @!P5 IADD3 R162, P4, P6, R4, UR9, R162 ;  /* 0x0000000904a2dc10 */ /* 0x001fe4000fe9e0a2 */
[----:B------:R-:W-:Y:S02]  /*18830*/  @P5 LOP3.LUT R7, R7, 0x800, RZ, 0xfc, !PT ;  /* 0x0000080007075812 */ /* 0x000fe400078efcff */
[----:B------:R-:W-:Y:S02]  /*18840*/  @!P5 IADD3.X R163, R3, UR12, R163, P4, P6 ;  /* 0x0000000c03a3dc10 */ /* 0x000fe4000a7ec4a3 */
[----:B------:R-:W-:Y:S01]  /*18850*/  ISETP.LT.OR P5, PT, R0, 0x4a, !P0 ;  /* 0x0000004a0000780c */ /* 0x000fe200047a1670 */
[----:B-1----:R-:W-:Y:S02]  /*18860*/  IMAD.U32 R164, RZ, RZ, UR8 ;  /* 0x00000008ffa47e24 */ /* 0x002fe4000f8e00ff */
[----:B------:R-:W-:-:S03]  /*18870*/  IMAD.U32 R13, RZ, RZ, UR5 ;  /* 0x00000005ff0d7e24 */ /* 0x000fc6000f8e00ff */
[----:B------:R-:W-:-:S04]  /*18880*/  @!P2 IADD3 R164, P3, P4, R164, UR9, R4 ;  /* 0x00000009a4a4ac10 */ /* 0x000fc8000fc7e004 */
[----:B------:R-:W-:Y:S02]  /*18890*/  @!P2 IADD3.X R13, R13, UR12, R3, P3, P4 ;  /* 0x0000000c0d0dac10 */ /* 0x000fe40009fe8403 */
[----:B--2---:R-:W-:Y:S02]  /*188a0*/  @!P2 IADD3 R240, P3, R164, R240, RZ ;  /* 0x000000f0a4f0a210 */ /* 0x004fe40007f7e0ff */
[----:B------:R-:W0:Y:S01]  /*188b0*/  @!P5 LDC.64 R164, c[0x0][0x650] ;  /* 0x00019400ffa4db82 */ /* 0x000e220000000a00 */
[----:B------:R-:W-:Y:S02]  /*188c0*/  LOP3.LUT R7, R7, 0xfffffbff, RZ, 0xc0, !PT ;  /* 0xfffffbff07077812 */ /* 0x000fe400078ec0ff */
[----:B------:R-:W-:Y:S01]  /*188d0*/  @!P2 IMAD.X R241, R13, 0x1, R241, P3 ;  /* 0x000000010df1a824 */ /* 0x000fe200018e06f1 */
[----:B------:R-:W-:Y:S01]  /*188e0*/  ISETP.LT.OR P6, PT, R0, 0x51, !P0 ;  /* 0x000000510000780c */ /* 0x000fe200047c1670 */
[----:B------:R-:W-:Y:S01]  /*188f0*/  FMUL R167, R167, UR13 ;  /* 0x0000000da7a77c20 */ /* 0x000fe20008400000 */
[----:B------:R-:W-:Y:S01]  /*18900*/  @P5 LOP3.LUT R7, R7, 0x400, RZ, 0xfc, !PT ;  /* 0x0000040007075812 */ /* 0x000fe200078efcff */
[----:B------:R-:W-:-:S03]  /*18910*/  FMUL R168, R168, UR13 ;  /* 0x0000000da8a87c20 */ /* 0x000fc60008400000 */
[----:B------:R-:W-:Y:S02]  /*18920*/  F2FP.SATFINITE.E4M3.F32.PACK_AB_MERGE_C R167, RZ, R167, RZ ;  /* 0x000000a7ffa7723e */ /* 0x000fe400048070ff */
[----:B0-----:R-:W-:-:S04]  /*18930*/  @!P5 IADD3 R164, P3, P4, R4, UR9, R164 ;  /* 0x0000000904a4dc10 */ /* 0x001fc8000fc7e0a4 */
[----:B------:R-:W-:Y:S02]  /*18940*/  @!P5 IADD3.X R165, R3, UR12, R165, P3, P4 ;  /* 0x0000000c03a5dc10 */ /* 0x000fe40009fe84a5 */
[C---:B------:R-:W-:Y:S02]  /*18950*/  ISETP.LT.OR P5, PT, R0.reuse, 0x21, !P0 ;  /* 0x000000210000780c */ /* 0x040fe400047a1670 */
[----:B------:R-:W-:Y:S01]  /*18960*/  ISETP.LT.OR P4, PT, R0, 0x52, !P0 ;  /* 0x000000520000780c */ /* 0x000fe20004781670 */
[----:B------:R0:W-:Y:S01]  /*18970*/  @!P2 STG.E.U8 desc[UR14][R240.64+0x19], R167 ;  /* 0x000019a7f000a986 */ /* 0x0001e2000c10110e */
[----:B------:R-:W-:Y:S01]  /*18980*/  F2FP.SATFINITE.E4M3.F32.PACK_AB_MERGE_C R168, RZ, R168, RZ ;  /* 0x000000a8ffa8723e */ /* 0x000fe200048070ff */
[----:B0-----:R-:W0:Y:S08]  /*18990*/  @!P6 LDC.64 R166, c[0x0][0x650] ;  /* 0x00019400ffa6eb82 */ /* 0x001e300000000a00 */
[----:B------:R1:W-:Y:S02]  /*189a0*/  @!P5 STG.E.U8 desc[UR14][R154.64+0x20], R168 ;  /* 0x000020a89a00d986 */ /* 0x0003e4000c10110e */
[----:B-1----:R-:W1:Y:S01]  /*189b0*/  @!P4 LDC.64 R154, c[0x0][0x650] ;  /* 0x00019400ff9acb82 */ /* 0x002e620000000a00 */
[----:B0-----:R-:W-:-:S04]  /*189c0*/  @!P6 IADD3 R166, P2, P3, R4, UR9, R166 ;  /* 0x0000000904a6ec10 */ /* 0x001fc8000fb5e0a6 */
[----:B------:R-:W-:Y:S02]  /*189d0*/  @!P6 IADD3.X R167, R3, UR12, R167, P2, P3 ;  /* 0x0000000c03a7ec10 */ /* 0x000fe400097e64a7 */
[----:B-1----:R-:W-:-:S04]  /*189e0*/  @!P4 IADD3 R154, P2, P3, R4, UR9, R154 ;  /* 0x00000009049acc10 */ /* 0x002fc8000fb5e09a */
[----:B------:R-:W-:Y:S02]  /*189f0*/  @!P4 IADD3.X R155, R3, UR12, R155, P2, P3 ;  /* 0x0000000c039bcc10 */ /* 0x000fe400097e649b */
[C---:B------:R-:W-:Y:S02]  /*18a00*/  ISETP.LT.OR P2, PT, R0.reuse, 0x21, !P1 ;  /* 0x000000210000780c */ /* 0x040fe40004f41670 */
[----:B------:R-:W-:Y:S01]  /*18a10*/  ISETP.LT.OR P5, PT, R0, 0x22, !P0 ;  /* 0x000000220000780c */ /* 0x000fe200047a1670 */
[----:B------:R-:W-:Y:S01]  /*18a20*/  FMUL R169, R169, UR13 ;  /* 0x0000000da9a97c20 */ /* 0x000fe20008400000 */
[----:B------:R-:W-:-:S09]  /*18a30*/  LOP3.LUT R7, R7, 0xffff7fff, RZ, 0xc0, !PT ;  /* 0xffff7fff07077812 */ /* 0x000fd200078ec0ff */
[----:B------:R-:W0:Y:S01]  /*18a40*/  @!P2 LDC.64 R240, c[0x0][0x650] ;  /* 0x00019400fff0ab82 */ /* 0x000e220000000a00 */
[----:B------:R-:W-:Y:S02]  /*18a50*/  F2FP.SATFINITE.E4M3.F32.PACK_AB_MERGE_C R169, RZ, R169, RZ ;  /* 0x000000a9ffa9723e */ /* 0x000fe400048070ff */
[----:B------:R-:W-:-:S03]  /*18a60*/  @P6 LOP3.LUT R7, R7, 0x8000, RZ, 0xfc, !PT ;  /* 0x0000800007076812 */ /* 0x000fc600078efcff */
[----:B------:R1:W-:Y:S01]  /*18a70*/  @!P5 STG.E.U8 desc[UR14][R242.64+0x21], R169 ;  /* 0x000021a9f200d986 */ /* 0x0003e2000c10110e */
[----:B------:R-:W-:Y:S01]  /*18a80*/  ISETP.LT.OR P5, PT, R0, 0x59, !P0 ;  /* 0x000000590000780c */ /* 0x000fe200047a1670 */
[----:B------:R-:W-:Y:S01]  /*18a90*/  IMAD.U32 R168, RZ, RZ, UR8 ;  /* 0x00000008ffa87e24 */ /* 0x000fe2000f8e00ff */
[----:B------:R-:W-:Y:S01]  /*18aa0*/  LOP3.LUT R7, R7, 0xffffbfff, RZ, 0xc0, !PT ;  /* 0xffffbfff07077812 */ /* 0x000fe200078ec0ff */
[----:B------:R-:W-:-:S03]  /*18ab0*/  IMAD.U32 R13, RZ, RZ, UR5 ;  /* 0x00000005ff0d7e24 */ /* 0x000fc6000f8e00ff */
[----:B------:R-:W-:Y:S02]  /*18ac0*/  @P4 LOP3.LUT R7, R7, 0x4000, RZ, 0xfc, !PT ;  /* 0x0000400007074812 */ /* 0x000fe400078efcff */
[----:B------:R-:W-:-:S04]  /*18ad0*/  @!P2 IADD3 R168, P3, P4, R168, UR9, R4 ;  /* 0x00000009a8a8ac10 */ /* 0x000fc8000fc7e004 */
[----:B------:R-:W-:Y:S02]  /*18ae0*/  @!P2 IADD3.X R13, R13, UR12, R3, P3, P4 ;  /* 0x0000000c0d0dac10 */ /* 0x000fe40009fe8403 */
[----:B0-----:R-:W-:Y:S02]  /*18af0*/  @!P2 IADD3 R240, P3, R168, R240, RZ ;  /* 0x000000f0a8f0a210 */ /* 0x001fe40007f7e0ff */
[----:B-1----:R-:W0:Y:S01]  /*18b00*/  @!P5 LDC.64 R168, c[0x0][0x650] ;  /* 0x00019400ffa8db82 */ /* 0x002e220000000a00 */
[----:B------:R-:W-:Y:S02]  /*18b10*/  FMUL R170, R170, UR13 ;  /* 0x0000000daaaa7c20 */ /* 0x000fe40008400000 */
[----:B------:R-:W-:-:S03]  /*18b20*/  @!P2 IMAD.X R241, R13, 0x1, R241, P3 ;  /* 0x000000010df1a824 */ /* 0x000fc600018e06f1 */
[----:B------:R-:W-:Y:S02]  /*18b30*/  F2FP.SATFINITE.E4M3.F32.PACK_AB_MERGE_C R170, RZ, R170, RZ ;  /* 0x000000aaffaa723e */ /* 0x000fe400048070ff */
[----:B------:R-:W-:-:S03]  /*18b40*/  LOP3.LUT R7, R7, 0xffffdfff, RZ, 0xc0, !PT ;  /* 0xffffdfff07077812 */ /* 0x000fc600078ec0ff */
[----:B------:R1:W-:Y:S01]  /*18b50*/  @!P2 STG.E.U8 desc[UR14][R240.64+0x20], R170 ;  /* 0x000020aaf000a986 */ /* 0x0003e2000c10110e */
[----:B------:R-:W-:Y:S02]  /*18b60*/  ISETP.LT.OR P2, PT, R0, 0x22, !P1 ;  /* 0x000000220000780c */ /* 0x000fe40004f41670 */
[----:B------:R-:W-:Y:S02]  /*18b70*/  @P5 LOP3.LUT R7, R7, 0x2000, RZ, 0xfc, !PT ;  /* 0x0000200007075812 */ /* 0x000fe400078efcff */
[----:B0-----:R-:W-:-:S09]  /*18b80*/  @!P5 IADD3 R168, P4, P6, R4, UR9, R168 ;  /* 0x0000000904a8dc10 */ /* 0x001fd2000fe9e0a8 */
[----:B------:R-:W0:Y:S01]  /*18b90*/  @!P2 LDC.64 R242, c[0x0][0x650] ;  /* 0x00019400fff2ab82 */ /* 0x000e220000000a00 */
[----:B------:R-:W-:Y:S02]  /*18ba0*/  @!P5 IADD3.X R169, R3, UR12, R169, P4, P6 ;  /* 0x0000000c03a9dc10 */ /* 0x000fe4000a7ec4a9 */
[----:B------:R-:W-:Y:S01]  /*18bb0*/  ISETP.LT.OR P5, PT, R0, 0x5a, !P0 ;  /* 0x0000005a0000780c */ /* 0x000fe200047a1670 */
[----:B-1----:R-:W-:-:S12]  /*18bc0*/  IMAD.U32 R170, RZ, RZ, UR8 ;  /* 0x00000008ffaa7e24 */ /* 0x002fd8000f8e00ff */
[----:B------:R-:W1:Y:S01]  /*18bd0*/  @!P5 LDC.64 R240, c[0x0][0x650] ;  /* 0x00019400fff0db82 */ /* 0x000e620000000a00 */
[----:B------:R-:W-:Y:S01]  /*18be0*/  IMAD.U32 R13, RZ, RZ, UR5 ;  /* 0x00000005ff0d7e24 */ /* 0x000fe2000f8e00ff */
[----:B------:R-:W-:-:S04]  /*18bf0*/  @!P2 IADD3 R170, P3, P4, R170, UR9, R4 ;  /* 0x00000009aaaaac10 */ /* 0x000fc8000fc7e004 */
[----:B------:R-:W-:Y:S02]  /*18c00*/  @!P2 IADD3.X R13, R13, UR12, R3, P3, P4 ;  /* 0x0000000c0d0dac10 */ /* 0x000fe40009fe8403 */
[----:B0-----:R-:W-:Y:S02]  /*18c10*/  @!P2 IADD3 R242, P3, R170, R242, RZ ;  /* 0x000000f2aaf2a210 */ /* 0x001fe40007f7e0ff */
[----:B------:R-:W-:-:S03]  /*18c20*/  LOP3.LUT R7, R7, 0xfffffdff, RZ, 0xc0, !PT ;  /* 0xfffffdff07077812 */ /* 0x000fc600078ec0ff */
[----:B------:R-:W-:Y:S01]  /*18c30*/  @!P2 IMAD.X R243, R13, 0x1, R243, P3 ;  /* 0x000000010df3a824 */ /* 0x000fe200018e06f3 */
[----:B------:R-:W-:Y:S01]  /*18c40*/  ISETP.LT.OR P6, PT, R0, 0x61, !P0 ;  /* 0x000000610000780c */ /* 0x000fe200047c1670 */
[----:B------:R-:W-:Y:S01]  /*18c50*/  FMUL R171, R171, UR13 ;  /* 0x0000000dabab7c20 */ /* 0x000fe20008400000 */
[----:B------:R-:W-:Y:S02]  /*18c60*/  @P5 LOP3.LUT R7, R7, 0x200, RZ, 0xfc, !PT ;  /* 0x0000020007075812 */ /* 0x000fe400078efcff */
[----:B-1----:R-:W-:-:S04]  /*18c70*/  @!P5 IADD3 R240, P3, P4, R4, UR9, R240 ;  /* 0x0000000904f0dc10 */ /* 0x002fc8000fc7e0f0 */
[----:B------:R-:W-:Y:S02]  /*18c80*/  @!P5 IADD3.X R241, R3, UR12, R241, P3, P4 ;  /* 0x0000000c03f1dc10 */ /* 0x000fe40009fe84f1 */
[C---:B------:R-:W-:Y:S02]  /*18c90*/  ISETP.LT.OR P5, PT, R0.reuse, 0x29, !P0 ;  /* 0x000000290000780c */ /* 0x040fe400047a1670 */
[----:B------:R-:W-:Y:S01]  /*18ca0*/  ISETP.LT.OR P4, PT, R0, 0x62, !P0 ;  /* 0x000000620000780c */ /* 0x000fe20004781670 */
[----:B------:R-:W-:Y:S01]  /*18cb0*/  FMUL R172, R172, UR13 ;  /* 0x0000000dacac7c20 */ /* 0x000fe20008400000 */
[----:B------:R-:W-:-:S04]  /*18cc0*/  F2FP.SATFINITE.E4M3.F32.PACK_AB_MERGE_C R171, RZ, R171, RZ ;  /* 0x000000abffab723e */ /* 0x000fc800048070ff */
[----:B------:R-:W-:Y:S01]  /*18cd0*/  F2FP.SATFINITE.E4M3.F32.PACK_AB_MERGE_C R172, RZ, R172, RZ ;  /* 0x000000acffac723e */ /* 0x000fe200048070ff */
[----:B------:R0:W-:Y:S04]  /*18ce0*/  @!P2 STG.E.U8 desc[UR14][R242.64+0x21], R171 ;  /* 0x000021abf200a986 */ /* 0x0001e8000c10110e */
[----:B------:R1:W-:Y:S01]  /*18cf0*/  @!P5 STG.E.U8 desc[UR14][R156.64+0x28], R172 ;  /* 0x000028ac9c00d986 */ /* 0x0003e2000c10110e */
[----:B0-----:R-:W0:Y:S08]  /*18d00*/  @!P6 LDC.64 R170, c[0x0][0x650] ;  /* 0x00019400ffaaeb82 */ /* 0x001e300000000a00 */
[----:B-1----:R-:W1:Y:S01]  /*18d10*/  @!P4 LDC.64 R156, c[0x0][0x650] ;  /* 0x00019400ff9ccb82 */ /* 0x002e620000000a00 */
[----:B------:R-:W-:Y:S01]  /*18d20*/  ISETP.LT.OR P5, PT, R0, 0x2a, !P0 ;  /* 0x0000002a0000780c */ /* 0x000fe200047a1670 */
[----:B------:R-:W-:Y:S01]  /*18d30*/  FMUL R173, R173, UR13 ;  /* 0x0000000dadad7c20 */ /* 0x000fe20008400000 */
[----:B0-----:R-:W-:-:S04]  /*18d40*/  @!P6 IADD3 R170, P2, P3, R4, UR9, R170 ;  /* 0x0000000904aaec10 */ /* 0x001fc8000fb5e0aa */
[----:B------:R-:W-:Y:S02]  /*18d50*/  @!P6 IADD3.X R171, R3, UR12, R171, P2, P3 ;  /* 0x0000000c03abec10 */ /* 0x000fe400097e64ab */
[----:B-1----:R-:W-:-:S04]  /*18d60*/  @!P4 IADD3 R156, P2, P3, R4, UR9, R156 ;  /* 0x00000009049ccc10 */ /* 0x002fc8000fb5e09c */
[----:B------:R-:W-:Y:S02]  /*18d70*/  @!P4 IADD3.X R157, R3, UR12, R157, P2, P3 ;  /* 0x0000000c039dcc10 */ /* 0x000fe400097e649d */
[----:B------:R-:W-:Y:S02]  /*18d80*/  ISETP.LT.OR P2, PT, R0, 0x29, !P1 ;  /* 0x000000290000780c */ /* 0x000fe40004f41670 */
[----:B------:R-:W-:-:S05]  /*18d90*/  F2FP.SATFINITE.E4M3.F32.PACK_AB_MERGE_C R173, RZ, R173, RZ ;  /* 0x000000adffad723e */ /* 0x000fca00048070ff */
[----:B------:R0:W-:Y:S01]  /*18da0*/  @!P5 STG.E.U8 desc[UR14][R238.64+0x29], R173 ;  /* 0x000029adee00d986 */ /* 0x0001e2000c10110e */
[----:B------:R-:W-:-:S05]  /*18db0*/  LOP3.LUT R7, R7, 0xffffefff, RZ, 0xc0, !PT ;  /* 0xffffefff07077812 */ /* 0x000fca00078ec0ff */
[----:B0-----:R-:W0:Y:S01]  /*18dc0*/  @!P2 LDC.64 R238, c[0x0][0x650] ;  /* 0x00019400ffeeab82 */ /* 0x001e220000000a00 */
[----:B------:R-:W-:Y:S02]  /*18dd0*/  @P6 LOP3.LUT R7, R7, 0x1000, RZ, 0xfc, !PT ;  /* 0x0000100007076812 */ /* 0x000fe400078efcff */
        /* <DEDUP_REMOVED lines=8> */
[----:B------:R-:W0:Y:S01]  /*18e60*/  @!P5 LDC.64 R172, c[0x0][0x650] ;  /* 0x00019400ffacdb82 */ /* 0x000e220000000a00 */
        /* <DEDUP_REMOVED lines=51> */
[----:B------:R-:W-:Y:S01]  /*191a0*/  @!P2 IADD3.X R13, R13, UR12, R3, P3, P4 ;  /* 0x0000000c0d0dac10 */ /* 0x000fe20009fe8403 */
[----:B------:R-:W-:Y:S01]  /*191b0*/  FMUL R178, R178, UR13 ;  /* 0x0000000db2b27c20 */ /* 0x000fe20008400000 */
[----:B0-----:R-:W-:Y:S02]  /*191c0*/  @!P2 IADD3 R234, P3, R176, R234, RZ ;  /* 0x000000eab0eaa210 */ /* 0x001fe40007f7e0ff */
[----:B------:R-:W0:Y:S02]  /*191d0*/  @!P5 LDC.64 R176, c[0x0][0x650] ;  /* 0x00019400ffb0db82 */ /* 0x000e240000000a00 */
[----:B------:R-:W-:Y:S01]  /*191e0*/  F2FP.SATFINITE.E4M3.F32.PACK_AB_MERGE_C R178, RZ, R178, RZ ;  /* 0x000000b2ffb2723e */ /* 0x000fe200048070ff */
[----:B------:R-:W-:-:S05]  /*191f0*/  @!P2 IMAD.X R235, R13, 0x1, R235, P3 ;  /* 0x000000010deba824 */ /* 0x000fca00018e06eb */
[----:B------:R1:W-:Y:S01]  /*19200*/  @!P2 STG.E.U8 desc[UR14][R234.64+0x30], R178 ;  /* 0x000030b2ea00a986 */ /* 0x0003e2000c10110e */
[----:B------:R-:W-:Y:S01]  /*19210*/  ISETP.LT.OR P2, PT, R0, 0x32, !P1 ;  /* 0x000000320000780c */ /* 0x000fe20004f41670 */
[----:B------:R-:W-:Y:S02]  /*19220*/  IMAD.U32 R13, RZ, RZ, UR5 ;  /* 0x00000005ff0d7e24 */ /* 0x000fe4000f8e00ff */
[----:B-1----:R-:W-:-:S10]  /*19230*/  IMAD.U32 R178, RZ, RZ, UR8 ;  /* 0x00000008ffb27e24 */ /* 0x002fd4000f8e00ff */
[----:B------:R-:W1:Y:S01]  /*19240*/  @!P2 LDC.64 R234, c[0x0][0x650] ;  /* 0x00019400ffeaab82 */ /* 0x000e620000000a00 */
[----:B0-----:R-:W-:-:S04]  /*19250*/  @!P5 IADD3 R176, P4, P6, R4, UR9, R176 ;  /* 0x0000000904b0dc10 */ /* 0x001fc8000fe9e0b0 */
[----:B------:R-:W-:Y:S02]  /*19260*/  @!P5 IADD3.X R177, R3, UR12, R177, P4, P6 ;  /* 0x0000000c03b1dc10 */ /* 0x000fe4000a7ec4b1 */
[----:B------:R-:W-:-:S04]  /*19270*/  @!P2 IADD3 R178, P3, P4, R178, UR9, R4 ;  /* 0x00000009b2b2ac10 */ /* 0x000fc8000fc7e004 */
[----:B------:R-:W-:Y:S02]  /*19280*/  @!P2 IADD3.X R13, R13, UR12, R3, P3, P4 ;  /* 0x0000000c0d0dac10 */ /* 0x000fe40009fe8403 */
[----:B------:R-:W-:-:S13]  /*19290*/  ISETP.LT.OR P4, PT, R0, 0x7a, !P0 ;  /* 0x0000007a0000780c */ /* 0x000fda0004781670 */
[----:B------:R-:W0:Y:S01]  /*192a0*/  @!P4 LDC.64 R242, c[0x0][0x650] ;  /* 0x00019400fff2cb82 */ /* 0x000e220000000a00 */
[----:B-1----:R-:W-:Y:S02]  /*192b0*/  @!P2 IADD3 R234, P3, R178, R234, RZ ;  /* 0x000000eab2eaa210 */ /* 0x002fe40007f7e0ff */
[----:B------:R-:W-:-:S03]  /*192c0*/  LOP3.LUT R7, R7, 0xbfffffff, RZ, 0xc0, !PT ;  /* 0xbfffffff07077812 */ /* 0x000fc600078ec0ff */
[----:B------:R-:W-:Y:S01]  /*192d0*/  @!P2 IMAD.X R235, R13, 0x1, R235, P3 ;  /* 0x000000010deba824 */ /* 0x000fe200018e06eb */
[----:B------:R-:W-:-:S04]  /*192e0*/  @P5 LOP3.LUT R7, R7, 0x40000000, RZ, 0xfc, !PT ;  /* 0x4000000007075812 */ /* 0x000fc800078efcff */
[C---:B------:R-:W-:Y:S02]  /*192f0*/  LOP3.LUT P6, RZ, R7.reuse, 0x1, RZ, 0xc0, !PT ;  /* 0x0000000107ff7812 */ /* 0x040fe400078cc0ff */
[----:B------:R-:W-:Y:S02]  /*19300*/  LOP3.LUT R7, R7, 0xefffffff, RZ, 0xc0, !PT ;  /* 0xefffffff07077812 */ /* 0x000fe400078ec0ff */
[----:B0-----:R-:W-:-:S04]  /*19310*/  @!P4 IADD3 R242, P0, P3, R4, UR9, R242 ;  /* 0x0000000904f2cc10 */ /* 0x001fc8000fb1e0f2 */
[----:B------:R-:W-:Y:S02]  /*19320*/  @!P4 IADD3.X R243, R3, UR12, R243, P0, P3 ;  /* 0x0000000c03f3cc10 */ /* 0x000fe400087e64f3 */
[----:B------:R-:W-:Y:S02]  /*19330*/  ISETP.GE.AND P0, PT, R12, 0x81, PT ;  /* 0x000000810c00780c */ /* 0x000fe40003f06270 */
[----:B------:R-:W-:Y:S02]  /*19340*/  @P4 LOP3.LUT R7, R7, 0x10000000, RZ, 0xfc, !PT ;  /* 0x1000000007074812 */ /* 0x000fe400078efcff */
[----:B------:R-:W-:Y:S01]  /*19350*/  ISETP.LT.OR P4, PT, R0, 0x1, !P0 ;  /* 0x000000010000780c */ /* 0x000fe20004781670 */
[----:B------:R-:W-:-:S05]  /*19360*/  FMUL R179, R179, UR13 ;  /* 0x0000000db3b37c20 */ /* 0x000fca0008400000 */
[----:B------:R-:W-:-:S05]  /*19370*/  F2FP.SATFINITE.E4M3.F32.PACK_AB_MERGE_C R179, RZ, R179, RZ ;  /* 0x000000b3ffb3723e */ /* 0x000fca00048070ff */
[----:B------:R0:W-:Y:S02]  /*19380*/  @!P2 STG.E.U8 desc[UR14][R234.64+0x31], R179 ;  /* 0x000031b3ea00a986 */ /* 0x0001e4000c10110e */
[----:B0-----:R-:W0:Y:S01]  /*19390*/  @!P4 LDC.64 R178, c[0x0][0x650] ;  /* 0x00019400ffb2cb82 */ /* 0x001e220000000a00 */
[----:B------:R-:W-:Y:S02]  /*193a0*/  UIMAD.WIDE.U32 UR10, UR6, 0x80, URZ ;  /* 0x00000080060a78a5 */ /* 0x000fe4000f8e003f */
[----:B------:R-:W-:-:S04]  /*193b0*/  USHF.L.U32 UR4, UR7, 0x7, URZ ;  /* 0x0000000707047899 */ /* 0x000fc8000800063f */
[----:B------:R-:W-:Y:S01]  /*193c0*/  UIADD3 UR4, UR11, UR4, URZ ;  /* 0x000000040b047290 */ /* 0x000fe2000fffe03f */
[----:B------:R-:W-:Y:S01]  /*193d0*/  LOP3.LUT P5, RZ, R6, 0x80000000, RZ, 0xc0, !PT ;  /* 0x8000000006ff7812 */ /* 0x000fe200078ac0ff */
[----:B------:R-:W-:Y:S01]  /*193e0*/  FMUL R180, R180, UR13 ;  /* 0x0000000db4b47c20 */ /* 0x000fe20008400000 */
[----:B------:R-:W-:Y:S01]  /*193f0*/  FMUL R181, R181, UR13 ;  /* 0x0000000db5b57c20 */ /* 0x000fe20008400000 */
[----:B------:R-:W-:Y:S01]  /*19400*/  IMAD.U32 R234, RZ, RZ, UR8 ;  /* 0x00000008ffea7e24 */ /* 0x000fe2000f8e00ff */
[----:B0-----:R-:W-:-:S04]  /*19410*/  @!P4 IADD3 R178, P2, P3, R4, UR10, R178 ;  /* 0x0000000a04b2cc10 */ /* 0x001fc8000fb5e0b2 */
[----:B------:R-:W-:Y:S02]  /*19420*/  @!P4 IADD3.X R179, R3, UR4, R179, P2, P3 ;  /* 0x0000000403b3cc10 */ /* 0x000fe400097e64b3 */
[----:B------:R-:W-:Y:S02]  /*19430*/  ISETP.LT.OR P4, PT, R0, 0x39, !P1 ;  /* 0x000000390000780c */ /* 0x000fe40004f81670 */
[----:B------:R-:W-:Y:S02]  /*19440*/  F2FP.SATFINITE.E4M3.F32.PACK_AB_MERGE_C R180, RZ, R180, RZ ;  /* 0x000000b4ffb4723e */ /* 0x000fe400048070ff */
[----:B------:R-:W-:Y:S01]  /*19450*/  F2FP.SATFINITE.E4M3.F32.PACK_AB_MERGE_C R181, RZ, R181, RZ ;  /* 0x000000b5ffb5723e */ /* 0x000fe200048070ff */
[----:B------:R-:W-:Y:S02]  /*19460*/  IMAD.U32 R235, RZ, RZ, UR5 ;  /* 0x00000005ffeb7e24 */ /* 0x000fe4000f8e00ff */
[----:B------:R-:W-:Y:S04]  /*19470*/  @!P6 STG.E.U8 desc[UR14][R236.64+0x38], R180 ;  /* 0x000038b4ec00e986 */ /* 0x000fe8000c10110e */
[----:B------:R0:W-:Y:S02]  /*19480*/  @!P5 STG.E.U8 desc[UR14][R10.64+0x39], R181 ;  /* 0x000039b50a00d986 */ /* 0x0001e4000c10110e */
[----:B------:R-:W-:-:S02]  /*19490*/  @!P4 IADD3 R234, P2, P3, R234, UR9, R4 ;  /* 0x00000009eaeacc10 */ /* 0x000fc4000fb5e004 */
[----:B------:R-:W-:Y:S02]  /*194a0*/  LOP3.LUT R6, R6, 0xfdffffff, RZ, 0xc0, !PT ;  /* 0xfdffffff06067812 */ /* 0x000fe400078ec0ff */
[----:B------:R-:W-:Y:S01]  /*194b0*/  @!P4 IADD3.X R235, R235, UR12, R3, P2, P3 ;  /* 0x0000000cebebcc10 */ /* 0x000fe200097e6403 */
[----:B0-----:R-:W0:Y:S01]  /*194c0*/  @!P4 LDC.64 R10, c[0x0][0x650] ;  /* 0x00019400ff0acb82 */ /* 0x001e220000000a00 */
[----:B------:R-:W-:Y:S02]  /*194d0*/  ISETP.LT.OR P2, PT, R0, 0x3a, !P1 ;  /* 0x0000003a0000780c */ /* 0x000fe40004f41670 */
[----:B------:R-:W-:Y:S02]  /*194e0*/  @P0 LOP3.LUT R6, R6, 0x2000000, RZ, 0xfc, !PT ;  /* 0x0200000006060812 */ /* 0x000fe400078efcff */
[----:B------:R-:W-:Y:S01]  /*194f0*/  LOP3.LUT P0, RZ, R7, 0x100, RZ, 0xc0, !PT ;  /* 0x0000010007ff7812 */ /* 0x000fe2000780c0ff */
[----:B------:R-:W-:Y:S02]  /*19500*/  IMAD.U32 R180, RZ, RZ, UR8 ;  /* 0x00000008ffb47e24 */ /* 0x000fe4000f8e00ff */
[----:B------:R-:W-:Y:S01]  /*19510*/  IMAD.U32 R13, RZ, RZ, UR5 ;  /* 0x00000005ff0d7e24 */ /* 0x000fe2000f8e00ff */
[----:B------:R-:W-:-:S05]  /*19520*/  LOP3.LUT R6, R6, 0xbfffffff, RZ, 0xc0, !PT ;  /* 0xbfffffff06067812 */ /* 0x000fca00078ec0ff */
[----:B------:R-:W-:Y:S01]  /*19530*/  @!P2 IADD3 R180, P3, P6, R180, UR9, R4 ;  /* 0x00000009b4b4ac10 */ /* 0x000fe2000fe7e004 */
[----:B------:R-:W-:-:S03]  /*19540*/  FMUL R182, R182, UR13 ;  /* 0x0000000db6b67c20 */ /* 0x000fc60008400000 */
[----:B------:R-:W-:Y:S02]  /*19550*/  @!P2 IADD3.X R13, R13, UR12, R3, P3, P6 ;  /* 0x0000000c0d0dac10 */ /* 0x000fe40009fec403 */
[----:B------:R-:W-:Y:S02]  /*19560*/  @P0 LOP3.LUT R6, R6, 0x40000000, RZ, 0xfc, !PT ;  /* 0x4000000006060812 */ /* 0x000fe400078efcff */
[----:B------:R-:W-:Y:S02]  /*19570*/  ISETP.LT.OR P3, PT, R0, 0x41, !P1 ;  /* 0x000000410000780c */ /* 0x000fe40004f61670 */
[----:B0-----:R-:W-:Y:S02]  /*19580*/  @!P4 IADD3 R10, P0, R234, R10, RZ ;  /* 0x0000000aea0ac210 */ /* 0x001fe40007f1e0ff */
[----:B------:R-:W-:Y:S01]  /*19590*/  F2FP.SATFINITE.E4M3.F32.PACK_AB_MERGE_C R182, RZ, R182, RZ ;  /* 0x000000b6ffb6723e */ /* 0x000fe200048070ff */
[----:B------:R-:W-:Y:S02]  /*195a0*/  IMAD.U32 R181, RZ, RZ, UR8 ;  /* 0x00000008ffb57e24 */ /* 0x000fe4000f8e00ff */
[----:B------:R-:W-:-:S02]  /*195b0*/  @!P4 IMAD.X R11, R235, 0x1, R11, P0 ;  /* 0x00000001eb0bc824 */ /* 0x000fc400000e060b */
[----:B------:R-:W-:-:S03]  /*195c0*/  IMAD.U32 R234, RZ, RZ, UR5 ;  /* 0x00000005ffea7e24 */ /* 0x000fc6000f8e00ff */
[----:B------:R0:W-:Y:S01]  /*195d0*/  @!P4 STG.E.U8 desc[UR14][R10.64+0x38], R182 ;  /* 0x000038b60a00c986 */ /* 0x0001e2000c10110e */
[----:B------:R-:W-:-:S04]  /*195e0*/  @!P3 IADD3 R181, P5, P6, R181, UR9, R4 ;  /* 0x00000009b5b5bc10 */ /* 0x000fc8000febe004 */
[----:B------:R-:W-:Y:S01]  /*195f0*/  @!P3 IADD3.X R234, R234, UR12, R3, P5, P6 ;  /* 0x0000000ceaeabc10 */ /* 0x000fe2000afec403 */
[----:B0-----:R-:W0:Y:S01]  /*19600*/  @!P2 LDC.64 R10, c[0x0][0x650] ;  /* 0x00019400ff0aab82 */ /* 0x001e220000000a00 */
[C---:B------:R-:W-:Y:S01]  /*19610*/  ISETP.LT.OR P5, PT, R0.reuse, 0x42, !P1 ;  /* 0x000000420000780c */ /* 0x040fe20004fa1670 */
[----:B------:R-:W-:Y:S02]  /*19620*/  IMAD.U32 R182, RZ, RZ, UR8 ;  /* 0x00000008ffb67e24 */ /* 0x000fe4000f8e00ff */
[----:B------:R-:W-:Y:S01]  /*19630*/  IMAD.U32 R235, RZ, RZ, UR5 ;  /* 0x00000005ffeb7e24 */ /* 0x000fe2000f8e00ff */
[----:B------:R-:W-:-:S09]  /*19640*/  ISETP.LT.OR P0, PT, R0, 0x49, !P1 ;  /* 0x000000490000780c */ /* 0x000fd20004f01670 */
[----:B------:R-:W-:-:S04]  /*19650*/  @!P5 IADD3 R182, P4, P6, R182, UR9, R4 ;  /* 0x00000009b6b6dc10 */ /* 0x000fc8000fe9e004 */
[----:B------:R-:W-:Y:S02]  /*19660*/  @!P5 IADD3.X R235, R235, UR12, R3, P4, P6 ;  /* 0x0000000cebebdc10 */ /* 0x000fe4000a7ec403 */
[----:B0-----:R-:W-:-:S05]  /*19670*/  @!P2 IADD3 R10, P4, R180, R10, RZ ;  /* 0x0000000ab40aa210 */ /* 0x001fca0007f9e0ff */
[----:B------:R-:W-:Y:S02]  /*19680*/  @!P2 IMAD.X R11, R13, 0x1, R11, P4 ;  /* 0x000000010d0ba824 */ /* 0x000fe400020e060b */
[----:B------:R-:W-:Y:S02]  /*19690*/  IMAD.U32 R13, RZ, RZ, UR8 ;  /* 0x00000008ff0d7e24 */ /* 0x000fe4000f8e00ff */
[----:B------:R-:W-:-:S03]  /*196a0*/  IMAD.U32 R180, RZ, RZ, UR5 ;  /* 0x00000005ffb47e24 */ /* 0x000fc6000f8e00ff */
[----:B------:R-:W-:Y:S01]  /*196b0*/  @!P0 IADD3 R13, P4, P6, R13, UR9, R4 ;  /* 0x000000090d0d8c10 */ /* 0x000fe2000fe9e004 */
[----:B------:R-:W-:-:S03]  /*196c0*/  FMUL R183, R183, UR13 ;  /* 0x0000000db7b77c20 */ /* 0x000fc60008400000 */
[----:B------:R-:W-:Y:S02]  /*196d0*/  @!P0 IADD3.X R180, R180, UR12, R3, P4, P6 ;  /* 0x0000000cb4b48c10 */ /* 0x000fe4000a7ec403 */
[----:B------:R-:W-:Y:S01]  /*196e0*/  LOP3.LUT P0, RZ, R6, 0x40000000, RZ, 0xc0, !PT ;  /* 0x4000000006ff7812 */ /* 0x000fe2000780c0ff */
[----:B------:R-:W-:Y:S01]  /*196f0*/  FMUL R184, R184, UR13 ;  /* 0x0000000db8b87c20 */ /* 0x000fe20008400000 */
[----:B------:R-:W-:Y:S02]  /*19700*/  F2FP.SATFINITE.E4M3.F32.PACK_AB_MERGE_C R183, RZ, R183, RZ ;  /* 0x000000b7ffb7723e */ /* 0x000fe400048070ff */
[C---:B------:R-:W-:Y:S02]  /*19710*/  ISETP.LT.OR P6, PT, R0.reuse, 0x4a, !P1 ;  /* 0x0000004a0000780c */ /* 0x040fe40004fc1670 */
[----:B------:R-:W-:Y:S01]  /*19720*/  F2FP.SATFINITE.E4M3.F32.PACK_AB_MERGE_C R184, RZ, R184, RZ ;  /* 0x000000b8ffb8723e */ /* 0x000fe200048070ff */
[----:B------:R0:W-:Y:S06]  /*19730*/  @!P2 STG.E.U8 desc[UR14][R10.64+0x39], R183 ;  /* 0x000039b70a00a986 */ /* 0x0001ec000c10110e */
[----:B------:R1:W-:Y:S01]  /*19740*/  @!P0 STG.E.U8 desc[UR14][R160.64+0x40], R184 ;  /* 0x000040b8a0008986 */ /* 0x0003e2000c10110e */
[----:B------:R-:W-:Y:S01]  /*19750*/  ISETP.LT.OR P0, PT, R0, 0x51, !P1 ;  /* 0x000000510000780c */ /* 0x000fe20004f01670 */
[----:B0-----:R-:W-:-:S02]  /*19760*/  IMAD.U32 R10, RZ, RZ, UR8 ;  /* 0x00000008ff0a7e24 */ /* 0x001fc4000f8e00ff */
[----:B------:R-:W-:Y:S02]  /*19770*/  IMAD.U32 R11, RZ, RZ, UR5 ;  /* 0x00000005ff0b7e24 */ /* 0x000fe4000f8e00ff */
[----:B------:R-:W-:Y:S01]  /*19780*/  IMAD.U32 R183, RZ, RZ, UR8 ;  /* 0x00000008ffb77e24 */ /* 0x000fe2000f8e00ff */
[----:B------:R-:W-:Y:S01]  /*19790*/  @!P6 IADD3 R10, P2, P4, R10, UR9, R4 ;  /* 0x000000090a0aec10 */ /* 0x000fe2000fc5e004 */
[----:B------:R-:W-:Y:S01]  /*197a0*/  IMAD.U32 R237, RZ, RZ, UR5 ;  /* 0x00000005ffed7e24 */ /* 0x000fe2000f8e00ff */
[----:B------:R-:W-:Y:S02]  /*197b0*/  LOP3.LUT R6, R6, 0xfbffffff, RZ, 0xc0, !PT ;  /* 0xfbffffff06067812 */ /* 0x000fe400078ec0ff */
[----:B------:R-:W-:-:S03]  /*197c0*/  @!P6 IADD3.X R11, R11, UR12, R3, P2, P4 ;  /* 0x0000000c0b0bec10 */ /* 0x000fc600097e8403 */
[----:B------:R-:W-:Y:S02]  /*197d0*/  @!P0 IADD3 R183, P2, P4, R183, UR9, R4 ;  /* 0x00000009b7b78c10 */ /* 0x000fe4000fc5e004 */
[----:B------:R-:W-:Y:S02]  /*197e0*/  @P0 LOP3.LUT R6, R6, 0x4000000, RZ, 0xfc, !PT ;  /* 0x0400000006060812 */ /* 0x000fe400078efcff */
[----:B------:R-:W-:Y:S02]  /*197f0*/  @!P0 IADD3.X R237, R237, UR12, R3, P2, P4 ;  /* 0x0000000ceded8c10 */ /* 0x000fe400097e8403 */
[----:B------:R-:W-:Y:S01]  /*19800*/  LOP3.LUT P0, RZ, R7, 0x8, RZ, 0xc0, !PT ;  /* 0x0000000807ff7812 */ /* 0x000fe2000780c0ff */
[----:B------:R-:W-:-:S05]  /*19810*/  FMUL R185, R185, UR13 ;  /* 0x0000000db9b97c20 */ /* 0x000fca0008400000 */
[----:B------:R-:W-:Y:S02]  /*19820*/  F2FP.SATFINITE.E4M3.F32.PACK_AB_MERGE_C R185, RZ, R185, RZ ;  /* 0x000000b9ffb9723e */ /* 0x000fe400048070ff */
[----:B------:R-:W-:-:S05]  /*19830*/  ISETP.LT.OR P4, PT, R0, 0x52, !P1 ;  /* 0x000000520000780c */ /* 0x000fca0004f81670 */
[----:B------:R0:W-:Y:S01]  /*19840*/  @!P0 STG.E.U8 desc[UR14][R152.64+0x41], R185 ;  /* 0x000041b998008986 */ /* 0x0001e2000c10110e */
[----:B-1----:R-:W-:Y:S01]  /*19850*/  IMAD.U32 R160, RZ, RZ, UR8 ;  /* 0x00000008ffa07e24 */ /* 0x002fe2000f8e00ff */
[----:B0-----:R-:W0:Y:S01]  /*19860*/  @!P3 LDC.64 R152, c[0x0][0x650] ;  /* 0x00019400ff98bb82 */ /* 0x001e220000000a00 */
[----:B------:R-:W-:-:S05]  /*19870*/  IMAD.U32 R161, RZ, RZ, UR5 ;  /* 0x00000005ffa17e24 */ /* 0x000fca000f8e00ff */
[----:B------:R-:W-:-:S04]  /*19880*/  @!P4 IADD3 R160, P2, P6, R160, UR9, R4 ;  /* 0x00000009a0a0cc10 */ /* 0x000fc8000fe5e004 */
[----:B------:R-:W-:Y:S02]  /*19890*/  @!P4 IADD3.X R161, R161, UR12, R3, P2, P6 ;  /* 0x0000000ca1a1cc10 */ /* 0x000fe400097ec403 */
[----:B------:R-:W-:Y:S01]  /*198a0*/  ISETP.LT.OR P2, PT, R0, 0x59, !P1 ;  /* 0x000000590000780c */ /* 0x000fe20004f41670 */
[----:B------:R-:W-:Y:S01]  /*198b0*/  FMUL R186, R186, UR13 ;  /* 0x0000000dbaba7c20 */ /* 0x000fe20008400000 */
[----:B------:R-:W-:Y:S01]  /*198c0*/  LOP3.LUT R6, R6, 0xf7ffffff, RZ, 0xc0, !PT ;  /* 0xf7ffffff06067812 */ /* 0x000fe200078ec0ff */
[----:B------:R-:W-:-:S03]  /*198d0*/  IMAD.U32 R185, RZ, RZ, UR8 ;  /* 0x00000008ffb97e24 */ /* 0x000fc6000f8e00ff */
[----:B------:R-:W-:Y:S01]  /*198e0*/  F2FP.SATFINITE.E4M3.F32.PACK_AB_MERGE_C R186, RZ, R186, RZ ;  /* 0x000000baffba723e */ /* 0x000fe200048070ff */
[----:B------:R-:W-:Y:S01]  /*198f0*/  IMAD.U32 R184, RZ, RZ, UR5 ;  /* 0x00000005ffb87e24 */ /* 0x000fe2000f8e00ff */
[----:B------:R-:W-:Y:S02]  /*19900*/  @P4 LOP3.LUT R6, R6, 0x8000000, RZ, 0xfc, !PT ;  /* 0x0800000006064812 */ /* 0x000fe400078efcff */
[----:B0-----:R-:W-:-:S05]  /*19910*/  @!P3 IADD3 R152, P0, R181, R152, RZ ;  /* 0x00000098b598b210 */ /* 0x001fca0007f1e0ff */
[----:B------:R-:W-:Y:S01]  /*19920*/  @!P3 IMAD.X R153, R234, 0x1, R153, P0 ;  /* 0x00000001ea99b824 */ /* 0x000fe200000e0699 */
[----:B------:R-:W-:-:S04]  /*19930*/  @!P2 IADD3 R181, P4, P6, R185, UR9, R4 ;  /* 0x00000009b9b5ac10 */ /* 0x000fc8000fe9e004 */
[----:B------:R0:W-:Y:S01]  /*19940*/  @!P3 STG.E.U8 desc[UR14][R152.64+0x40], R186 ;  /* 0x000040ba9800b986 */ /* 0x0001e2000c10110e */
[----:B------:R-:W-:Y:S02]  /*19950*/  @!P2 IADD3.X R184, R184, UR12, R3, P4, P6 ;  /* 0x0000000cb8b8ac10 */ /* 0x000fe4000a7ec403 */
[----:B------:R-:W-:Y:S02]  /*19960*/  LOP3.LUT P4, RZ, R7, 0x800, RZ, 0xc0, !PT ;  /* 0x0000080007ff7812 */ /* 0x000fe4000788c0ff */
[----:B------:R-:W-:Y:S01]  /*19970*/  ISETP.LT.OR P3, PT, R0, 0x5a, !P1 ;  /* 0x0000005a0000780c */ /* 0x000fe20004f61670 */
[----:B0-----:R-:W0:Y:S01]  /*19980*/  @!P5 LDC.64 R152, c[0x0][0x650] ;  /* 0x00019400ff98db82 */ /* 0x001e220000000a00 */
[----:B------:R-:W-:Y:S01]  /*19990*/  LOP3.LUT R6, R6, 0xdfffffff, RZ, 0xc0, !PT ;  /* 0xdfffffff06067812 */ /* 0x000fe200078ec0ff */
[----:B------:R-:W-:-:S08]  /*199a0*/  IMAD.U32 R186, RZ, RZ, UR8 ;  /* 0x00000008ffba7e24 */ /* 0x000fd0000f8e00ff */
[----:B------:R-:W-:Y:S01]  /*199b0*/  @P4 LOP3.LUT R6, R6, 0x20000000, RZ, 0xfc, !PT ;  /* 0x2000000006064812 */ /* 0x000fe200078efcff */
[----:B------:R-:W-:Y:S01]  /*199c0*/  IMAD.U32 R185, RZ, RZ, UR5 ;  /* 0x00000005ffb97e24 */ /* 0x000fe2000f8e00ff */
[----:B------:R-:W-:Y:S02]  /*199d0*/  ISETP.LT.OR P4, PT, R0, 0x61, !P1 ;  /* 0x000000610000780c */ /* 0x000fe40004f81670 */
[----:B------:R-:W-:Y:S02]  /*199e0*/  @!P3 IADD3 R186, P0, P6, R186, UR9, R4 ;  /* 0x00000009bababc10 */ /* 0x000fe4000fe1e004 */
[----:B------:R-:W-:Y:S02]  /*199f0*/  LOP3.LUT R6, R6, 0xefffffff, RZ, 0xc0, !PT ;  /* 0xefffffff06067812 */ /* 0x000fe400078ec0ff */
[----:B------:R-:W-:Y:S01]  /*19a00*/  @!P3 IADD3.X R185, R185, UR12, R3, P0, P6 ;  /* 0x0000000cb9b9bc10 */ /* 0x000fe200087ec403 */
[----:B------:R-:W-:Y:S01]  /*19a10*/  IMAD.U32 R234, RZ, RZ, UR5 ;  /* 0x00000005ffea7e24 */ /* 0x000fe2000f8e00ff */
[----:B------:R-:W-:-:S02]  /*19a20*/  @P2 LOP3.LUT R6, R6, 0x10000000, RZ, 0xfc, !PT ;  /* 0x1000000006062812 */ /* 0x000fc400078efcff */
[----:B0-----:R-:W-:Y:S01]  /*19a30*/  @!P5 IADD3 R152, P6, R182, R152, RZ ;  /* 0x00000098b698d210 */ /* 0x001fe20007fde0ff */
[----:B------:R-:W-:Y:S01]  /*19a40*/  IMAD.U32 R182, RZ, RZ, UR8 ;  /* 0x00000008ffb67e24 */ /* 0x000fe2000f8e00ff */
[----:B------:R-:W-:-:S03]  /*19a50*/  LOP3.LUT P0, RZ, R7, 0x400, RZ, 0xc0, !PT ;  /* 0x0000040007ff7812 */ /* 0x000fc6000780c0ff */
[----:B------:R-:W-:Y:S01]  /*19a60*/  @!P5 IMAD.X R153, R235, 0x1, R153, P6 ;  /* 0x00000001eb99d824 */ /* 0x000fe200030e0699 */
[----:B------:R-:W-:Y:S02]  /*19a70*/  @!P4 IADD3 R182, P2, P6, R182, UR9, R4 ;  /* 0x00000009b6b6cc10 */ /* 0x000fe4000fe5e004 */
[----:B------:R-:W-:Y:S02]  /*19a80*/  LOP3.LUT R7, R7, 0xffffffdf, RZ, 0xc0, !PT ;  /* 0xffffffdf07077812 */ /* 0x000fe400078ec0ff */
[----:B------:R-:W-:Y:S01]  /*19a90*/  @!P4 IADD3.X R234, R234, UR12, R3, P2, P6 ;  /* 0x0000000ceaeacc10 */ /* 0x000fe200097ec403 */
[----:B------:R-:W-:Y:S01]  /*19aa0*/  FMUL R187, R187, UR13 ;  /* 0x0000000dbbbb7c20 */ /* 0x000fe20008400000 */
[----:B------:R-:W-:Y:S02]  /*19ab0*/  ISETP.LT.OR P2, PT, R0, 0x62, !P1 ;  /* 0x000000620000780c */ /* 0x000fe40004f41670 */
[----:B------:R-:W-:Y:S02]  /*19ac0*/  @P4 LOP3.LUT R7, R7, 0x20, RZ, 0xfc, !PT ;  /* 0x0000002007074812 */ /* 0x000fe400078efcff */
[----:B------:R-:W-:Y:S01]  /*19ad0*/  LOP3.LUT P4, RZ, R6, 0x20000000, RZ, 0xc0, !PT ;  /* 0x2000000006ff7812 */ /* 0x000fe2000788c0ff */
[----:B------:R-:W-:Y:S01]  /*19ae0*/  FMUL R188, R188, UR13 ;  /* 0x0000000dbcbc7c20 */ /* 0x000fe20008400000 */
[----:B------:R-:W-:Y:S01]  /*19af0*/  F2FP.SATFINITE.E4M3.F32.PACK_AB_MERGE_C R187, RZ, R187, RZ ;  /* 0x000000bbffbb723e */ /* 0x000fe200048070ff */
[----:B------:R-:W-:Y:S01]  /*19b00*/  IMAD.U32 R235, RZ, RZ, UR8 ;  /* 0x00000008ffeb7e24 */ /* 0x000fe2000f8e00ff */
[----:B------:R-:W-:-:S02]  /*19b10*/  LOP3.LUT R7, R7, 0xfffffff7, RZ, 0xc0, !PT ;  /* 0xfffffff707077812 */ /* 0x000fc400078ec0ff */
[----:B------:R-:W-:Y:S01]  /*19b20*/  F2FP.SATFINITE.E4M3.F32.PACK_AB_MERGE_C R188, RZ, R188, RZ ;  /* 0x000000bcffbc723e */ /* 0x000fe200048070ff */
[----:B------:R0:W-:Y:S02]  /*19b30*/  @!P5 STG.E.U8 desc[UR14][R152.64+0x41], R187 ;  /* 0x000041bb9800d986 */ /* 0x0001e4000c10110e */
[----:B------:R-:W-:Y:S02]  /*19b40*/  @!P2 IADD3 R235, P5, P6, R235, UR9, R4 ;  /* 0x00000009ebebac10 */ /* 0x000fe4000febe004 */
[----:B------:R-:W-:Y:S02]  /*19b50*/  @P2 LOP3.LUT R7, R7, 0x8, RZ, 0xfc, !PT ;  /* 0x0000000807072812 */ /* 0x000fe400078efcff */
[----:B------:R1:W-:Y:S01]  /*19b60*/  @!P4 STG.E.U8 desc[UR14][R162.64+0x48], R188 ;  /* 0x000048bca200c986 */ /* 0x0003e2000c10110e */
[----:B------:R-:W-:Y:S01]  /*19b70*/  ISETP.LT.OR P4, PT, R0, 0x49, !P1 ;  /* 0x000000490000780c */ /* 0x000fe20004f81670 */
[----:B0-----:R-:W-:-:S05]  /*19b80*/  IMAD.U32 R187, RZ, RZ, UR5 ;  /* 0x00000005ffbb7e24 */ /* 0x001fca000f8e00ff */
[----:B------:R-:W-:Y:S02]  /*19b90*/  @!P2 IADD3.X R187, R187, UR12, R3, P5, P6 ;  /* 0x0000000cbbbbac10 */ /* 0x000fe4000afec403 */
[----:B------:R-:W-:Y:S01]  /*19ba0*/  ISETP.LT.OR P2, PT, R0, 0x69, !P1 ;  /* 0x000000690000780c */ /* 0x000fe20004f41670 */
[----:B-1----:R-:W-:-:S04]  /*19bb0*/  IMAD.U32 R163, RZ, RZ, UR8 ;  /* 0x00000008ffa37e24 */ /* 0x002fc8000f8e00ff */
[----:B------:R-:W0:Y:S01]  /*19bc0*/  @!P4 LDC.64 R152, c[0x0][0x650] ;  /* 0x00019400ff98cb82 */ /* 0x000e220000000a00 */
[----:B------:R-:W-:Y:S01]  /*19bd0*/  IMAD.U32 R236, RZ, RZ, UR5 ;  /* 0x00000005ffec7e24 */ /* 0x000fe2000f8e00ff */
[----:B------:R-:W-:-:S06]  /*19be0*/  LOP3.LUT R7, R7, 0xffdfffff, RZ, 0xc0, !PT ;  /* 0xffdfffff07077812 */ /* 0x000fcc00078ec0ff */
[----:B------:R-:W-:Y:S02]  /*19bf0*/  @!P2 IADD3 R163, P5, P6, R163, UR9, R4 ;  /* 0x00000009a3a3ac10 */ /* 0x000fe4000febe004 */
[----:B------:R-:W-:Y:S02]  /*19c00*/  @P2 LOP3.LUT R7, R7, 0x200000, RZ, 0xfc, !PT ;  /* 0x0020000007072812 */ /* 0x000fe400078efcff */
[----:B------:R-:W-:Y:S02]  /*19c10*/  @!P2 IADD3.X R236, R236, UR12, R3, P5, P6 ;  /* 0x0000000cececac10 */ /* 0x000fe4000afec403 */
[----:B------:R-:W-:Y:S01]  /*19c20*/  ISETP.LT.OR P2, PT, R0, 0x6a, !P1 ;  /* 0x0000006a0000780c */ /* 0x000fe20004f41670 */
[----:B------:R-:W-:Y:S01]  /*19c30*/  IMAD.U32 R188, RZ, RZ, UR8 ;  /* 0x00000008ffbc7e24 */ /* 0x000fe2000f8e00ff */
[----:B------:R-:W-:Y:S01]  /*19c40*/  LOP3.LUT R7, R7, 0xffefffff, RZ, 0xc0, !PT ;  /* 0xffefffff07077812 */ /* 0x000fe200078ec0ff */
[----:B------:R-:W-:Y:S02]  /*19c50*/  IMAD.U32 R162, RZ, RZ, UR5 ;  /* 0x00000005ffa27e24 */ /* 0x000fe4000f8e00ff */
[----:B------:R-:W-:Y:S01]  /*19c60*/  FMUL R189, R189, UR13 ;  /* 0x0000000dbdbd7c20 */ /* 0x000fe20008400000 */
[----:B------:R-:W-:-:S07]  /*19c70*/  FMUL R190, R190, UR13 ;  /* 0x0000000dbebe7c20 */ /* 0x000fce0008400000 */
[----:B------:R-:W-:Y:S02]  /*19c80*/  @!P2 IADD3 R188, P5, P6, R188, UR9, R4 ;  /* 0x00000009bcbcac10 */ /* 0x000fe4000febe004 */
[----:B------:R-:W-:Y:S02]  /*19c90*/  @P2 LOP3.LUT R7, R7, 0x100000, RZ, 0xfc, !PT ;  /* 0x0010000007072812 */ /* 0x000fe400078efcff */
[----:B------:R-:W-:Y:S02]  /*19ca0*/  @!P2 IADD3.X R162, R162, UR12, R3, P5, P6 ;  /* 0x0000000ca2a2ac10 */ /* 0x000fe4000afec403 */
[----:B0-----:R-:W-:Y:S02]  /*19cb0*/  @!P4 IADD3 R152, P2, R13, R152, RZ ;  /* 0x000000980d98c210 */ /* 0x001fe40007f5e0ff */
[----:B------:R-:W-:Y:S02]  /*19cc0*/  F2FP.SATFINITE.E4M3.F32.PACK_AB_MERGE_C R189, RZ, R189, RZ ;  /* 0x000000bdffbd723e */ /* 0x000fe400048070ff */
[----:B------:R-:W-:Y:S01]  /*19cd0*/  F2FP.SATFINITE.E4M3.F32.PACK_AB_MERGE_C R190, RZ, R190, RZ ;  /* 0x000000beffbe723e */ /* 0x000fe200048070ff */
[----:B------:R-:W-:-:S02]  /*19ce0*/  @!P4 IMAD.X R153, R180, 0x1, R153, P2 ;  /* 0x00000001b499c824 */ /* 0x000fc400010e0699 */
[----:B------:R-:W-:Y:S04]  /*19cf0*/  @!P0 STG.E.U8 desc[UR14][R164.64+0x49], R189 ;  /* 0x000049bda4008986 */ /* 0x000fe8000c10110e */
[----:B------:R0:W-:Y:S01]  /*19d00*/  @!P4 STG.E.U8 desc[UR14][R152.64+0x48], R190 ;  /* 0x000048be9800c986 */ /* 0x0001e2000c10110e */
[C---:B------:R-:W-:Y:S02]  /*19d10*/  ISETP.LT.OR P4, PT, R0.reuse, 0x4a, !P1 ;  /* 0x0000004a0000780c */ /* 0x040fe40004f81670 */
[C---:B------:R-:W-:Y:S02]  /*19d20*/  ISETP.LT.OR P0, PT, R0.reuse, 0x71, !P1 ;  /* 0x000000710000780c */ /* 0x040fe40004f01670 */
[----:B------:R-:W-:-:S09]  /*19d30*/  ISETP.LT.OR P2, PT, R0, 0x72, !P1 ;  /* 0x000000720000780c */ /* 0x000fd20004f41670 */
[----:B0-----:R-:W0:Y:S01]  /*19d40*/  @!P4 LDC.64 R152, c[0x0][0x650] ;  /* 0x00019400ff98cb82 */ /* 0x001e220000000a00 */
[----:B------:R-:W-:Y:S02]  /*19d50*/  IMAD.U32 R164, RZ, RZ, UR8 ;  /* 0x00000008ffa47e24 */ /* 0x000fe4000f8e00ff */
[----:B------:R-:W-:Y:S02]  /*19d60*/  IMAD.U32 R189, RZ, RZ, UR5 ;  /* 0x00000005ffbd7e24 */ /* 0x000fe4000f8e00ff */
[----:B------:R-:W-:Y:S01]  /*19d70*/  IMAD.U32 R244, RZ, RZ, UR8 ;  /* 0x00000008fff47e24 */ /* 0x000fe2000f8e00ff */
[----:B------:R-:W-:Y:S02]  /*19d80*/  @!P0 IADD3 R13, P5, P6, R164, UR9, R4 ;  /* 0x00000009a40d8c10 */ /* 0x000fe4000febe004 */
[----:B------:R-:W-:Y:S01]  /*19d90*/  LOP3.LUT R7, R7, 0xff7fffff, RZ, 0xc0, !PT ;  /* 0xff7fffff07077812 */ /* 0x000fe200078ec0ff */
[----:B------:R-:W-:Y:S01]  /*19da0*/  IMAD.U32 R245, RZ, RZ, UR5 ;  /* 0x00000005fff57e24 */ /* 0x000fe2000f8e00ff */
[----:B------:R-:W-:-:S02]  /*19db0*/  @!P0 IADD3.X R189, R189, UR12, R3, P5, P6 ;  /* 0x0000000cbdbd8c10 */ /* 0x000fc4000afec403 */
[----:B------:R-:W-:Y:S02]  /*19dc0*/  @!P2 IADD3 R244, P5, P6, R244, UR9, R4 ;  /* 0x00000009f4f4ac10 */ /* 0x000fe4000febe004 */
[----:B------:R-:W-:Y:S01]  /*19dd0*/  @P0 LOP3.LUT R7, R7, 0x800000, RZ, 0xfc, !PT ;  /* 0x0080000007070812 */ /* 0x000fe200078efcff */
[----:B------:R-:W-:Y:S01]  /*19de0*/  FMUL R191, R191, UR13 ;  /* 0x0000000dbfbf7c20 */ /* 0x000fe20008400000 */
[----:B------:R-:W-:Y:S02]  /*19df0*/  @!P2 IADD3.X R245, R245, UR12, R3, P5, P6 ;  /* 0x0000000cf5f5ac10 */ /* 0x000fe4000afec403 */
[C---:B------:R-:W-:Y:S02]  /*19e00*/  LOP3.LUT P0, RZ, R7.reuse, 0x8000, RZ, 0xc0, !PT ;  /* 0x0000800007ff7812 */ /* 0x040fe4000780c0ff */
[----:B------:R-:W-:Y:S02]  /*19e10*/  LOP3.LUT R7, R7, 0xfff7ffff, RZ, 0xc0, !PT ;  /* 0xfff7ffff07077812 */ /* 0x000fe400078ec0ff */
[----:B0-----:R-:W-:Y:S01]  /*19e20*/  @!P4 IADD3 R10, P5, R10, R152, RZ ;  /* 0x000000980a0ac210 */ /* 0x001fe20007fbe0ff */
[----:B------:R-:W-:Y:S01]  /*19e30*/  FMUL R192, R192, UR13 ;  /* 0x0000000dc0c07c20 */ /* 0x000fe20008400000 */
[----:B------:R-:W-:-:S02]  /*19e40*/  @P2 LOP3.LUT R7, R7, 0x80000, RZ, 0xfc, !PT ;  /* 0x0008000007072812 */ /* 0x000fc400078efcff */
[----:B------:R-:W-:Y:S01]  /*19e50*/  F2FP.SATFINITE.E4M3.F32.PACK_AB_MERGE_C R191, RZ, R191, RZ ;  /* 0x000000bfffbf723e */ /* 0x000fe200048070ff */
[----:B------:R-:W-:Y:S01]  /*19e60*/  @!P4 IMAD.X R11, R11, 0x1, R153, P5 ;  /* 0x000000010b0bc824 */ /* 0x000fe200028e0699 */
[C---:B------:R-:W-:Y:S02]  /*19e70*/  ISETP.LT.OR P2, PT, R0.reuse, 0x79, !P1 ;  /* 0x000000790000780c */ /* 0x040fe40004f41670 */
[----:B------:R-:W-:Y:S02]  /*19e80*/  F2FP.SATFINITE.E4M3.F32.PACK_AB_MERGE_C R192, RZ, R192, RZ ;  /* 0x000000c0ffc0723e */ /* 0x000fe400048070ff */
[----:B------:R0:W-:Y:S01]  /*19e90*/  @!P4 STG.E.U8 desc[UR14][R10.64+0x49], R191 ;  /* 0x000049bf0a00c986 */ /* 0x0001e2000c10110e */
[----:B------:R-:W-:Y:S01]  /*19ea0*/  ISETP.LT.OR P4, PT, R0, 0x7a, !P1 ;  /* 0x0000007a0000780c */ /* 0x000fe20004f81670 */
[----:B------:R-:W-:Y:S02]  /*19eb0*/  IMAD.U32 R252, RZ, RZ, UR8 ;  /* 0x00000008fffc7e24 */ /* 0x000fe4000f8e00ff */
[----:B------:R-:W-:Y:S01]  /*19ec0*/  @!P0 STG.E.U8 desc[UR14][R166.64+0x50], R192 ;  /* 0x000050c0a6008986 */ /* 0x000fe2000c10110e */
[----:B------:R-:W-:Y:S01]  /*19ed0*/  LOP3.LUT P0, RZ, R6, 0x4000000, RZ, 0xc0, !PT ;  /* 0x0400000006ff7812 */ /* 0x000fe2000780c0ff */
[----:B------:R-:W-:-:S03]  /*19ee0*/  IMAD.U32 R152, RZ, RZ, UR5 ;  /* 0x00000005ff987e24 */ /* 0x000fc6000f8e00ff */
[--C-:B------:R-:W-:Y:S01]  /*19ef0*/  @!P2 IADD3 R252, P5, P6, R252, UR9, R4.reuse ;  /* 0x00000009fcfcac10 */ /* 0x100fe2000febe004 */
[----:B0-----:R-:W-:Y:S01]  /*19f00*/  IMAD.U32 R11, RZ, RZ, UR8 ;  /* 0x00000008ff0b7e24 */ /* 0x001fe2000f8e00ff */
[----:B------:R-:W-:Y:S01]  /*19f10*/  LOP3.LUT R7, R7, 0xfffbffff, RZ, 0xc0, !PT ;  /* 0xfffbffff07077812 */ /* 0x000fe200078ec0ff */
[----:B------:R-:W-:Y:S01]  /*19f20*/  IMAD.U32 R10, RZ, RZ, UR5 ;  /* 0x00000005ff0a7e24 */ /* 0x000fe2000f8e00ff */
[--C-:B------:R-:W-:Y:S02]  /*19f30*/  @!P2 IADD3.X R46, R152, UR12, R3.reuse, P5, P6 ;  /* 0x0000000c982eac10 */ /* 0x100fe4000afec403 */
[----:B------:R-:W-:Y:S02]  /*19f40*/  @!P4 IADD3 R45, P1, P5, R11, UR9, R4 ;  /* 0x000000090b2dcc10 */ /* 0x000fe4000fd3e004 */
[----:B------:R-:W-:Y:S02]  /*19f50*/  @P2 LOP3.LUT R7, R7, 0x40000, RZ, 0xfc, !PT ;  /* 0x0004000007072812 */ /* 0x000fe400078efcff */
[----:B------:R-:W-:-:S02]  /*19f60*/  @!P4 IADD3.X R44, R10, UR12, R3, P1, P5 ;  /* 0x0000000c0a2ccc10 */ /* 0x000fc40008fea403 */
[----:B------:R-:W0:Y:S01]  /*19f70*/  @!P0 LDC.64 R10, c[0x0][0x650] ;  /* 0x00019400ff0a8b82 */ /* 0x000e220000000a00 */
[C---:B------:R-:W-:Y:S02]  /*19f80*/  LOP3.LUT P6, RZ, R7.reuse, 0x200, RZ, 0xc0, !PT ;  /* 0x0000020007ff7812 */ /* 0x040fe400078cc0ff */
[----:B------:R-:W-:-:S04]  /*19f90*/  LOP3.LUT R7, R7, 0xfffdffff, RZ, 0xc0, !PT ;  /* 0xfffdffff07077812 */ /* 0x000fc800078ec0ff */
[----:B------:R-:W-:Y:S01]  /*19fa0*/  @P4 LOP3.LUT R7, R7, 0x20000, RZ, 0xfc, !PT ;  /* 0x0002000007074812 */ /* 0x000fe200078efcff */
[----:B------:R-:W-:-:S03]  /*19fb0*/  FMUL R193, R193, UR13 ;  /* 0x0000000dc1c17c20 */ /* 0x000fc60008400000 */
[----:B------:R-:W-:Y:S02]  /*19fc0*/  LOP3.LUT P1, RZ, R7, 0x4000, RZ, 0xc0, !PT ;  /* 0x0000400007ff7812 */ /* 0x000fe4000782c0ff */
[----:B------:R-:W-:Y:S02]  /*19fd0*/  F2FP.SATFINITE.E4M3.F32.PACK_AB_MERGE_C R193, RZ, R193, RZ ;  /* 0x000000c1ffc1723e */ /* 0x000fe400048070ff */
[----:B------:R-:W-:Y:S01]  /*19fe0*/  LOP3.LUT P4, RZ, R6, 0x8000000, RZ, 0xc0, !PT ;  /* 0x0800000006ff7812 */ /* 0x000fe2000788c0ff */
[----:B------:R-:W-:-:S08]  /*19ff0*/  FMUL R194, R194, UR13 ;  /* 0x0000000dc2c27c20 */ /* 0x000fd00008400000 */
[----:B------:R-:W-:Y:S01]  /*1a000*/  @!P1 STG.E.U8 desc[UR14][R154.64+0x51], R193 ;  /* 0x000051c19a009986 */ /* 0x000fe2000c10110e */
[----:B0-----:R-:W-:Y:S02]  /*1a010*/  @!P0 IADD3 R10, P1, R183, R10, RZ ;  /* 0x0000000ab70a8210 */ /* 0x001fe40007f3e0ff */
[----:B------:R-:W-:-:S03]  /*1a020*/  F2FP.SATFINITE.E4M3.F32.PACK_AB_MERGE_C R194, RZ, R194, RZ ;  /* 0x000000c2ffc2723e */ /* 0x000fc600048070ff */
[----:B------:R-:W-:-:S05]  /*1a030*/  @!P0 IMAD.X R11, R237, 0x1, R11, P1 ;  /* 0x00000001ed0b8824 */ /* 0x000fca00008e060b */
[----:B------:R0:W-:Y:S01]  /*1a040*/  @!P0 STG.E.U8 desc[UR14][R10.64+0x50], R194 ;  /* 0x000050c20a008986 */ /* 0x0001e2000c10110e */
[----:B------:R-:W-:Y:S01]  /*1a050*/  LOP3.LUT P2, RZ, R6, 0x10000000, RZ, 0xc0, !PT ;  /* 0x1000000006ff7812 */ /* 0x000fe2000784c0ff */
[----:B0-----:R-:W0:Y:S01]  /*1a060*/  @!P4 LDC.64 R10, c[0x0][0x650] ;  /* 0x00019400ff0acb82 */ /* 0x001e220000000a00 */
[----:B------:R-:W-:-:S11]  /*1a070*/  FMUL R195, R195, UR13 ;  /* 0x0000000dc3c37c20 */ /* 0x000fd60008400000 */
[----:B------:R-:W1:Y:S01]  /*1a080*/  @!P2 LDC.64 R152, c[0x0][0x650] ;  /* 0x00019400ff98ab82 */ /* 0x000e620000000a00 */
[----:B------:R-:W-:Y:S02]  /*1a090*/  LOP3.LUT P5, RZ, R7, 0x2000, RZ, 0xc0, !PT ;  /* 0x0000200007ff7812 */ /* 0x000fe400078ac0ff */
[----:B------:R-:W-:Y:S01]  /*1a0a0*/  F2FP.SATFINITE.E4M3.F32.PACK_AB_MERGE_C R195, RZ, R195, RZ ;  /* 0x000000c3ffc3723e */ /* 0x000fe200048070ff */
[----:B------:R-:W-:Y:S01]  /*1a0b0*/  FMUL R196, R196, UR13 ;  /* 0x0000000dc4c47c20 */ /* 0x000fe20008400000 */
[----:B------:R-:W-:Y:S02]  /*1a0c0*/  LOP3.LUT P0, RZ, R6, 0x2000000, RZ, 0xc0, !PT ;  /* 0x0200000006ff7812 */ /* 0x000fe4000780c0ff */
[----:B0-----:R-:W-:-:S05]  /*1a0d0*/  @!P4 IADD3 R10, P1, R160, R10, RZ ;  /* 0x0000000aa00ac210 */ /* 0x001fca0007f3e0ff */
[----:B------:R-:W-:Y:S01]  /*1a0e0*/  @!P4 IMAD.X R11, R161, 0x1, R11, P1 ;  /* 0x00000001a10bc824 */ /* 0x000fe200008e060b */
[----:B------:R-:W-:-:S04]  /*1a0f0*/  F2FP.SATFINITE.E4M3.F32.PACK_AB_MERGE_C R155, RZ, R196, RZ ;  /* 0x000000c4ff9b723e */ /* 0x000fc800048070ff */
[----:B------:R0:W-:Y:S01]  /*1a100*/  @!P4 STG.E.U8 desc[UR14][R10.64+0x51], R195 ;  /* 0x000051c30a00c986 */ /* 0x0001e2000c10110e */
[C---:B------:R-:W-:Y:S01]  /*1a110*/  ISETP.LT.OR P4, PT, R0.reuse, 0x2, !P0 ;  /* 0x000000020000780c */ /* 0x040fe20004781670 */
[----:B------:R-:W-:Y:S01]  /*1a120*/  FMUL R197, R197, UR13 ;  /* 0x0000000dc5c57c20 */ /* 0x000fe20008400000 */
[----:B-1----:R-:W-:Y:S01]  /*1a130*/  @!P2 IADD3 R152, P1, R181, R152, RZ ;  /* 0x00000098b598a210 */ /* 0x002fe20007f3e0ff */
[----:B------:R1:W-:Y:S01]  /*1a140*/  @!P5 STG.E.U8 desc[UR14][R168.64+0x58], R155 ;  /* 0x0000589ba800d986 */ /* 0x0003e2000c10110e */
[----:B------:R-:W-:Y:S01]  /*1a150*/  ISETP.LT.OR P5, PT, R0, 0x9, !P0 ;  /* 0x000000090000780c */ /* 0x000fe200047a1670 */
[----:B------:R-:W-:Y:S02]  /*1a160*/  IMAD.U32 R161, RZ, RZ, UR6 ;  /* 0x00000006ffa17e24 */ /* 0x000fe4000f8e00ff */
[----:B------:R-:W-:Y:S01]  /*1a170*/  FMUL R198, R198, UR13 ;  /* 0x0000000dc6c67c20 */ /* 0x000fe20008400000 */
[----:B------:R-:W-:Y:S01]  /*1a180*/  @!P2 IMAD.X R153, R184, 0x1, R153, P1 ;  /* 0x00000001b899a824 */ /* 0x000fe200008e0699 */
[----:B------:R-:W-:Y:S01]  /*1a190*/  F2FP.SATFINITE.E4M3.F32.PACK_AB_MERGE_C R197, RZ, R197, RZ ;  /* 0x000000c5ffc5723e */ /* 0x000fe200048070ff */
[----:B------:R-:W-:-:S02]  /*1a1a0*/  IMAD.U32 R154, RZ, RZ, UR7 ;  /* 0x00000007ff9a7e24 */ /* 0x000fc4000f8e00ff */
[----:B0-----:R-:W-:Y:S01]  /*1a1b0*/  IMAD.U32 R11, RZ, RZ, UR6 ;  /* 0x00000006ff0b7e24 */ /* 0x001fe2000f8e00ff */
[----:B------:R-:W-:Y:S02]  /*1a1c0*/  @!P4 LEA R10, P1, R161, R4, 0x7 ;  /* 0x00000004a10ac211 */ /* 0x000fe400078238ff */
[----:B------:R-:W-:Y:S01]  /*1a1d0*/  F2FP.SATFINITE.E4M3.F32.PACK_AB_MERGE_C R161, RZ, R198, RZ ;  /* 0x000000c6ffa1723e */ /* 0x000fe200048070ff */
[----:B-1----:R-:W-:Y:S01]  /*1a1e0*/  IMAD.U32 R155, RZ, RZ, UR6 ;  /* 0x00000006ff9b7e24 */ /* 0x002fe2000f8e00ff */
[----:B------:R-:W-:Y:S01]  /*1a1f0*/  @!P6 STG.E.U8 desc[UR14][R240.64+0x59], R197 ;  /* 0x000059c5f000e986 */ /* 0x000fe2000c10110e */
[----:B------:R-:W-:Y:S01]  /*1a200*/  @!P4 LEA.HI.X R11, R11, R3, R154, 0x7, P1 ;  /* 0x000000030b0bc211 */ /* 0x000fe200008f3c9a */
[----:B------:R-:W-:Y:S02]  /*1a210*/  IMAD.U32 R165, RZ, RZ, UR6 ;  /* 0x00000006ffa57e24 */ /* 0x000fe4000f8e00ff */
[----:B------:R0:W-:Y:S02]  /*1a220*/  @!P2 STG.E.U8 desc[UR14][R152.64+0x58], R161 ;  /* 0x000058a19800a986 */ /* 0x0001e4000c10110e */
[----:B0-----:R-:W-:-:S04]  /*1a230*/  @!P5 LEA R152, P1, R155, R4, 0x7 ;  /* 0x000000049b98d211 */ /* 0x001fc800078238ff */
[----:B------:R-:W-:Y:S02]  /*1a240*/  @!P5 LEA.HI.X R153, R165, R3, R154, 0x7, P1 ;  /* 0x00000003a599d211 */ /* 0x000fe400008f3c9a */
[----:B------:R-:W0:Y:S01]  /*1a250*/  @!P3 LDC.64 R154, c[0x0][0x650] ;  /* 0x00019400ff9abb82 */ /* 0x000e220000000a00 */
[----:B------:R-:W-:Y:S01]  /*1a260*/  ISETP.LT.OR P2, PT, R0, 0xa, !P0 ;  /* 0x0000000a0000780c */ /* 0x000fe20004741670 */
[----:B------:R-:W-:Y:S01]  /*1a270*/  FMUL R199, R199, UR13 ;  /* 0x0000000dc7c77c20 */ /* 0x000fe20008400000 */
[----:B------:R-:W-:-:S04]  /*1a280*/  IMAD.U32 R161, RZ, RZ, UR6 ;  /* 0x00000006ffa17e24 */ /* 0x000fc8000f8e00ff */
[----:B------:R-:W-:Y:S01]  /*1a290*/  F2FP.SATFINITE.E4M3.F32.PACK_AB_MERGE_C R199, RZ, R199, RZ ;  /* 0x000000c7ffc7723e */ /* 0x000fe200048070ff */
[----:B------:R-:W-:Y:S01]  /*1a2a0*/  IMAD.U32 R160, RZ, RZ, UR7 ;  /* 0x00000007ffa07e24 */ /* 0x000fe2000f8e00ff */
[----:B0-----:R-:W-:-:S05]  /*1a2b0*/  @!P3 IADD3 R154, P1, R186, R154, RZ ;  /* 0x0000009aba9ab210 */ /* 0x001fca0007f3e0ff */
[----:B------:R-:W-:-:S05]  /*1a2c0*/  @!P3 IMAD.X R155, R185, 0x1, R155, P1 ;  /* 0x00000001b99bb824 */ /* 0x000fca00008e069b */
[----:B------:R0:W-:Y:S02]  /*1a2d0*/  @!P3 STG.E.U8 desc[UR14][R154.64+0x59], R199 ;  /* 0x000059c79a00b986 */ /* 0x0001e4000c10110e */
[----:B0-----:R-:W-:-:S04]  /*1a2e0*/  @!P2 LEA R154, P1, R161, R4, 0x7 ;  /* 0x00000004a19aa211 */ /* 0x001fc800078238ff */
[----:B------:R-:W-:Y:S02]  /*1a2f0*/  @!P2 LEA.HI.X R155, R165, R3, R160, 0x7, P1 ;  /* 0x00000003a59ba211 */ /* 0x000fe400008f3ca0 */
[----:B------:R-:W-:Y:S01]  /*1a300*/  ISETP.LT.OR P2, PT, R0, 0x11, !P0 ;  /* 0x000000110000780c */ /* 0x000fe20004741670 */
[----:B------:R-:W-:Y:S02]  /*1a310*/  IMAD.U32 R237, RZ, RZ, UR6 ;  /* 0x00000006ffed7e24 */ /* 0x000fe4000f8e00ff */
[----:B------:R-:W-:-:S10]  /*1a320*/  IMAD.U32 R240, RZ, RZ, UR7 ;  /* 0x00000007fff07e24 */ /* 0x000fd4000f8e00ff */
[----:B------:R-:W-:-:S04]  /*1a330*/  @!P2 LEA R237, P1, R237, R4, 0x7 ;  /* 0x00000004ededa211 */ /* 0x000fc800078238ff */
[----:B------:R-:W-:Y:S02]  /*1a340*/  @!P2 LEA.HI.X R240, R161, R3, R240, 0x7, P1 ;  /* 0x00000003a1f0a211 */ /* 0x000fe400008f3cf0 */
[----:B------:R-:W-:Y:S01]  /*1a350*/  ISETP.LT.OR P2, PT, R0, 0x12, !P0 ;  /* 0x000000120000780c */ /* 0x000fe20004741670 */
[----:B------:R-:W-:Y:S01]  /*1a360*/  FMUL R200, R200, UR13 ;  /* 0x0000000dc8c87c20 */ /* 0x000fe20008400000 */
[----:B------:R-:W-:-:S04]  /*1a370*/  IMAD.U32 R241, RZ, RZ, UR6 ;  /* 0x00000006fff17e24 */ /* 0x000fc8000f8e00ff */
[----:B------:R-:W-:Y:S02]  /*1a380*/  F2FP.SATFINITE.E4M3.F32.PACK_AB_MERGE_C R161, RZ, R200, RZ ;  /* 0x000000c8ffa1723e */ /* 0x000fe400048070ff */
[----:B------:R-:W-:-:S05]  /*1a390*/  LOP3.LUT P4, RZ, R7, 0x1000, RZ, 0xc0, !PT ;  /* 0x0000100007ff7812 */ /* 0x000fca000788c0ff */
[----:B------:R-:W-:Y:S02]  /*1a3a0*/  @!P2 LEA R200, P1, R165, R4, 0x7 ;  /* 0x00000004a5c8a211 */ /* 0x000fe400078238ff */
[----:B------:R-:W-:Y:S02]  /*1a3b0*/  LOP3.LUT P5, RZ, R7, 0x40, RZ, 0xc0, !PT ;  /* 0x0000004007ff7812 */ /* 0x000fe400078ac0ff */
[----:B------:R-:W-:Y:S02]  /*1a3c0*/  @!P2 LEA.HI.X R241, R241, R3, R160, 0x7, P1 ;  /* 0x00000003f1f1a211 */ /* 0x000fe400008f3ca0 */
[----:B------:R-:W-:Y:S01]  /*1a3d0*/  ISETP.LT.OR P2, PT, R0, 0x19, !P0 ;  /* 0x000000190000780c */ /* 0x000fe20004741670 */
[----:B------:R-:W-:Y:S01]  /*1a3e0*/  FMUL R201, R201, UR13 ;  /* 0x0000000dc9c97c20 */ /* 0x000fe20008400000 */
[----:B------:R-:W-:-:S04]  /*1a3f0*/  LOP3.LUT P6, RZ, R7, 0x20, RZ, 0xc0, !PT ;  /* 0x0000002007ff7812 */ /* 0x000fc800078cc0ff */
[----:B------:R-:W-:Y:S01]  /*1a400*/  F2FP.SATFINITE.E4M3.F32.PACK_AB_MERGE_C R201, RZ, R201, RZ ;  /* 0x000000c9ffc9723e */ /* 0x000fe200048070ff */
[----:B------:R0:W-:Y:S04]  /*1a410*/  @!P4 STG.E.U8 desc[UR14][R170.64+0x60], R161 ;  /* 0x000060a1aa00c986 */ /* 0x0001e8000c10110e */
[----:B------:R1:W-:Y:S01]  /*1a420*/  @!P5 STG.E.U8 desc[UR14][R156.64+0x61], R201 ;  /* 0x000061c99c00d986 */ /* 0x0003e2000c10110e */
[----:B0-----:R-:W-:Y:S01]  /*1a430*/  IMAD.U32 R161, RZ, RZ, UR6 ;  /* 0x00000006ffa17e24 */ /* 0x001fe2000f8e00ff */
[----:B-1----:R-:W-:-:S04]  /*1a440*/  @!P2 LEA R156, P1, R165, R4, 0x7 ;  /* 0x00000004a59ca211 */ /* 0x002fc800078238ff */
[----:B------:R-:W-:Y:S02]  /*1a450*/  @!P2 LEA.HI.X R157, R161, R3, R160, 0x7, P1 ;  /* 0x00000003a19da211 */ /* 0x000fe400008f3ca0 */
[----:B------:R-:W0:Y:S01]  /*1a460*/  @!P6 LDC.64 R160, c[0x0][0x650] ;  /* 0x00019400ffa0eb82 */ /* 0x000e220000000a00 */
[----:B------:R-:W-:Y:S01]  /*1a470*/  ISETP.LT.OR P2, PT, R0, 0x1a, !P0 ;  /* 0x0000001a0000780c */ /* 0x000fe20004741670 */
[----:B------:R-:W-:Y:S01]  /*1a480*/  IMAD.U32 R164, RZ, RZ, UR7 ;  /* 0x00000007ffa47e24 */ /* 0x000fe2000f8e00ff */
[----:B------:R-:W-:Y:S02]  /*1a490*/  LOP3.LUT P4, RZ, R7, 0x8, RZ, 0xc0, !PT ;  /* 0x0000000807ff7812 */ /* 0x000fe4000788c0ff */
[----:B0-----:R-:W-:-:S05]  /*1a4a0*/  @!P6 IADD3 R182, P1, R182, R160, RZ ;  /* 0x000000a0b6b6e210 */ /* 0x001fca0007f3e0ff */
[----:B------:R-:W-:Y:S02]  /*1a4b0*/  @!P6 IMAD.X R183, R234, 0x1, R161, P1 ;  /* 0x00000001eab7e824 */ /* 0x000fe400008e06a1 */
[----:B------:R-:W-:-:S05]  /*1a4c0*/  IMAD.U32 R161, RZ, RZ, UR6 ;  /* 0x00000006ffa17e24 */ /* 0x000fca000f8e00ff */
[----:B------:R-:W-:-:S04]  /*1a4d0*/  @!P2 LEA R160, P1, R161, R4, 0x7 ;  /* 0x00000004a1a0a211 */ /* 0x000fc800078238ff */
[----:B------:R-:W-:Y:S02]  /*1a4e0*/  @!P2 LEA.HI.X R161, R165, R3, R164, 0x7, P1 ;  /* 0x00000003a5a1a211 */ /* 0x000fe400008f3ca4 */
[----:B------:R-:W-:Y:S01]  /*1a4f0*/  ISETP.LT.OR P2, PT, R0, 0x21, !P0 ;  /* 0x000000210000780c */ /* 0x000fe20004741670 */
[----:B------:R-:W-:Y:S02]  /*1a500*/  IMAD.U32 R167, RZ, RZ, UR6 ;  /* 0x00000006ffa77e24 */ /* 0x000fe4000f8e00ff */
[----:B------:R-:W-:-:S10]  /*1a510*/  IMAD.U32 R166, RZ, RZ, UR7 ;  /* 0x00000007ffa67e24 */ /* 0x000fd4000f8e00ff */
[----:B------:R-:W-:-:S04]  /*1a520*/  @!P2 LEA R164, P1, R165, R4, 0x7 ;  /* 0x00000004a5a4a211 */ /* 0x000fc800078238ff */
[----:B------:R-:W-:Y:S02]  /*1a530*/  @!P2 LEA.HI.X R165, R167, R3, R166, 0x7, P1 ;  /* 0x00000003a7a5a211 */ /* 0x000fe400008f3ca6 */
[----:B------:R-:W0:Y:S01]  /*1a540*/  @!P4 LDC.64 R166, c[0x0][0x650] ;  /* 0x00019400ffa6cb82 */ /* 0x000e220000000a00 */
[----:B------:R-:W-:Y:S01]  /*1a550*/  FMUL R202, R202, UR13 ;  /* 0x0000000dcaca7c20 */ /* 0x000fe20008400000 */
[----:B------:R-:W-:-:S04]  /*1a560*/  ISETP.LT.OR P2, PT, R0, 0x22, !P0 ;  /* 0x000000220000780c */ /* 0x000fc80004741670 */
[----:B------:R-:W-:-:S05]  /*1a570*/  F2FP.SATFINITE.E4M3.F32.PACK_AB_MERGE_C R169, RZ, R202, RZ ;  /* 0x000000caffa9723e */ /* 0x000fca00048070ff */
[----:B------:R1:W-:Y:S01]  /*1a580*/  @!P6 STG.E.U8 desc[UR14][R182.64+0x60], R169 ;  /* 0x000060a9b600e986 */ /* 0x0003e2000c10110e */
[----:B------:R-:W-:Y:S02]  /*1a590*/  IMAD.U32 R171, RZ, RZ, UR6 ;  /* 0x00000006ffab7e24 */ /* 0x000fe4000f8e00ff */
[----:B------:R-:W-:Y:S02]  /*1a5a0*/  IMAD.U32 R170, RZ, RZ, UR7 ;  /* 0x00000007ffaa7e24 */ /* 0x000fe4000f8e00ff */
[----:B-1----:R-:W-:Y:S01]  /*1a5b0*/  IMAD.U32 R169, RZ, RZ, UR6 ;  /* 0x00000006ffa97e24 */ /* 0x002fe2000f8e00ff */
[----:B0-----:R-:W-:-:S05]  /*1a5c0*/  @!P4 IADD3 R166, P1, R235, R166, RZ ;  /* 0x000000a6eba6c210 */ /* 0x001fca0007f3e0ff */
[----:B------:R-:W-:Y:S01]  /*1a5d0*/  @!P4 IMAD.X R167, R187, 0x1, R167, P1 ;  /* 0x00000001bba7c824 */ /* 0x000fe200008e06a7 */
[----:B------:R-:W-:Y:S01]  /*1a5e0*/  @!P2 LEA R168, P1, R169, R4, 0x7 ;  /* 0x00000004a9a8a211 */ /* 0x000fe200078238ff */
[----:B------:R-:W-:-:S03]  /*1a5f0*/  FMUL R203, R203, UR13 ;  /* 0x0000000dcbcb7c20 */ /* 0x000fc60008400000 */
[----:B------:R-:W-:Y:S02]  /*1a600*/  @!P2 LEA.HI.X R169, R171, R3, R170, 0x7, P1 ;  /* 0x00000003aba9a211 */ /* 0x000fe400008f3caa */
[----:B------:R-:W-:Y:S02]  /*1a610*/  ISETP.LT.OR P2, PT, R0, 0x29, !P0 ;  /* 0x000000290000780c */ /* 0x000fe40004741670 */
[----:B------:R-:W-:Y:S01]  /*1a620*/  F2FP.SATFINITE.E4M3.F32.PACK_AB_MERGE_C R203, RZ, R203, RZ ;  /* 0x000000cbffcb723e */ /* 0x000fe200048070ff */
[----:B------:R-:W-:-:S04]  /*1a630*/  IMAD.U32 R181, RZ, RZ, UR6 ;  /* 0x00000006ffb57e24 */ /* 0x000fc8000f8e00ff */
[----:B------:R0:W-:Y:S06]  /*1a640*/  @!P4 STG.E.U8 desc[UR14][R166.64+0x61], R203 ;  /* 0x000061cba600c986 */ /* 0x0001ec000c10110e */
[----:B0-----:R-:W-:-:S04]  /*1a650*/  @!P2 LEA R166, P1, R171, R4, 0x7 ;  /* 0x00000004aba6a211 */ /* 0x001fc800078238ff */
[----:B------:R-:W-:Y:S02]  /*1a660*/  @!P2 LEA.HI.X R167, R181, R3, R170, 0x7, P1 ;  /* 0x00000003b5a7a211 */ /* 0x000fe400008f3caa */
[----:B------:R-:W-:Y:S01]  /*1a670*/  ISETP.LT.OR P2, PT, R0, 0x2a, !P0 ;  /* 0x0000002a0000780c */ /* 0x000fe20004741670 */
[----:B------:R-:W-:Y:S02]  /*1a680*/  IMAD.U32 R183, RZ, RZ, UR6 ;  /* 0x00000006ffb77e24 */ /* 0x000fe4000f8e00ff */
[----:B------:R-:W-:Y:S01]  /*1a690*/  IMAD.U32 R180, RZ, RZ, UR7 ;  /* 0x00000007ffb47e24 */ /* 0x000fe2000f8e00ff */
[C---:B------:R-:W-:Y:S01]  /*1a6a0*/  LOP3.LUT P5, RZ, R7.reuse, 0x2000000, RZ, 0xc0, !PT ;  /* 0x0200000007ff7812 */ /* 0x040fe200078ac0ff */
[----:B------:R-:W-:Y:S01]  /*1a6b0*/  FMUL R204, R204, UR13 ;  /* 0x0000000dcccc7c20 */ /* 0x000fe20008400000 */
[----:B------:R-:W-:-:S07]  /*1a6c0*/  LOP3.LUT P4, RZ, R7, 0x200000, RZ, 0xc0, !PT ;  /* 0x0020000007ff7812 */ /* 0x000fce000788c0ff */
[----:B------:R-:W-:-:S04]  /*1a6d0*/  @!P2 LEA R170, P1, R171, R4, 0x7 ;  /* 0x00000004abaaa211 */ /* 0x000fc800078238ff */
[----:B------:R-:W-:Y:S02]  /*1a6e0*/  @!P2 LEA.HI.X R171, R183, R3, R180, 0x7, P1 ;  /* 0x00000003b7aba211 */ /* 0x000fe400008f3cb4 */
[----:B------:R-:W-:Y:S02]  /*1a6f0*/  ISETP.LT.OR P2, PT, R0, 0x31, !P0 ;  /* 0x000000310000780c */ /* 0x000fe40004741670 */
[----:B------:R-:W-:-:S05]  /*1a700*/  F2FP.SATFINITE.E4M3.F32.PACK_AB_MERGE_C R181, RZ, R204, RZ ;  /* 0x000000ccffb5723e */ /* 0x000fca00048070ff */
[----:B------:R0:W-:Y:S06]  /*1a710*/  @!P5 STG.E.U8 desc[UR14][R172.64+0x68], R181 ;  /* 0x000068b5ac00d986 */ /* 0x0001ec000c10110e */
[----:B0-----:R-:W-:Y:S02]  /*1a720*/  @!P2 LEA R172, P1, R183, R4, 0x7 ;  /* 0x00000004b7aca211 */ /* 0x001fe400078238ff */
[----:B------:R-:W0:Y:S01]  /*1a730*/  @!P4 LDC.64 R182, c[0x0][0x650] ;  /* 0x00019400ffb6cb82 */ /* 0x000e220000000a00 */
[----:B------:R-:W-:-:S05]  /*1a740*/  IMAD.U32 R173, RZ, RZ, UR6 ;  /* 0x00000006ffad7e24 */ /* 0x000fca000f8e00ff */
[----:B------:R-:W-:Y:S02]  /*1a750*/  @!P2 LEA.HI.X R173, R173, R3, R180, 0x7, P1 ;  /* 0x00000003adada211 */ /* 0x000fe400008f3cb4 */
[----:B------:R-:W-:Y:S01]  /*1a760*/  ISETP.LT.OR P2, PT, R0, 0x32, !P0 ;  /* 0x000000320000780c */ /* 0x000fe20004741670 */
[----:B------:R-:W-:Y:S01]  /*1a770*/  IMAD.U32 R181, RZ, RZ, UR6 ;  /* 0x00000006ffb57e24 */ /* 0x000fe2000f8e00ff */
[----:B------:R-:W-:Y:S02]  /*1a780*/  LOP3.LUT P6, RZ, R7, 0x1000000, RZ, 0xc0, !PT ;  /* 0x0100000007ff7812 */ /* 0x000fe400078cc0ff */
[----:B0-----:R-:W-:Y:S01]  /*1a790*/  @!P4 IADD3 R182, P1, R163, R182, RZ ;  /* 0x000000b6a3b6c210 */ /* 0x001fe20007f3e0ff */
[----:B------:R-:W-:-:S04]  /*1a7a0*/  IMAD.U32 R163, RZ, RZ, UR6 ;  /* 0x00000006ffa37e24 */ /* 0x000fc8000f8e00ff */
[----:B------:R-:W-:-:S04]  /*1a7b0*/  @!P4 IMAD.X R183, R236, 0x1, R183, P1 ;  /* 0x00000001ecb7c824 */ /* 0x000fc800008e06b7 */
[----:B------:R-:W-:-:S04]  /*1a7c0*/  @!P2 LEA R163, P1, R163, R4, 0x7 ;  /* 0x00000004a3a3a211 */ /* 0x000fc800078238ff */
[----:B------:R-:W-:Y:S02]  /*1a7d0*/  @!P2 LEA.HI.X R180, R181, R3, R180, 0x7, P1 ;  /* 0x00000003b5b4a211 */ /* 0x000fe400008f3cb4 */
[----:B------:R-:W-:Y:S01]  /*1a7e0*/  ISETP.LT.OR P2, PT, R0, 0x39, !P0 ;  /* 0x000000390000780c */ /* 0x000fe20004741670 */
[----:B------:R-:W-:Y:S01]  /*1a7f0*/  FMUL R205, R205, UR13 ;  /* 0x0000000dcdcd7c20 */ /* 0x000fe20008400000 */
[----:B------:R-:W-:Y:S01]  /*1a800*/  LOP3.LUT P5, RZ, R7, 0x100000, RZ, 0xc0, !PT ;  /* 0x0010000007ff7812 */ /* 0x000fe200078ac0ff */
[----:B------:R-:W-:Y:S01]  /*1a810*/  FMUL R206, R206, UR13 ;  /* 0x0000000dcece7c20 */ /* 0x000fe20008400000 */
[----:B------:R-:W-:Y:S02]  /*1a820*/  IMAD.U32 R185, RZ, RZ, UR6 ;  /* 0x00000006ffb97e24 */ /* 0x000fe4000f8e00ff */
[----:B------:R-:W-:Y:S01]  /*1a830*/  F2FP.SATFINITE.E4M3.F32.PACK_AB_MERGE_C R205, RZ, R205, RZ ;  /* 0x000000cdffcd723e */ /* 0x000fe200048070ff */
[----:B------:R-:W-:Y:S01]  /*1a840*/  IMAD.U32 R184, RZ, RZ, UR7 ;  /* 0x00000007ffb87e24 */ /* 0x000fe2000f8e00ff */
[----:B------:R-:W-:-:S03]  /*1a850*/  F2FP.SATFINITE.E4M3.F32.PACK_AB_MERGE_C R187, RZ, R206, RZ ;  /* 0x000000ceffbb723e */ /* 0x000fc600048070ff */
[----:B------:R-:W-:Y:S02]  /*1a860*/  @!P6 STG.E.U8 desc[UR14][R238.64+0x69], R205 ;  /* 0x000069cdee00e986 */ /* 0x000fe4000c10110e */
[----:B------:R-:W-:Y:S02]  /*1a870*/  @!P2 LEA R181, P1, R181, R4, 0x7 ;  /* 0x00000004b5b5a211 */ /* 0x000fe400078238ff */
[----:B------:R0:W-:Y:S02]  /*1a880*/  @!P4 STG.E.U8 desc[UR14][R182.64+0x68], R187 ;  /* 0x000068bbb600c986 */ /* 0x0001e4000c10110e */
[----:B0-----:R-:W-:Y:S02]  /*1a890*/  @!P2 LEA.HI.X R182, R185, R3, R184, 0x7, P1 ;  /* 0x00000003b9b6a211 */ /* 0x001fe400008f3cb8 */
[----:B------:R-:W0:Y:S01]  /*1a8a0*/  @!P5 LDC.64 R184, c[0x0][0x650] ;  /* 0x00019400ffb8db82 */ /* 0x000e220000000a00 */
[----:B------:R-:W-:Y:S01]  /*1a8b0*/  ISETP.LT.OR P2, PT, R0, 0x3a, !P0 ;  /* 0x0000003a0000780c */ /* 0x000fe20004741670 */
[----:B------:R-:W-:Y:S01]  /*1a8c0*/  FMUL R207, R207, UR13 ;  /* 0x0000000dcfcf7c20 */ /* 0x000fe20008400000 */
[----:B------:R-:W-:-:S04]  /*1a8d0*/  IMAD.U32 R183, RZ, RZ, UR6 ;  /* 0x00000006ffb77e24 */ /* 0x000fc8000f8e00ff */
[----:B------:R-:W-:Y:S01]  /*1a8e0*/  F2FP.SATFINITE.E4M3.F32.PACK_AB_MERGE_C R207, RZ, R207, RZ ;  /* 0x000000cfffcf723e */ /* 0x000fe200048070ff */
[----:B------:R-:W-:Y:S01]  /*1a8f0*/  IMAD.U32 R187, RZ, RZ, UR6 ;  /* 0x00000006ffbb7e24 */ /* 0x000fe2000f8e00ff */
[----:B0-----:R-:W-:-:S05]  /*1a900*/  @!P5 IADD3 R184, P1, R188, R184, RZ ;  /* 0x000000b8bcb8d210 */ /* 0x001fca0007f3e0ff */
[----:B------:R-:W-:Y:S02]  /*1a910*/  @!P5 IMAD.X R185, R162, 0x1, R185, P1 ;  /* 0x00000001a2b9d824 */ /* 0x000fe400008e06b9 */
[----:B------:R-:W-:-:S03]  /*1a920*/  IMAD.U32 R162, RZ, RZ, UR7 ;  /* 0x00000007ffa27e24 */ /* 0x000fc6000f8e00ff */
[----:B------:R0:W-:Y:S02]  /*1a930*/  @!P5 STG.E.U8 desc[UR14][R184.64+0x69], R207 ;  /* 0x000069cfb800d986 */ /* 0x0001e4000c10110e */
[----:B0-----:R-:W-:-:S04]  /*1a940*/  @!P2 LEA R184, P1, R183, R4, 0x7 ;  /* 0x00000004b7b8a211 */ /* 0x001fc800078238ff */
[----:B------:R-:W-:Y:S02]  /*1a950*/  @!P2 LEA.HI.X R185, R187, R3, R162, 0x7, P1 ;  /* 0x00000003bbb9a211 */ /* 0x000fe400008f3ca2 */
[----:B------:R-:W-:Y:S01]  /*1a960*/  ISETP.LT.OR P2, PT, R0, 0x41, !P0 ;  /* 0x000000410000780c */ /* 0x000fe20004741670 */
[----:B------:R-:W-:Y:S01]  /*1a970*/  IMAD.U32 R186, RZ, RZ, UR7 ;  /* 0x00000007ffba7e24 */ /* 0x000fe2000f8e00ff */
[C---:B------:R-:W-:Y:S02]  /*1a980*/  LOP3.LUT P6, RZ, R7.reuse, 0x20000000, RZ, 0xc0, !PT ;  /* 0x2000000007ff7812 */ /* 0x040fe400078cc0ff */
[C---:B------:R-:W-:Y:S01]  /*1a990*/  LOP3.LUT P4, RZ, R7.reuse, 0x8000000, RZ, 0xc0, !PT ;  /* 0x0800000007ff7812 */ /* 0x040fe2000788c0ff */
[----:B------:R-:W-:Y:S01]  /*1a9a0*/  FMUL R208, R208, UR13 ;  /* 0x0000000dd0d07c20 */ /* 0x000fe20008400000 */
[----:B------:R-:W-:Y:S01]  /*1a9b0*/  LOP3.LUT P5, RZ, R7, 0x800000, RZ, 0xc0, !PT ;  /* 0x0080000007ff7812 */ /* 0x000fe200078ac0ff */
[----:B------:R-:W-:-:S06]  /*1a9c0*/  FMUL R209, R209, UR13 ;  /* 0x0000000dd1d17c20 */ /* 0x000fcc0008400000 */
[----:B------:R-:W-:-:S04]  /*1a9d0*/  @!P2 LEA R162, P1, R183, R4, 0x7 ;  /* 0x00000004b7a2a211 */ /* 0x000fc800078238ff */
[----:B------:R-:W-:Y:S02]  /*1a9e0*/  @!P2 LEA.HI.X R183, R187, R3, R186, 0x7, P1 ;  /* 0x00000003bbb7a211 */ /* 0x000fe400008f3cba */
[----:B------:R-:W-:Y:S02]  /*1a9f0*/  ISETP.LT.OR P2, PT, R0, 0x42, !P0 ;  /* 0x000000420000780c */ /* 0x000fe40004741670 */
[----:B------:R-:W-:Y:S02]  /*1aa00*/  F2FP.SATFINITE.E4M3.F32.PACK_AB_MERGE_C R187, RZ, R208, RZ ;  /* 0x000000d0ffbb723e */ /* 0x000fe400048070ff */
[----:B------:R-:W-:Y:S01]  /*1aa10*/  F2FP.SATFINITE.E4M3.F32.PACK_AB_MERGE_C R209, RZ, R209, RZ ;  /* 0x000000d1ffd1723e */ /* 0x000fe200048070ff */
[----:B------:R-:W-:Y:S02]  /*1aa20*/  IMAD.U32 R191, RZ, RZ, UR6 ;  /* 0x00000006ffbf7e24 */ /* 0x000fe4000f8e00ff */
[----:B------:R0:W-:Y:S01]  /*1aa30*/  @!P6 STG.E.U8 desc[UR14][R174.64+0x70], R187 ;  /* 0x000070bbae00e986 */ /* 0x0001e2000c10110e */
[----:B------:R-:W-:-:S03]  /*1aa40*/  IMAD.U32 R193, RZ, RZ, UR6 ;  /* 0x00000006ffc17e24 */ /* 0x000fc6000f8e00ff */
[----:B------:R1:W-:Y:S02]  /*1aa50*/  @!P4 STG.E.U8 desc[UR14][R158.64+0x71], R209 ;  /* 0x000071d19e00c986 */ /* 0x0003e4000c10110e */
[----:B0-----:R-:W-:Y:S01]  /*1aa60*/  @!P2 LEA R174, P1, R191, R4, 0x7 ;  /* 0x00000004bfaea211 */ /* 0x001fe200078238ff */
[----:B-1----:R-:W0:Y:S03]  /*1aa70*/  @!P5 LDC.64 R158, c[0x0][0x650] ;  /* 0x00019400ff9edb82 */ /* 0x002e260000000a00 */
[----:B------:R-:W-:Y:S02]  /*1aa80*/  @!P2 LEA.HI.X R175, R193, R3, R186, 0x7, P1 ;  /* 0x00000003c1afa211 */ /* 0x000fe400008f3cba */
[----:B------:R-:W-:Y:S01]  /*1aa90*/  ISETP.LT.OR P1, PT, R0, 0x49, !P0 ;  /* 0x000000490000780c */ /* 0x000fe20004721670 */
[----:B------:R-:W-:Y:S02]  /*1aaa0*/  IMAD.U32 R187, RZ, RZ, UR6 ;  /* 0x00000006ffbb7e24 */ /* 0x000fe4000f8e00ff */
[----:B------:R-:W-:-:S10]  /*1aab0*/  IMAD.U32 R188, RZ, RZ, UR7 ;  /* 0x00000007ffbc7e24 */ /* 0x000fd4000f8e00ff */
[----:B------:R-:W-:-:S04]  /*1aac0*/  @!P1 LEA R186, P2, R191, R4, 0x7 ;  /* 0x00000004bfba9211 */ /* 0x000fc800078438ff */
[----:B------:R-:W-:Y:S02]  /*1aad0*/  @!P1 LEA.HI.X R187, R187, R3, R188, 0x7, P2 ;  /* 0x00000003bbbb9211 */ /* 0x000fe400010f3cbc */
[----:B0-----:R-:W-:Y:S02]  /*1aae0*/  @!P5 IADD3 R158, P2, R13, R158, RZ ;  /* 0x0000009e0d9ed210 */ /* 0x001fe40007f5e0ff */
[----:B------:R-:W-:Y:S01]  /*1aaf0*/  LOP3.LUT P6, RZ, R7, 0x80000, RZ, 0xc0, !PT ;  /* 0x0008000007ff7812 */ /* 0x000fe200078cc0ff */
[----:B------:R-:W-:Y:S02]  /*1ab00*/  FMUL R210, R210, UR13 ;  /* 0x0000000dd2d27c20 */ /* 0x000fe40008400000 */
[----:B------:R-:W-:Y:S01]  /*1ab10*/  @!P5 IMAD.X R159, R189, 0x1, R159, P2 ;  /* 0x00000001bd9fd824 */ /* 0x000fe200010e069f */
[----:B------:R-:W-:Y:S02]  /*1ab20*/  ISETP.LT.OR P2, PT, R0, 0x4a, !P0 ;  /* 0x0000004a0000780c */ /* 0x000fe40004741670 */
[----:B------:R-:W-:Y:S01]  /*1ab30*/  F2FP.SATFINITE.E4M3.F32.PACK_AB_MERGE_C R193, RZ, R210, RZ ;  /* 0x000000d2ffc1723e */ /* 0x000fe200048070ff */
[----:B------:R-:W-:-:S02]  /*1ab40*/  IMAD.U32 R13, RZ, RZ, UR6 ;  /* 0x00000006ff0d7e24 */ /* 0x000fc4000f8e00ff */
[----:B------:R-:W-:Y:S02]  /*1ab50*/  IMAD.U32 R189, RZ, RZ, UR6 ;  /* 0x00000006ffbd7e24 */ /* 0x000fe4000f8e00ff */
[----:B------:R0:W-:Y:S01]  /*1ab60*/  @!P5 STG.E.U8 desc[UR14][R158.64+0x70], R193 ;  /* 0x000070c19e00d986 */ /* 0x0001e2000c10110e */
[----:B------:R-:W-:-:S05]  /*1ab70*/  IMAD.U32 R190, RZ, RZ, UR7 ;  /* 0x00000007ffbe7e24 */ /* 0x000fca000f8e00ff */
[----:B------:R-:W-:Y:S01]  /*1ab80*/  @!P2 LEA R13, P3, R13, R4, 0x7 ;  /* 0x000000040d0da211 */ /* 0x000fe200078638ff */
[----:B0-----:R-:W0:Y:S03]  /*1ab90*/  @!P6 LDC.64 R158, c[0x0][0x650] ;  /* 0x00019400ff9eeb82 */ /* 0x001e260000000a00 */
[----:B------:R-:W-:Y:S02]  /*1aba0*/  @!P2 LEA.HI.X R189, R189, R3, R190, 0x7, P3 ;  /* 0x00000003bdbda211 */ /* 0x000fe400018f3cbe */
[----:B------:R-:W-:Y:S01]  /*1abb0*/  ISETP.LT.OR P3, PT, R0, 0x51, !P0 ;  /* 0x000000510000780c */ /* 0x000fe20004761670 */
[----:B------:R-:W-:Y:S02]  /*1abc0*/  IMAD.U32 R195, RZ, RZ, UR6 ;  /* 0x00000006ffc37e24 */ /* 0x000fe4000f8e00ff */
[----:B------:R-:W-:-:S10]  /*1abd0*/  IMAD.U32 R192, RZ, RZ, UR7 ;  /* 0x00000007ffc07e24 */ /* 0x000fd4000f8e00ff */
[----:B------:R-:W-:-:S04]  /*1abe0*/  @!P3 LEA R191, P4, R191, R4, 0x7 ;  /* 0x00000004bfbfb211 */ /* 0x000fc800078838ff */
[----:B------:R-:W-:Y:S02]  /*1abf0*/  @!P3 LEA.HI.X R192, R195, R3, R192, 0x7, P4 ;  /* 0x00000003c3c0b211 */ /* 0x000fe400020f3cc0 */
[----:B0-----:R-:W-:-:S05]  /*1ac00*/  @!P6 IADD3 R158, P4, R244, R158, RZ ;  /* 0x0000009ef49ee210 */ /* 0x001fca0007f9e0ff */
[----:B------:R-:W-:Y:S01]  /*1ac10*/  @!P6 IMAD.X R159, R245, 0x1, R159, P4 ;  /* 0x00000001f59fe824 */ /* 0x000fe200020e069f */
[----:B------:R-:W-:Y:S01]  /*1ac20*/  ISETP.LT.OR P4, PT, R0, 0x52, !P0 ;  /* 0x000000520000780c */ /* 0x000fe20004781670 */
[----:B------:R-:W-:Y:S02]  /*1ac30*/  IMAD.U32 R197, RZ, RZ, UR6 ;  /* 0x00000006ffc57e24 */ /* 0x000fe4000f8e00ff */
[----:B------:R-:W-:Y:S02]  /*1ac40*/  IMAD.U32 R194, RZ, RZ, UR7 ;  /* 0x00000007ffc27e24 */ /* 0x000fe4000f8e00ff */
[----:B------:R-:W-:-:S08]  /*1ac50*/  FMUL R211, R211, UR13 ;  /* 0x0000000dd3d37c20 */ /* 0x000fd00008400000 */
[----:B------:R-:W-:-:S04]  /*1ac60*/  @!P4 LEA R196, P5, R195, R4, 0x7 ;  /* 0x00000004c3c4c211 */ /* 0x000fc800078a38ff */
[----:B------:R-:W-:Y:S02]  /*1ac70*/  @!P4 LEA.HI.X R197, R197, R3, R194, 0x7, P5 ;  /* 0x00000003c5c5c211 */ /* 0x000fe400028f3cc2 */
[----:B------:R-:W-:Y:S02]  /*1ac80*/  ISETP.LT.OR P5, PT, R0, 0x59, !P0 ;  /* 0x000000590000780c */ /* 0x000fe400047a1670 */
[----:B------:R-:W-:Y:S01]  /*1ac90*/  F2FP.SATFINITE.E4M3.F32.PACK_AB_MERGE_C R211, RZ, R211, RZ ;  /* 0x000000d3ffd3723e */ /* 0x000fe200048070ff */
[----:B------:R-:W-:Y:S02]  /*1aca0*/  IMAD.U32 R199, RZ, RZ, UR6 ;  /* 0x00000006ffc77e24 */ /* 0x000fe4000f8e00ff */
[----:B------:R-:W-:Y:S02]  /*1acb0*/  IMAD.U32 R201, RZ, RZ, UR7 ;  /* 0x00000007ffc97e24 */ /* 0x000fe4000f8e00ff */
[----:B------:R0:W-:Y:S01]  /*1acc0*/  @!P6 STG.E.U8 desc[UR14][R158.64+0x71], R211 ;  /* 0x000071d39e00e986 */ /* 0x0001e2000c10110e */
[----:B------:R-:W-:-:S05]  /*1acd0*/  P2R R188, PR, RZ, 0x2 ;  /* 0x00000002ffbc7803 */ /* 0x000fca0000000000 */
[----:B------:R-:W-:Y:S02]  /*1ace0*/  @!P5 LEA R194, P6, R195, R4, 0x7 ;  /* 0x00000004c3c2d211 */ /* 0x000fe400078c38ff */
[----:B------:R-:W-:Y:S02]  /*1acf0*/  LOP3.LUT P1, RZ, R7, 0x40000000, RZ, 0xc0, !PT ;  /* 0x4000000007ff7812 */ /* 0x000fe4000782c0ff */
[----:B------:R-:W-:Y:S02]  /*1ad00*/  @!P5 LEA.HI.X R195, R199, R3, R201, 0x7, P6 ;  /* 0x00000003c7c3d211 */ /* 0x000fe400030f3cc9 */
[----:B------:R-:W-:Y:S01]  /*1ad10*/  ISETP.LT.OR P6, PT, R0, 0x5a, !P0 ;  /* 0x0000005a0000780c */ /* 0x000fe200047c1670 */
[----:B------:R-:W-:Y:S01]  /*1ad20*/  FMUL R212, R212, UR13 ;  /* 0x0000000dd4d47c20 */ /* 0x000fe20008400000 */
[----:B------:R-:W-:Y:S02]  /*1ad30*/  P2R R198, PR, RZ, 0x10 ;  /* 0x00000010ffc67803 */ /* 0x000fe40000000000 */
[----:B------:R-:W-:Y:S01]  /*1ad40*/  LOP3.LUT P4, RZ, R7, 0x40000, RZ, 0xc0, !PT ;  /* 0x0004000007ff7812 */ /* 0x000fe2000788c0ff */
[----:B0-----:R-:W-:Y:S01]  /*1ad50*/  IMAD.U32 R159, RZ, RZ, UR6 ;  /* 0x00000006ff9f7e24 */ /* 0x001fe2000f8e00ff */
[----:B------:R-:W-:Y:S01]  /*1ad60*/  F2FP.SATFINITE.E4M3.F32.PACK_AB_MERGE_C R201, RZ, R212, RZ ;  /* 0x000000d4ffc9723e */ /* 0x000fe200048070ff */
[----:B------:R-:W-:-:S02]  /*1ad70*/  IMAD.U32 R203, RZ, RZ, UR6 ;  /* 0x00000006ffcb7e24 */ /* 0x000fc4000f8e00ff */
[----:B------:R-:W-:Y:S02]  /*1ad80*/  IMAD.U32 R158, RZ, RZ, UR7 ;  /* 0x00000007ff9e7e24 */ /* 0x000fe4000f8e00ff */
[----:B------:R0:W-:Y:S02]  /*1ad90*/  @!P1 STG.E.U8 desc[UR14][R176.64+0x78], R201 ;  /* 0x000078c9b0009986 */ /* 0x0001e4000c10110e */
[----:B0-----:R-:W-:-:S04]  /*1ada0*/  @!P6 LEA R176, P1, R159, R4, 0x7 ;  /* 0x000000049fb0e211 */ /* 0x001fc800078238ff */
[----:B------:R-:W-:Y:S02]  /*1adb0*/  @!P6 LEA.HI.X R177, R203, R3, R158, 0x7, P1 ;  /* 0x00000003cbb1e211 */ /* 0x000fe400008f3c9e */
[----:B------:R-:W0:Y:S01]  /*1adc0*/  @!P4 LDC.64 R158, c[0x0][0x650] ;  /* 0x00019400ff9ecb82 */ /* 0x000e220000000a00 */
[----:B------:R-:W-:Y:S02]  /*1add0*/  P2R R199, PR, RZ, 0x20 ;  /* 0x00000020ffc77803 */ /* 0x000fe40000000000 */
[----:B------:R-:W-:Y:S01]  /*1ade0*/  LOP3.LUT P5, RZ, R7, 0x10000000, RZ, 0xc0, !PT ;  /* 0x1000000007ff7812 */ /* 0x000fe200078ac0ff */
[----:B------:R-:W-:Y:S01]  /*1adf0*/  FMUL R213, R213, UR13 ;  /* 0x0000000dd5d57c20 */ /* 0x000fe20008400000 */
[----:B------:R-:W-:-:S04]  /*1ae00*/  P2R R193, PR, RZ, 0x8 ;  /* 0x00000008ffc17803 */ /* 0x000fc80000000000 */
[----:B------:R-:W-:Y:S02]  /*1ae10*/  F2FP.SATFINITE.E4M3.F32.PACK_AB_MERGE_C R213, RZ, R213, RZ ;  /* 0x000000d5ffd5723e */ /* 0x000fe400048070ff */
[----:B------:R-:W-:Y:S01]  /*1ae20*/  LOP3.LUT P3, RZ, R7, 0x20000, RZ, 0xc0, !PT ;  /* 0x0002000007ff7812 */ /* 0x000fe2000786c0ff */
[----:B------:R-:W-:-:S04]  /*1ae30*/  FMUL R214, R214, UR13 ;  /* 0x0000000dd6d67c20 */ /* 0x000fc80008400000 */
[----:B------:R-:W-:Y:S01]  /*1ae40*/  @!P5 STG.E.U8 desc[UR14][R242.64+0x79], R213 ;  /* 0x000079d5f200d986 */ /* 0x000fe2000c10110e */
[----:B------:R-:W-:Y:S02]  /*1ae50*/  F2FP.SATFINITE.E4M3.F32.PACK_AB_MERGE_C R201, RZ, R214, RZ ;  /* 0x000000d6ffc9723e */ /* 0x000fe400048070ff */
[----:B0-----:R-:W-:-:S05]  /*1ae60*/  @!P4 IADD3 R158, P5, R252, R158, RZ ;  /* 0x0000009efc9ec210 */ /* 0x001fca0007fbe0ff */
[----:B------:R-:W-:Y:S02]  /*1ae70*/  @!P4 IMAD.X R159, R46, 0x1, R159, P5 ;  /* 0x000000012e9fc824 */ /* 0x000fe400028e069f */
[----:B------:R-:W-:Y:S01]  /*1ae80*/  FMUL R215, R215, UR13 ;  /* 0x0000000dd7d77c20 */ /* 0x000fe20008400000 */
[----:B------:R-:W-:Y:S01]  /*1ae90*/  P2R R190, PR, RZ, 0x4 ;  /* 0x00000004ffbe7803 */ /* 0x000fe20000000000 */
[----:B------:R-:W-:Y:S01]  /*1aea0*/  FMUL R88, R88, UR13 ;  /* 0x0000000d58587c20 */ /* 0x000fe20008400000 */
[----:B------:R-:W-:Y:S01]  /*1aeb0*/  LOP3.LUT P1, RZ, R6, 0x800000, RZ, 0xc0, !PT ;  /* 0x0080000006ff7812 */ /* 0x000fe2000782c0ff */
[----:B------:R0:W-:Y:S01]  /*1aec0*/  @!P4 STG.E.U8 desc[UR14][R158.64+0x78], R201 ;  /* 0x000078c99e00c986 */ /* 0x0001e2000c10110e */
[----:B------:R-:W-:Y:S01]  /*1aed0*/  FMUL R89, R89, UR13 ;  /* 0x0000000d59597c20 */ /* 0x000fe20008400000 */
        /* <DEDUP_REMOVED lines=10> */
[----:B0-----:R-:W0:Y:S01]  /*1af80*/  @!P3 LDC.64 R158, c[0x0][0x650] ;  /* 0x00019400ff9ebb82 */ /* 0x001e220000000a00 */
[----:B------:R-:W-:Y:S01]  /*1af90*/  ISETP.LT.OR P5, PT, R0, 0x2, !P0 ;  /* 0x000000020000780c */ /* 0x000fe200047a1670 */
[----:B------:R-:W-:Y:S01]  /*1afa0*/  FMUL R100, R100, UR13 ;  /* 0x0000000d64647c20 */ /* 0x000fe20008400000 */
[----:B------:R-:W-:Y:S01]  /*1afb0*/  F2FP.SATFINITE.E4M3.F32.PACK_AB_MERGE_C R215, RZ, R215, RZ ;  /* 0x000000d7ffd7723e */ /* 0x000fe200048070ff */
        /* <DEDUP_REMOVED lines=20> */
[----:B0-----:R-:W-:Y:S01]  /*1b100*/  @!P3 IADD3 R158, P4, R45, R158, RZ ;  /* 0x0000009e2d9eb210 */ /* 0x001fe20007f9e0ff */
[----:B------:R-:W-:Y:S01]  /*1b110*/  FMUL R121, R121, UR13 ;  /* 0x0000000d79797c20 */ /* 0x000fe20008400000 */
[----:B------:R-:W-:Y:S01]  /*1b120*/  FMUL R122, R122, UR13 ;  /* 0x0000000d7a7a7c20 */ /* 0x000fe20008400000 */
[----:B------:R-:W-:Y:S01]  /*1b130*/  FMUL R123, R123, UR13 ;  /* 0x0000000d7b7b7c20 */ /* 0x000fe20008400000 */
[----:B------:R-:W-:Y:S01]  /*1b140*/  FMUL R124, R124, UR13 ;  /* 0x0000000d7c7c7c20 */ /* 0x000fe20008400000 */
[----:B------:R-:W-:-:S02]  /*1b150*/  @!P3 IMAD.X R159, R44, 0x1, R159, P4 ;  /* 0x000000012c9fb824 */ /* 0x000fc400020e069f */
[----:B------:R-:W-:Y:S01]  /*1b160*/  FMUL R125, R125, UR13 ;  /* 0x0000000d7d7d7c20 */ /* 0x000fe20008400000 */
[----:B------:R-:W-:Y:S01]  /*1b170*/  FMUL R126, R126, UR13 ;  /* 0x0000000d7e7e7c20 */ /* 0x000fe20008400000 */
[----:B------:R-:W-:Y:S01]  /*1b180*/  FMUL R127, R127, UR13 ;  /* 0x0000000d7f7f7c20 */ /* 0x000fe20008400000 */
[----:B------:R-:W-:Y:S01]  /*1b190*/  FMUL R128, R128, UR13 ;  /* 0x0000000d80807c20 */ /* 0x000fe20008400000 */
[----:B------:R0:W-:Y:S01]  /*1b1a0*/  @!P3 STG.E.U8 desc[UR14][R158.64+0x79], R215 ;  /* 0x000079d79e00b986 */ /* 0x0001e2000c10110e */
[----:B------:R-:W-:Y:S01]  /*1b1b0*/  FMUL R129, R129, UR13 ;  /* 0x0000000d81817c20 */ /* 0x000fe20008400000 */
[----:B------:R-:W-:Y:S01]  /*1b1c0*/  FMUL R130, R130, UR13 ;  /* 0x0000000d82827c20 */ /* 0x000fe20008400000 */
[----:B------:R-:W-:Y:S01]  /*1b1d0*/  FMUL R131, R131, UR13 ;  /* 0x0000000d83837c20 */ /* 0x000fe20008400000 */
[----:B------:R1:W5:Y:S01]  /*1b1e0*/  LDL.LU R46, [R1+0x148] ;  /* 0x00014800012e7983 */ /* 0x0003620000300800 */
[----:B0-----:R-:W0:Y:S01]  /*1b1f0*/  @!P5 LDC.64 R158, c[0x0][0x650] ;  /* 0x00019400ff9edb82 */ /* 0x001e220000000a00 */
[----:B------:R-:W-:-:S02]  /*1b200*/  ISETP.LT.OR P4, PT, R0, 0x1, !P0 ;  /* 0x000000010000780c */ /* 0x000fc40004781670 */
[----:B------:R1:W5:Y:S01]  /*1b210*/  LDL.LU R45, [R1+0x144] ;  /* 0x00014400012d7983 */ /* 0x0003620000300800 */
[----:B------:R-:W-:Y:S02]  /*1b220*/  LOP3.LUT P2, RZ, R7, 0x80000000, RZ, 0xc0, !PT ;  /* 0x8000000007ff7812 */ /* 0x000fe4000784c0ff */
[----:B------:R-:W-:Y:S01]  /*1b230*/  P2R R7, PR, RZ, 0x40 ;  /* 0x00000040ff077803 */ /* 0x000fe20000000000 */
[----:B------:R1:W5:Y:S01]  /*1b240*/  LDL.LU R44, [R1+0x140] ;  /* 0x00014000012c7983 */ /* 0x0003620000300800 */
[----:B------:R-:W-:Y:S02]  /*1b250*/  F2FP.SATFINITE.E4M3.F32.PACK_AB_MERGE_C R203, RZ, R88, RZ ;  /* 0x00000058ffcb723e */ /* 0x000fe400048070ff */
[----:B------:R-:W-:Y:S02]  /*1b260*/  F2FP.SATFINITE.E4M3.F32.PACK_AB_MERGE_C R89, RZ, R89, RZ ;  /* 0x00000059ff59723e */ /* 0x000fe400048070ff */
[----:B------:R-:W-:Y:S02]  /*1b270*/  F2FP.SATFINITE.E4M3.F32.PACK_AB_MERGE_C R90, RZ, R90, RZ ;  /* 0x0000005aff5a723e */ /* 0x000fe400048070ff */
[----:B------:R-:W-:Y:S01]  /*1b280*/  @!P4 STG.E.U8 desc[UR14][R178.64], R203 ;  /* 0x000000cbb200c986 */ /* 0x000fe2000c10110e */
[----:B0-----:R-:W-:-:S05]  /*1b290*/  @!P5 IADD3 R10, P6, R10, R158, RZ ;  /* 0x0000009e0a0ad210 */ /* 0x001fca0007fde0ff */
[----:B------:R-:W-:-:S05]  /*1b2a0*/  @!P5 IMAD.X R11, R11, 0x1, R159, P6 ;  /* 0x000000010b0bd824 */ /* 0x000fca00030e069f */
[----:B------:R0:W-:Y:S04]  /*1b2b0*/  @!P5 STG.E.U8 desc[UR14][R10.64+0x1], R89 ;  /* 0x000001590a00d986 */ /* 0x0001e8000c10110e */
[----:B------:R2:W-:Y:S01]  /*1b2c0*/  @!P1 STG.E.U8 desc[UR14][R42.64], R90 ;  /* 0x0000005a2a009986 */ /* 0x0005e2000c10110e */
[C---:B------:R-:W-:Y:S02]  /*1b2d0*/  ISETP.LT.OR P1, PT, R0.reuse, 0x9, !P0 ;  /* 0x000000090000780c */ /* 0x040fe40004721670 */
[----:B------:R-:W-:Y:S02]  /*1b2e0*/  F2FP.SATFINITE.E4M3.F32.PACK_AB_MERGE_C R91, RZ, R91, RZ ;  /* 0x0000005bff5b723e */ /* 0x000fe400048070ff */
[----:B------:R-:W-:Y:S02]  /*1b2f0*/  ISETP.LT.OR P5, PT, R0, 0xa, !P0 ;  /* 0x0000000a0000780c */ /* 0x000fe400047a1670 */
[----:B0-----:R-:W-:-:S02]  /*1b300*/  F2FP.SATFINITE.E4M3.F32.PACK_AB_MERGE_C R89, RZ, R92, RZ ;  /* 0x0000005cff59723e */ /* 0x001fc400048070ff */
[C---:B------:R-:W-:Y:S02]  /*1b310*/  LOP3.LUT P3, RZ, R6.reuse, 0x1000000, RZ, 0xc0, !PT ;  /* 0x0100000006ff7812 */ /* 0x040fe4000786c0ff */
[----:B------:R-:W-:Y:S01]  /*1b320*/  F2FP.SATFINITE.E4M3.F32.PACK_AB_MERGE_C R93, RZ, R93, RZ ;  /* 0x0000005dff5d723e */ /* 0x000fe200048070ff */
[----:B--2---:R1:W5:Y:S02]  /*1b330*/  LDL.LU.64 R42, [R1+0x138] ;  /* 0x00013800012a7983 */ /* 0x0043640000300a00 */
[----:B------:R-:W0:Y:S02]  /*1b340*/  @!P1 LDC.64 R10, c[0x0][0x650] ;  /* 0x00019400ff0a9b82 */ /* 0x000e240000000a00 */
[----:B------:R2:W-:Y:S01]  /*1b350*/  @!P2 STG.E.U8 desc[UR14][R40.64+0x1], R91 ;  /* 0x0000015b2800a986 */ /* 0x0005e2000c10110e */
[----:B------:R-:W-:Y:S02]  /*1b360*/  F2FP.SATFINITE.E4M3.F32.PACK_AB_MERGE_C R94, RZ, R94, RZ ;  /* 0x0000005eff5e723e */ /* 0x000fe400048070ff */
[----:B------:R-:W-:-:S02]  /*1b370*/  LOP3.LUT P4, RZ, R6, 0x400000, RZ, 0xc0, !PT ;  /* 0x0040000006ff7812 */ /* 0x000fc4000788c0ff */
[----:B------:R-:W-:Y:S02]  /*1b380*/  F2FP.SATFINITE.E4M3.F32.PACK_AB_MERGE_C R95, RZ, R95, RZ ;  /* 0x0000005fff5f723e */ /* 0x000fe400048070ff */
[----:B------:R-:W-:Y:S02]  /*1b390*/  F2FP.SATFINITE.E4M3.F32.PACK_AB_MERGE_C R97, RZ, R97, RZ ;  /* 0x00000061ff61723e */ /* 0x000fe400048070ff */
[----:B------:R-:W-:Y:S02]  /*1b3a0*/  F2FP.SATFINITE.E4M3.F32.PACK_AB_MERGE_C R98, RZ, R98, RZ ;  /* 0x00000062ff62723e */ /* 0x000fe400048070ff */
[----:B------:R-:W-:Y:S01]  /*1b3b0*/  F2FP.SATFINITE.E4M3.F32.PACK_AB_MERGE_C R99, RZ, R99, RZ ;  /* 0x00000063ff63723e */ /* 0x000fe200048070ff */
[----:B--2---:R1:W5:Y:S01]  /*1b3c0*/  LDL.LU.64 R40, [R1+0x130] ;  /* 0x0001300001287983 */ /* 0x0043620000300a00 */
[----:B0-----:R-:W-:-:S05]  /*1b3d0*/  @!P1 IADD3 R10, P2, R152, R10, RZ ;  /* 0x0000000a980a9210 */ /* 0x001fca0007f5e0ff */
[----:B------:R-:W-:-:S05]  /*1b3e0*/  @!P1 IMAD.X R11, R153, 0x1, R11, P2 ;  /* 0x00000001990b9824 */ /* 0x000fca00010e060b */
[----:B------:R0:W-:Y:S02]  /*1b3f0*/  @!P1 STG.E.U8 desc[UR14][R10.64+0x8], R89 ;  /* 0x000008590a009986 */ /* 0x0001e4000c10110e */
[----:B0-----:R-:W0:Y:S02]  /*1b400*/  @!P5 LDC.64 R10, c[0x0][0x650] ;  /* 0x00019400ff0adb82 */ /* 0x001e240000000a00 */
[----:B0-----:R-:W-:-:S05]  /*1b410*/  @!P5 IADD3 R10, P6, R154, R10, RZ ;  /* 0x0000000a9a0ad210 */ /* 0x001fca0007fde0ff */
[----:B------:R-:W-:-:S05]  /*1b420*/  @!P5 IMAD.X R11, R155, 0x1, R11, P6 ;  /* 0x000000019b0bd824 */ /* 0x000fca00030e060b */
[----:B------:R-:W-:Y:S04]  /*1b430*/  @!P5 STG.E.U8 desc[UR14][R10.64+0x9], R93 ;  /* 0x0000095d0a00d986 */ /* 0x000fe8000c10110e */
[----:B------:R0:W-:Y:S01]  /*1b440*/  @!P3 STG.E.U8 desc[UR14][R38.64+0x8], R94 ;  /* 0x0000085e2600b986 */ /* 0x0001e2000c10110e */
[C---:B------:R-:W-:Y:S02]  /*1b450*/  ISETP.LT.OR P3, PT, R0.reuse, 0x11, !P0 ;  /* 0x000000110000780c */ /* 0x040fe40004761670 */
[----:B------:R-:W-:Y:S02]  /*1b460*/  ISETP.LT.OR P5, PT, R0, 0x12, !P0 ;  /* 0x000000120000780c */ /* 0x000fe400047a1670 */
[----:B------:R-:W-:Y:S02]  /*1b470*/  F2FP.SATFINITE.E4M3.F32.PACK_AB_MERGE_C R89, RZ, R96, RZ ;  /* 0x00000060ff59723e */ /* 0x000fe400048070ff */
[----:B------:R-:W-:-:S02]  /*1b480*/  LOP3.LUT P2, RZ, R6, 0x200000, RZ, 0xc0, !PT ;  /* 0x0020000006ff7812 */ /* 0x000fc4000784c0ff */
[----:B------:R-:W-:Y:S02]  /*1b490*/  LOP3.LUT P1, RZ, R6, 0x100000, RZ, 0xc0, !PT ;  /* 0x0010000006ff7812 */ /* 0x000fe4000782c0ff */
[----:B------:R-:W-:Y:S01]  /*1b4a0*/  F2FP.SATFINITE.E4M3.F32.PACK_AB_MERGE_C R101, RZ, R101, RZ ;  /* 0x00000065ff65723e */ /* 0x000fe200048070ff */
[----:B0-----:R1:W5:Y:S02]  /*1b4b0*/  LDL.LU.64 R38, [R1+0x128] ;  /* 0x0001280001267983 */ /* 0x0013640000300a00 */
[----:B------:R-:W0:Y:S02]  /*1b4c0*/  @!P3 LDC.64 R10, c[0x0][0x650] ;  /* 0x00019400ff0abb82 */ /* 0x000e240000000a00 */
[----:B------:R2:W-:Y:S01]  /*1b4d0*/  @!P4 STG.E.U8 desc[UR14][R36.64+0x9], R95 ;  /* 0x0000095f2400c986 */ /* 0x0005e2000c10110e */
[----:B------:R-:W-:Y:S02]  /*1b4e0*/  F2FP.SATFINITE.E4M3.F32.PACK_AB_MERGE_C R102, RZ, R102, RZ ;  /* 0x00000066ff66723e */ /* 0x000fe400048070ff */
[----:B------:R-:W-:-:S02]  /*1b4f0*/  F2FP.SATFINITE.E4M3.F32.PACK_AB_MERGE_C R103, RZ, R103, RZ ;  /* 0x00000067ff67723e */ /* 0x000fc400048070ff */
        /* <DEDUP_REMOVED lines=11> */
[----:B------:R-:W-:Y:S01]  /*1b5b0*/  @!P5 STG.E.U8 desc[UR14][R10.64+0x11], R97 ;  /* 0x000011610a00d986 */ /* 0x000fe2000c10110e */
[----:B------:R-:W-:-:S03]  /*1b5c0*/  ISETP.LT.OR P5, PT, R0, 0x1a, !P0 ;  /* 0x0000001a0000780c */ /* 0x000fc600047a1670 */
[----:B------:R0:W-:Y:S01]  /*1b5d0*/  @!P2 STG.E.U8 desc[UR14][R34.64+0x10], R98 ;  /* 0x000010622200a986 */ /* 0x0001e2000c10110e */
[----:B------:R-:W-:-:S09]  /*1b5e0*/  ISETP.LT.OR P2, PT, R0, 0x19, !P0 ;  /* 0x000000190000780c */ /* 0x000fd20004741670 */
[----:B------:R-:W2:Y:S01]  /*1b5f0*/  @!P5 LDC.64 R90, c[0x0][0x650] ;  /* 0x00019400ff5adb82 */ /* 0x000ea20000000a00 */
[----:B------:R-:W-:Y:S01]  /*1b600*/  LOP3.LUT P4, RZ, R6, 0x80000, RZ, 0xc0, !PT ;  /* 0x0008000006ff7812 */ /* 0x000fe2000788c0ff */
[----:B0-----:R1:W5:Y:S06]  /*1b610*/  LDL.LU.64 R34, [R1+0x118] ;  /* 0x0001180001227983 */ /* 0x00136c0000300a00 */
[----:B------:R-:W0:Y:S01]  /*1b620*/  @!P2 LDC.64 R10, c[0x0][0x650] ;  /* 0x00019400ff0aab82 */ /* 0x000e220000000a00 */
[----:B------:R3:W-:Y:S01]  /*1b630*/  @!P1 STG.E.U8 desc[UR14][R32.64+0x11], R99 ;  /* 0x0000116320009986 */ /* 0x0007e2000c10110e */
[----:B------:R-:W-:-:S02]  /*1b640*/  F2FP.SATFINITE.E4M3.F32.PACK_AB_MERGE_C R89, RZ, R100, RZ ;  /* 0x00000064ff59723e */ /* 0x000fc400048070ff */
[----:B------:R-:W-:Y:S02]  /*1b650*/  LOP3.LUT P3, RZ, R6, 0x40000, RZ, 0xc0, !PT ;  /* 0x0004000006ff7812 */ /* 0x000fe4000786c0ff */
[----:B------:R-:W-:Y:S02]  /*1b660*/  F2FP.SATFINITE.E4M3.F32.PACK_AB_MERGE_C R113, RZ, R113, RZ ;  /* 0x00000071ff71723e */ /* 0x000fe400048070ff */
[----:B------:R-:W-:Y:S02]  /*1b670*/  F2FP.SATFINITE.E4M3.F32.PACK_AB_MERGE_C R115, RZ, R115, RZ ;  /* 0x00000073ff73723e */ /* 0x000fe400048070ff */
[----:B------:R-:W-:Y:S02]  /*1b680*/  F2FP.SATFINITE.E4M3.F32.PACK_AB_MERGE_C R117, RZ, R117, RZ ;  /* 0x00000075ff75723e */ /* 0x000fe400048070ff */
[----:B------:R-:W-:Y:S01]  /*1b690*/  F2FP.SATFINITE.E4M3.F32.PACK_AB_MERGE_C R119, RZ, R119, RZ ;  /* 0x00000077ff77723e */ /* 0x000fe200048070ff */
[----:B---3--:R1:W5:Y:S01]  /*1b6a0*/  LDL.LU.64 R32, [R1+0x110] ;  /* 0x0001100001207983 */ /* 0x0083620000300a00 */
[----:B--2---:R-:W-:-:S02]  /*1b6b0*/  @!P5 IADD3 R160, P6, R160, R90, RZ ;  /* 0x0000005aa0a0d210 */ /* 0x004fc40007fde0ff */
[----:B0-----:R-:W-:-:S03]  /*1b6c0*/  @!P2 IADD3 R10, P1, R156, R10, RZ ;  /* 0x0000000a9c0aa210 */ /* 0x001fc60007f3e0ff */
[----:B------:R-:W-:Y:S02]  /*1b6d0*/  @!P5 IMAD.X R161, R161, 0x1, R91, P6 ;  /* 0x00000001a1a1d824 */ /* 0x000fe400030e065b */
[----:B------:R-:W-:-:S05]  /*1b6e0*/  @!P2 IMAD.X R11, R157, 0x1, R11, P1 ;  /* 0x000000019d0ba824 */ /* 0x000fca00008e060b */
[----:B------:R0:W-:Y:S04]  /*1b6f0*/  @!P2 STG.E.U8 desc[UR14][R10.64+0x18], R89 ;  /* 0x000018590a00a986 */ /* 0x0001e8000c10110e */
[----:B------:R-:W-:Y:S01]  /*1b700*/  @!P5 STG.E.U8 desc[UR14][R160.64+0x19], R101 ;  /* 0x00001965a000d986 */ /* 0x000fe2000c10110e */
[----:B------:R-:W-:-:S03]  /*1b710*/  ISETP.LT.OR P5, PT, R0, 0x22, !P0 ;  /* 0x000000220000780c */ /* 0x000fc600047a1670 */
[----:B------:R2:W-:Y:S01]  /*1b720*/  @!P4 STG.E.U8 desc[UR14][R30.64+0x18], R102 ;  /* 0x000018661e00c986 */ /* 0x0005e2000c10110e */
[----:B------:R-:W-:-:S09]  /*1b730*/  ISETP.LT.OR P4, PT, R0, 0x21, !P0 ;  /* 0x000000210000780c */ /* 0x000fd20004781670 */
[----:B0-----:R-:W0:Y:S01]  /*1b740*/  @!P5 LDC.64 R88, c[0x0][0x650] ;  /* 0x00019400ff58db82 */ /* 0x001e220000000a00 */
[C---:B------:R-:W-:Y:S01]  /*1b750*/  LOP3.LUT P1, RZ, R6.reuse, 0x20000, RZ, 0xc0, !PT ;  /* 0x0002000006ff7812 */ /* 0x040fe2000782c0ff */
[----:B--2---:R1:W5:Y:S06]  /*1b760*/  LDL.LU.64 R30, [R1+0x108] ;  /* 0x00010800011e7983 */ /* 0x00436c0000300a00 */
[----:B------:R-:W2:Y:S01]  /*1b770*/  @!P4 LDC.64 R10, c[0x0][0x650] ;  /* 0x00019400ff0acb82 */ /* 0x000ea20000000a00 */
[----:B------:R3:W-:Y:S01]  /*1b780*/  @!P3 STG.E.U8 desc[UR14][R28.64+0x19], R103 ;  /* 0x000019671c00b986 */ /* 0x0007e2000c10110e */
[----:B------:R-:W-:-:S02]  /*1b790*/  LOP3.LUT P2, RZ, R6, 0x10000, RZ, 0xc0, !PT ;  /* 0x0001000006ff7812 */ /* 0x000fc4000784c0ff */
[----:B------:R-:W-:Y:S02]  /*1b7a0*/  F2FP.SATFINITE.E4M3.F32.PACK_AB_MERGE_C R121, RZ, R121, RZ ;  /* 0x00000079ff79723e */ /* 0x000fe400048070ff */
[----:B------:R-:W-:Y:S02]  /*1b7b0*/  F2FP.SATFINITE.E4M3.F32.PACK_AB_MERGE_C R123, RZ, R123, RZ ;  /* 0x0000007bff7b723e */ /* 0x000fe400048070ff */
[----:B------:R-:W-:Y:S02]  /*1b7c0*/  F2FP.SATFINITE.E4M3.F32.PACK_AB_MERGE_C R125, RZ, R125, RZ ;  /* 0x0000007dff7d723e */ /* 0x000fe400048070ff */
[----:B------:R-:W-:Y:S02]  /*1b7d0*/  F2FP.SATFINITE.E4M3.F32.PACK_AB_MERGE_C R127, RZ, R127, RZ ;  /* 0x0000007fff7f723e */ /* 0x000fe400048070ff */
[----:B------:R-:W-:Y:S01]  /*1b7e0*/  F2FP.SATFINITE.E4M3.F32.PACK_AB_MERGE_C R129, RZ, R129, RZ ;  /* 0x00000081ff81723e */ /* 0x000fe200048070ff */
[----:B---3--:R1:W5:Y:S01]  /*1b7f0*/  LDL.LU.64 R28, [R1+0x100] ;  /* 0x00010000011c7983 */ /* 0x0083620000300a00 */
[----:B0-----:R-:W-:-:S02]  /*1b800*/  @!P5 IADD3 R168, P6, R168, R88, RZ ;  /* 0x00000058a8a8d210 */ /* 0x001fc40007fde0ff */
[----:B--2---:R-:W-:-:S03]  /*1b810*/  @!P4 IADD3 R164, P3, R164, R10, RZ ;  /* 0x0000000aa4a4c210 */ /* 0x004fc60007f7e0ff */
[----:B------:R-:W-:Y:S01]  /*1b820*/  @!P5 IMAD.X R169, R169, 0x1, R89, P6 ;  /* 0x00000001a9a9d824 */ /* 0x000fe200030e0659 */
[----:B------:R-:W-:Y:S01]  /*1b830*/  F2FP.SATFINITE.E4M3.F32.PACK_AB_MERGE_C R89, RZ, R106, RZ ;  /* 0x0000006aff59723e */ /* 0x000fe200048070ff */
[----:B------:R-:W-:Y:S01]  /*1b840*/  @!P4 IMAD.X R165, R165, 0x1, R11, P3 ;  /* 0x00000001a5a5c824 */ /* 0x000fe200018e060b */
[----:B------:R-:W-:-:S05]  /*1b850*/  F2FP.SATFINITE.E4M3.F32.PACK_AB_MERGE_C R11, RZ, R104, RZ ;  /* 0x00000068ff0b723e */ /* 0x000fca00048070ff */
[----:B------:R0:W-:Y:S04]  /*1b860*/  @!P4 STG.E.U8 desc[UR14][R164.64+0x20], R11 ;  /* 0x0000200ba400c986 */ /* 0x0001e8000c10110e */
[----:B------:R-:W-:Y:S01]  /*1b870*/  @!P5 STG.E.U8 desc[UR14][R168.64+0x21], R105 ;  /* 0x00002169a800d986 */ /* 0x000fe2000c10110e */
[----:B------:R-:W-:-:S03]  /*1b880*/  ISETP.LT.OR P5, PT, R0, 0x2a, !P0 ;  /* 0x0000002a0000780c */ /* 0x000fc600047a1670 */
[----:B------:R2:W-:Y:S01]  /*1b890*/  @!P1 STG.E.U8 desc[UR14][R250.64+0x20], R89 ;  /* 0x00002059fa009986 */ /* 0x0005e2000c10110e */
[----:B------:R-:W-:-:S09]  /*1b8a0*/  ISETP.LT.OR P1, PT, R0, 0x29, !P0 ;  /* 0x000000290000780c */ /* 0x000fd20004721670 */
[----:B------:R-:W3:Y:S08]  /*1b8b0*/  @!P5 LDC.64 R90, c[0x0][0x650] ;  /* 0x00019400ff5adb82 */ /* 0x000ef00000000a00 */
[----:B0-----:R-:W0:Y:S01]  /*1b8c0*/  @!P1 LDC.64 R10, c[0x0][0x650] ;  /* 0x00019400ff0a9b82 */ /* 0x001e220000000a00 */
[----:B------:R-:W-:Y:S01]  /*1b8d0*/  @!P2 STG.E.U8 desc[UR14][R248.64+0x21], R107 ;  /* 0x0000216bf800a986 */ /* 0x000fe2000c10110e */
[----:B------:R-:W-:-:S02]  /*1b8e0*/  LOP3.LUT P3, RZ, R6, 0x8000, RZ, 0xc0, !PT ;  /* 0x0000800006ff7812 */ /* 0x000fc4000786c0ff */
[----:B--2---:R-:W-:Y:S02]  /*1b8f0*/  F2FP.SATFINITE.E4M3.F32.PACK_AB_MERGE_C R89, RZ, R110, RZ ;  /* 0x0000006eff59723e */ /* 0x004fe400048070ff */
[----:B---3--:R-:W-:Y:S02]  /*1b900*/  @!P5 IADD3 R170, P6, R170, R90, RZ ;  /* 0x0000005aaaaad210 */ /* 0x008fe40007fde0ff */
[----:B0-----:R-:W-:-:S03]  /*1b910*/  @!P1 IADD3 R166, P2, R166, R10, RZ ;  /* 0x0000000aa6a69210 */ /* 0x001fc60007f5e0ff */
[----:B------:R-:W-:Y:S02]  /*1b920*/  @!P5 IMAD.X R171, R171, 0x1, R91, P6 ;  /* 0x00000001ababd824 */ /* 0x000fe400030e065b */
[----:B------:R-:W-:Y:S01]  /*1b930*/  @!P1 IMAD.X R167, R167, 0x1, R11, P2 ;  /* 0x00000001a7a79824 */ /* 0x000fe200010e060b */
[----:B------:R-:W-:-:S05]  /*1b940*/  F2FP.SATFINITE.E4M3.F32.PACK_AB_MERGE_C R11, RZ, R108, RZ ;  /* 0x0000006cff0b723e */ /* 0x000fca00048070ff */
[----:B------:R0:W-:Y:S04]  /*1b950*/  @!P1 STG.E.U8 desc[UR14][R166.64+0x28], R11 ;  /* 0x0000280ba6009986 */ /* 0x0001e8000c10110e */
[----:B------:R-:W-:Y:S04]  /*1b960*/  @!P5 STG.E.U8 desc[UR14][R170.64+0x29], R109 ;  /* 0x0000296daa00d986 */ /* 0x000fe8000c10110e */
[----:B------:R-:W-:Y:S01]  /*1b970*/  @!P3 STG.E.U8 desc[UR14][R246.64+0x28], R89 ;  /* 0x00002859f600b986 */ /* 0x000fe2000c10110e */
[----:B------:R-:W-:Y:S02]  /*1b980*/  ISETP.LT.OR P3, PT, R0, 0x31, !P0 ;  /* 0x000000310000780c */ /* 0x000fe40004761670 */
[----:B------:R-:W-:-:S11]  /*1b990*/  LOP3.LUT P4, RZ, R6, 0x4000, RZ, 0xc0, !PT ;  /* 0x0000400006ff7812 */ /* 0x000fd6000788c0ff */
[----:B0-----:R-:W0:Y:S01]  /*1b9a0*/  @!P3 LDC.64 R10, c[0x0][0x650] ;  /* 0x00019400ff0abb82 */ /* 0x001e220000000a00 */
[----:B------:R-:W-:Y:S01]  /*1b9b0*/  ISETP.LT.OR P5, PT, R0, 0x32, !P0 ;  /* 0x000000320000780c */ /* 0x000fe200047a1670 */
[----:B------:R2:W-:Y:S01]  /*1b9c0*/  @!P4 STG.E.U8 desc[UR14][R8.64+0x29], R111 ;  /* 0x0000296f0800c986 */ /* 0x0005e2000c10110e */
[----:B0-----:R-:W-:-:S05]  /*1b9d0*/  @!P3 IADD3 R172, P4, R172, R10, RZ ;  /* 0x0000000aacacb210 */ /* 0x001fca0007f9e0ff */
[----:B------:R-:W-:-:S06]  /*1b9e0*/  @!P3 IMAD.X R173, R173, 0x1, R11, P4 ;  /* 0x00000001adadb824 */ /* 0x000fcc00020e060b */
[----:B------:R-:W0:Y:S01]  /*1b9f0*/  @!P5 LDC.64 R10, c[0x0][0x650] ;  /* 0x00019400ff0adb82 */ /* 0x000e220000000a00 */
[----:B------:R-:W-:-:S05]  /*1ba00*/  F2FP.SATFINITE.E4M3.F32.PACK_AB_MERGE_C R91, RZ, R112, RZ ;  /* 0x00000070ff5b723e */ /* 0x000fca00048070ff */
[----:B------:R3:W-:Y:S01]  /*1ba10*/  @!P3 STG.E.U8 desc[UR14][R172.64+0x30], R91 ;  /* 0x0000305bac00b986 */ /* 0x0007e2000c10110e */
[----:B0-----:R-:W-:-:S05]  /*1ba20*/  @!P5 IADD3 R10, P6, R163, R10, RZ ;  /* 0x0000000aa30ad210 */ /* 0x001fca0007fde0ff */
[----:B------:R-:W-:Y:S01]  /*1ba30*/  @!P5 IMAD.X R11, R180, 0x1, R11, P6 ;  /* 0x00000001b40bd824 */ /* 0x000fe200030e060b */
[----:B------:R-:W-:-:S04]  /*1ba40*/  ISETP.LT.OR P6, PT, R0, 0x39, !P0 ;  /* 0x000000390000780c */ /* 0x000fc800047c1670 */
[----:B------:R0:W-:Y:S01]  /*1ba50*/  @!P5 STG.E.U8 desc[UR14][R10.64+0x31], R113 ;  /* 0x000031710a00d986 */ /* 0x0001e2000c10110e */
[----:B------:R-:W-:-:S08]  /*1ba60*/  ISETP.LT.OR P5, PT, R0, 0x3a, !P0 ;  /* 0x0000003a0000780c */ /* 0x000fd000047a1670 */
[----:B--2---:R-:W2:Y:S01]  /*1ba70*/  @!P6 LDC.64 R8, c[0x0][0x650] ;  /* 0x00019400ff08eb82 */ /* 0x004ea20000000a00 */
[C---:B------:R-:W-:Y:S02]  /*1ba80*/  LOP3.LUT P2, RZ, R6.reuse, 0x2000, RZ, 0xc0, !PT ;  /* 0x0000200006ff7812 */ /* 0x040fe4000784c0ff */
[----:B------:R-:W-:-:S05]  /*1ba90*/  LOP3.LUT P1, RZ, R6, 0x1000, RZ, 0xc0, !PT ;  /* 0x0000100006ff7812 */ /* 0x000fca000782c0ff */
[----:B---3--:R-:W3:Y:S01]  /*1baa0*/  @!P5 LDC.64 R90, c[0x0][0x650] ;  /* 0x00019400ff5adb82 */ /* 0x008ee20000000a00 */
[----:B------:R-:W-:-:S05]  /*1bab0*/  F2FP.SATFINITE.E4M3.F32.PACK_AB_MERGE_C R89, RZ, R114, RZ ;  /* 0x00000072ff59723e */ /* 0x000fca00048070ff */
[----:B------:R-:W-:Y:S04]  /*1bac0*/  @!P2 STG.E.U8 desc[UR14][R14.64+0x30], R89 ;  /* 0x000030590e00a986 */ /* 0x000fe8000c10110e */
[----:B------:R-:W-:Y:S01]  /*1bad0*/  @!P1 STG.E.U8 desc[UR14][R16.64+0x31], R115 ;  /* 0x0000317310009986 */ /* 0x000fe2000c10110e */
[----:B0-----:R-:W-:Y:S02]  /*1bae0*/  F2FP.SATFINITE.E4M3.F32.PACK_AB_MERGE_C R11, RZ, R116, RZ ;  /* 0x00000074ff0b723e */ /* 0x001fe400048070ff */
[----:B--2---:R-:W-:-:S05]  /*1baf0*/  @!P6 IADD3 R8, P1, R181, R8, RZ ;  /* 0x00000008b508e210 */ /* 0x004fca0007f3e0ff */
[----:B------:R-:W-:Y:S01]  /*1bb00*/  @!P6 IMAD.X R9, R182, 0x1, R9, P1 ;  /* 0x00000001b609e824 */ /* 0x000fe200008e0609 */
[----:B------:R-:W-:-:S04]  /*1bb10*/  LOP3.LUT P4, RZ, R6, 0x800, RZ, 0xc0, !PT ;  /* 0x0000080006ff7812 */ /* 0x000fc8000788c0ff */
[----:B------:R0:W-:Y:S01]  /*1bb20*/  @!P6 STG.E.U8 desc[UR14][R8.64+0x38], R11 ;  /* 0x0000380b0800e986 */ /* 0x0001e2000c10110e */
[----:B---3--:R-:W-:-:S05]  /*1bb30*/  @!P5 IADD3 R184, P6, R184, R90, RZ ;  /* 0x0000005ab8b8d210 */ /* 0x008fca0007fde0ff */
[----:B------:R-:W-:Y:S01]  /*1bb40*/  @!P5 IMAD.X R185, R185, 0x1, R91, P6 ;  /* 0x00000001b9b9d824 */ /* 0x000fe200030e065b */
[----:B------:R-:W-:Y:S02]  /*1bb50*/  ISETP.NE.AND P6, PT, R7, RZ, PT ;  /* 0x000000ff0700720c */ /* 0x000fe40003fc5270 */
[----:B------:R-:W-:Y:S02]  /*1bb60*/  F2FP.SATFINITE.E4M3.F32.PACK_AB_MERGE_C R7, RZ, R118, RZ ;  /* 0x00000076ff07723e */ /* 0x000fe400048070ff */
[----:B------:R-:W-:Y:S04]  /*1bb70*/  @!P5 STG.E.U8 desc[UR14][R184.64+0x39], R117 ;  /* 0x00003975b800d986 */ /* 0x000fe8000c10110e */
[----:B------:R2:W-:Y:S01]  /*1bb80*/  @!P4 STG.E.U8 desc[UR14][R18.64+0x38], R7 ;  /* 0x000038071200c986 */ /* 0x0005e2000c10110e */
[----:B------:R-:W-:-:S02]  /*1bb90*/  ISETP.LT.OR P4, PT, R0, 0x41, !P0 ;  /* 0x000000410000780c */ /* 0x000fc40004781670 */
[----:B------:R-:W-:-:S11]  /*1bba0*/  LOP3.LUT P3, RZ, R6, 0x400, RZ, 0xc0, !PT ;  /* 0x0000040006ff7812 */ /* 0x000fd6000786c0ff */
[----:B0-----:R-:W0:Y:S02]  /*1bbb0*/  @!P4 LDC.64 R8, c[0x0][0x650] ;  /* 0x00019400ff08cb82 */ /* 0x001e240000000a00 */
[----:B------:R-:W-:Y:S01]  /*1bbc0*/  @!P3 STG.E.U8 desc[UR14][R20.64+0x39], R119 ;  /* 0x000039771400b986 */ /* 0x000fe2000c10110e */
[----:B0-----:R-:W-:-:S05]  /*1bbd0*/  @!P4 IADD3 R162, P3, R162, R8, RZ ;  /* 0x00000008a2a2c210 */ /* 0x001fca0007f7e0ff */
[----:B------:R-:W-:Y:S01]  /*1bbe0*/  @!P4 IMAD.X R163, R183, 0x1, R9, P3 ;  /* 0x00000001b7a3c824 */ /* 0x000fe200018e0609 */
[----:B------:R-:W-:-:S13]  /*1bbf0*/  ISETP.LT.OR P3, PT, R0, 0x42, !P0 ;  /* 0x000000420000780c */ /* 0x000fda0004761670 */
[----:B------:R-:W0:Y:S01]  /*1bc00*/  @!P3 LDC.64 R10, c[0x0][0x650] ;  /* 0x00019400ff0abb82 */ /* 0x000e220000000a00 */
[----:B------:R-:W-:Y:S02]  /*1bc10*/  F2FP.SATFINITE.E4M3.F32.PACK_AB_MERGE_C R9, RZ, R120, RZ ;  /* 0x00000078ff09723e */ /* 0x000fe400048070ff */
[----:B------:R-:W-:-:S03]  /*1bc20*/  LOP3.LUT P1, RZ, R6, 0x200, RZ, 0xc0, !PT ;  /* 0x0000020006ff7812 */ /* 0x000fc6000782c0ff */
[----:B------:R3:W-:Y:S01]  /*1bc30*/  @!P4 STG.E.U8 desc[UR14][R162.64+0x40], R9 ;  /* 0x00004009a200c986 */ /* 0x0007e2000c10110e */
[----:B--2---:R-:W-:Y:S02]  /*1bc40*/  F2FP.SATFINITE.E4M3.F32.PACK_AB_MERGE_C R7, RZ, R122, RZ ;  /* 0x0000007aff07723e */ /* 0x004fe400048070ff */
[----:B0-----:R-:W-:-:S05]  /*1bc50*/  @!P3 IADD3 R174, P4, R174, R10, RZ ;  /* 0x0000000aaeaeb210 */ /* 0x001fca0007f9e0ff */
[----:B------:R-:W-:-:S05]  /*1bc60*/  @!P3 IMAD.X R175, R175, 0x1, R11, P4 ;  /* 0x00000001afafb824 */ /* 0x000fca00020e060b */
[----:B------:R-:W-:Y:S04]  /*1bc70*/  @!P3 STG.E.U8 desc[UR14][R174.64+0x41], R121 ;  /* 0x00004179ae00b986 */ /* 0x000fe8000c10110e */
[----:B------:R0:W-:Y:S01]  /*1bc80*/  @!P1 STG.E.U8 desc[UR14][R22.64+0x40], R7 ;  /* 0x0000400716009986 */ /* 0x0001e2000c10110e */
[----:B------:R-:W-:Y:S02]  /*1bc90*/  ISETP.NE.AND P1, PT, R188, RZ, PT ;  /* 0x000000ffbc00720c */ /* 0x000fe40003f25270 */
[----:B------:R-:W-:-:S11]  /*1bca0*/  LOP3.LUT P2, RZ, R6, 0x100, RZ, 0xc0, !PT ;  /* 0x0000010006ff7812 */ /* 0x000fd6000784c0ff */
[----:B---3--:R-:W2:Y:S02]  /*1bcb0*/  @!P1 LDC.64 R8, c[0x0][0x650] ;  /* 0x00019400ff089b82 */ /* 0x008ea40000000a00 */
[----:B------:R-:W-:Y:S01]  /*1bcc0*/  @!P2 STG.E.U8 desc[UR14][R216.64+0x41], R123 ;  /* 0x0000417bd800a986 */ /* 0x000fe2000c10110e */
[----:B--2---:R-:W-:-:S05]  /*1bcd0*/  @!P1 IADD3 R186, P2, R186, R8, RZ ;  /* 0x00000008baba9210 */ /* 0x004fca0007f5e0ff */
[----:B------:R-:W-:Y:S01]  /*1bce0*/  @!P1 IMAD.X R187, R187, 0x1, R9, P2 ;  /* 0x00000001bbbb9824 */ /* 0x000fe200010e0609 */
[----:B------:R-:W-:-:S13]  /*1bcf0*/  ISETP.NE.AND P2, PT, R190, RZ, PT ;  /* 0x000000ffbe00720c */ /* 0x000fda0003f45270 */
[----:B------:R-:W2:Y:S01]  /*1bd00*/  @!P2 LDC.64 R8, c[0x0][0x650] ;  /* 0x00019400ff08ab82 */ /* 0x000ea20000000a00 */
[----:B------:R-:W-:Y:S02]  /*1bd10*/  ISETP.NE.AND P3, PT, R193, RZ, PT ;  /* 0x000000ffc100720c */ /* 0x000fe40003f65270 */
[----:B------:R-:W-:Y:S02]  /*1bd20*/  F2FP.SATFINITE.E4M3.F32.PACK_AB_MERGE_C R11, RZ, R124, RZ ;  /* 0x0000007cff0b723e */ /* 0x000fe400048070ff */
[----:B------:R-:W-:-:S03]  /*1bd30*/  ISETP.NE.AND P4, PT, R198, RZ, PT ;  /* 0x000000ffc600720c */ /* 0x000fc60003f85270 */
[----:B------:R3:W-:Y:S01]  /*1bd40*/  @!P1 STG.E.U8 desc[UR14][R186.64+0x48], R11 ;  /* 0x0000480bba009986 */ /* 0x0007e2000c10110e */
[----:B0-----:R-:W-:-:S09]  /*1bd50*/  F2FP.SATFINITE.E4M3.F32.PACK_AB_MERGE_C R7, RZ, R126, RZ ;  /* 0x0000007eff07723e */ /* 0x001fd200048070ff */
[----:B------:R-:W0:Y:S01]  /*1bd60*/  @!P4 LDC.64 R14, c[0x0][0x650] ;  /* 0x00019400ff0ecb82 */ /* 0x000e220000000a00 */
[----:B--2---:R-:W-:-:S07]  /*1bd70*/  @!P2 IADD3 R8, P1, R13, R8, RZ ;  /* 0x000000080d08a210 */ /* 0x004fce0007f3e0ff */
[----:B---3--:R-:W2:Y:S01]  /*1bd80*/  @!P3 LDC.64 R10, c[0x0][0x650] ;  /* 0x00019400ff0abb82 */ /* 0x008ea20000000a00 */
[----:B------:R-:W-:Y:S01]  /*1bd90*/  @!P2 IMAD.X R9, R189, 0x1, R9, P1 ;  /* 0x00000001bd09a824 */ /* 0x000fe200008e0609 */
[----:B------:R-:W-:-:S04]  /*1bda0*/  LOP3.LUT P1, RZ, R6, 0x40, RZ, 0xc0, !PT ;  /* 0x0000004006ff7812 */ /* 0x000fc8000782c0ff */
[----:B------:R3:W-:Y:S01]  /*1bdb0*/  @!P2 STG.E.U8 desc[UR14][R8.64+0x49], R125 ;  /* 0x0000497d0800a986 */ /* 0x0007e2000c10110e */
[----:B------:R-:W-:Y:S02]  /*1bdc0*/  LOP3.LUT P2, RZ, R6, 0x80, RZ, 0xc0, !PT ;  /* 0x0000008006ff7812 */ /* 0x000fe4000784c0ff */
[----:B------:R-:W-:-:S11]  /*1bdd0*/  ISETP.NE.AND P5, PT, R199, RZ, PT ;  /* 0x000000ffc700720c */ /* 0x000fd60003fa5270 */
[----:B------:R-:W-:Y:S04]  /*1bde0*/  @!P2 STG.E.U8 desc[UR14][R218.64+0x48], R7 ;  /* 0x00004807da00a986 */ /* 0x000fe8000c10110e */
[----:B------:R-:W-:Y:S01]  /*1bdf0*/  @!P1 STG.E.U8 desc[UR14][R220.64+0x49], R127 ;  /* 0x0000497fdc009986 */ /* 0x000fe2000c10110e */
[----:B--2---:R-:W-:Y:S02]  /*1be00*/  @!P3 IADD3 R10, P1, R191, R10, RZ ;  /* 0x0000000abf0ab210 */ /* 0x004fe40007f3e0ff */
[----:B---3--:R-:W-:-:S03]  /*1be10*/  F2FP.SATFINITE.E4M3.F32.PACK_AB_MERGE_C R9, RZ, R128, RZ ;  /* 0x00000080ff09723e */ /* 0x008fc600048070ff */
[----:B------:R-:W-:Y:S01]  /*1be20*/  @!P3 IMAD.X R11, R192, 0x1, R11, P1 ;  /* 0x00000001c00bb824 */ /* 0x000fe200008e060b */
[----:B0-----:R-:W-:-:S04]  /*1be30*/  @!P4 IADD3 R196, P1, R196, R14, RZ ;  /* 0x0000000ec4c4c210 */ /* 0x001fc80007f3e0ff */
[----:B------:R0:W-:Y:S01]  /*1be40*/  @!P3 STG.E.U8 desc[UR14][R10.64+0x50], R9 ;  /* 0x000050090a00b986 */ /* 0x0001e2000c10110e */
[----:B------:R-:W-:Y:S01]  /*1be50*/  @!P4 IMAD.X R197, R197, 0x1, R15, P1 ;  /* 0x00000001c5c5c824 */ /* 0x000fe200008e060f */
[C---:B------:R-:W-:Y:S01]  /*1be60*/  LOP3.LUT P1, RZ, R6.reuse, 0x10, RZ, 0xc0, !PT ;  /* 0x0000001006ff7812 */ /* 0x040fe2000782c0ff */
[----:B0-----:R-:W0:Y:S03]  /*1be70*/  @!P5 LDC.64 R8, c[0x0][0x650] ;  /* 0x00019400ff08db82 */ /* 0x001e260000000a00 */
[----:B------:R-:W-:Y:S01]  /*1be80*/  @!P4 STG.E.U8 desc[UR14][R196.64+0x51], R129 ;  /* 0x00005181c400c986 */ /* 0x000fe2000c10110e */
[----:B------:R-:W-:-:S04]  /*1be90*/  LOP3.LUT P4, RZ, R6, 0x20, RZ, 0xc0, !PT ;  /* 0x0000002006ff7812 */ /* 0x000fc8000788c0ff */
[----:B------:R-:W2:Y:S01]  /*1bea0*/  @!P6 LDC.64 R10, c[0x0][0x650] ;  /* 0x00019400ff0aeb82 */ /* 0x000ea20000000a00 */
[----:B------:R-:W-:Y:S02]  /*1beb0*/  F2FP.SATFINITE.E4M3.F32.PACK_AB_MERGE_C R7, RZ, R130, RZ ;  /* 0x00000082ff07723e */ /* 0x000fe400048070ff */
[----:B------:R-:W-:-:S06]  /*1bec0*/  F2FP.SATFINITE.E4M3.F32.PACK_AB_MERGE_C R131, RZ, R131, RZ ;  /* 0x00000083ff83723e */ /* 0x000fcc00048070ff */
[----:B------:R3:W-:Y:S04]  /*1bed0*/  @!P4 STG.E.U8 desc[UR14][R222.64+0x50], R7 ;  /* 0x00005007de00c986 */ /* 0x0007e8000c10110e */
[----:B------:R-:W-:Y:S01]  /*1bee0*/  @!P1 STG.E.U8 desc[UR14][R224.64+0x51], R131 ;  /* 0x00005183e0009986 */ /* 0x000fe2000c10110e */
[----:B0-----:R-:W-:-:S05]  /*1bef0*/  @!P5 IADD3 R194, P1, R194, R8, RZ ;  /* 0x00000008c2c2d210 */ /* 0x001fca0007f3e0ff */
[----:B------:R-:W-:Y:S01]  /*1bf00*/  @!P5 IMAD.X R195, R195, 0x1, R9, P1 ;  /* 0x00000001c3c3d824 */ /* 0x000fe200008e0609 */
[----:B--2---:R-:W-:-:S05]  /*1bf10*/  @!P6 IADD3 R176, P1, R176, R10, RZ ;  /* 0x0000000ab0b0e210 */ /* 0x004fca0007f3e0ff */
[----:B------:R-:W-:Y:S01]  /*1bf20*/  @!P6 IMAD.X R177, R177, 0x1, R11, P1 ;  /* 0x00000001b1b1e824 */ /* 0x000fe200008e060b */
[----:B------:R-:W-:Y:S01]  /*1bf30*/  ISETP.LT.OR P1, PT, R0, 0x61, !P0 ;  /* 0x000000610000780c */ /* 0x000fe20004721670 */
[----:B------:R-:W-:Y:S01]  /*1bf40*/  FMUL R132, R132, UR13 ;  /* 0x0000000d84847c20 */ /* 0x000fe20008400000 */
[----:B------:R-:W-:Y:S01]  /*1bf50*/  LOP3.LUT P2, RZ, R6, 0x8, RZ, 0xc0, !PT ;  /* 0x0000000806ff7812 */ /* 0x000fe2000784c0ff */
[----:B------:R-:W-:Y:S01]  /*1bf60*/  FMUL R133, R133, UR13 ;  /* 0x0000000d85857c20 */ /* 0x000fe20008400000 */
[----:B------:R-:W-:Y:S02]  /*1bf70*/  FMUL R134, R134, UR13 ;  /* 0x0000000d86867c20 */ /* 0x000fe40008400000 */
[----:B------:R-:W-:Y:S02]  /*1bf80*/  F2FP.SATFINITE.E4M3.F32.PACK_AB_MERGE_C R9, RZ, R132, RZ ;  /* 0x00000084ff09723e */ /* 0x000fe400048070ff */
[----:B------:R-:W-:Y:S02]  /*1bf90*/  F2FP.SATFINITE.E4M3.F32.PACK_AB_MERGE_C R133, RZ, R133, RZ ;  /* 0x00000085ff85723e */ /* 0x000fe400048070ff */
[----:B---3--:R-:W-:Y:S01]  /*1bfa0*/  F2FP.SATFINITE.E4M3.F32.PACK_AB_MERGE_C R7, RZ, R134, RZ ;  /* 0x00000086ff07723e */ /* 0x008fe200048070ff */
[----:B------:R0:W-:Y:S02]  /*1bfb0*/  @!P5 STG.E.U8 desc[UR14][R194.64+0x58], R9 ;  /* 0x00005809c200d986 */ /* 0x0001e4000c10110e */
[----:B------:R-:W2:Y:S02]  /*1bfc0*/  @!P1 LDC.64 R10, c[0x0][0x650] ;  /* 0x00019400ff0a9b82 */ /* 0x000ea40000000a00 */
[----:B------:R-:W-:Y:S01]  /*1bfd0*/  @!P6 STG.E.U8 desc[UR14][R176.64+0x59], R133 ;  /* 0x00005985b000e986 */ /* 0x000fe2000c10110e */
[----:B------:R-:W-:-:S03]  /*1bfe0*/  LOP3.LUT P3, RZ, R6, 0x4, RZ, 0xc0, !PT ;  /* 0x0000000406ff7812 */ /* 0x000fc6000786c0ff */
[----:B------:R3:W-:Y:S01]  /*1bff0*/  @!P2 STG.E.U8 desc[UR14][R226.64+0x58], R7 ;  /* 0x00005807e200a986 */ /* 0x0007e2000c10110e */
[----:B------:R-:W-:Y:S01]  /*1c000*/  ISETP.LT.OR P2, PT, R0, 0x62, !P0 ;  /* 0x000000620000780c */ /* 0x000fe20004741670 */
[----:B------:R-:W-:Y:S01]  /*1c010*/  FMUL R135, R135, UR13 ;  /* 0x0000000d87877c20 */ /* 0x000fe20008400000 */
[----:B0-----:R-:W-:-:S04]  /*1c020*/  IMAD.U32 R9, RZ, RZ, UR6 ;  /* 0x00000006ff097e24 */ /* 0x001fc8000f8e00ff */
[----:B------:R-:W-:Y:S01]  /*1c030*/  F2FP.SATFINITE.E4M3.F32.PACK_AB_MERGE_C R135, RZ, R135, RZ ;  /* 0x00000087ff87723e */ /* 0x000fe200048070ff */
[----:B------:R-:W-:Y:S02]  /*1c040*/  IMAD.U32 R13, RZ, RZ, UR6 ;  /* 0x00000006ff0d7e24 */ /* 0x000fe4000f8e00ff */
[----:B------:R-:W-:Y:S02]  /*1c050*/  IMAD.U32 R8, RZ, RZ, UR7 ;  /* 0x00000007ff087e24 */ /* 0x000fe4000f8e00ff */
[----:B------:R-:W-:Y:S02]  /*1c060*/  @!P3 STG.E.U8 desc[UR14][R228.64+0x59], R135 ;  /* 0x00005987e400b986 */ /* 0x000fe4000c10110e */
[----:B------:R-:W0:Y:S01]  /*1c070*/  @!P2 LDC.64 R14, c[0x0][0x650] ;  /* 0x00019400ff0eab82 */ /* 0x000e220000000a00 */
[----:B------:R-:W-:Y:S02]  /*1c080*/  @!P1 LEA R9, P3, R9, R4, 0x7 ;  /* 0x0000000409099211 */ /* 0x000fe400078638ff */
[----:B------:R-:W-:-:S02]  /*1c090*/  LOP3.LUT P5, RZ, R6, 0x2, RZ, 0xc0, !PT ;  /* 0x0000000206ff7812 */ /* 0x000fc400078ac0ff */
[----:B------:R-:W-:Y:S02]  /*1c0a0*/  LOP3.LUT P4, RZ, R6, 0x1, RZ, 0xc0, !PT ;  /* 0x0000000106ff7812 */ /* 0x000fe4000788c0ff */
[----:B------:R-:W-:Y:S01]  /*1c0b0*/  @!P1 LEA.HI.X R8, R13, R3, R8, 0x7, P3 ;  /* 0x000000030d089211 */ /* 0x000fe200018f3c08 */
[----:B------:R-:W-:Y:S01]  /*1c0c0*/  FMUL R136, R136, UR13 ;  /* 0x0000000d88887c20 */ /* 0x000fe20008400000 */
[----:B--2---:R-:W-:Y:S01]  /*1c0d0*/  @!P1 IADD3 R6, P3, R9, R10, RZ ;  /* 0x0000000a09069210 */ /* 0x004fe20007f7e0ff */
[----:B------:R-:W-:-:S04]  /*1c0e0*/  IMAD.U32 R9, RZ, RZ, UR6 ;  /* 0x00000006ff097e24 */ /* 0x000fc8000f8e00ff */
[----:B---3--:R-:W-:Y:S01]  /*1c0f0*/  @!P1 IMAD.X R7, R8, 0x1, R11, P3 ;  /* 0x0000000108079824 */ /* 0x008fe200018e060b */
[----:B------:R-:W-:Y:S01]  /*1c100*/  F2FP.SATFINITE.E4M3.F32.PACK_AB_MERGE_C R11, RZ, R136, RZ ;  /* 0x00000088ff0b723e */ /* 0x000fe200048070ff */
[----:B------:R-:W-:Y:S01]  /*1c110*/  IMAD.U32 R10, RZ, RZ, UR7 ;  /* 0x00000007ff0a7e24 */ /* 0x000fe2000f8e00ff */
[----:B------:R-:W-:-:S03]  /*1c120*/  ISETP.LT.OR P3, PT, R0, 0x69, !P0 ;  /* 0x000000690000780c */ /* 0x000fc60004761670 */
[----:B------:R2:W-:Y:S01]  /*1c130*/  @!P1 STG.E.U8 desc[UR14][R6.64+0x60], R11 ;  /* 0x0000600b06009986 */ /* 0x0005e2000c10110e */
[----:B------:R-:W-:-:S04]  /*1c140*/  @!P2 LEA R9, P1, R9, R4, 0x7 ;  /* 0x000000040909a211 */ /* 0x000fc800078238ff */
[----:B------:R-:W-:Y:S02]  /*1c150*/  @!P2 LEA.HI.X R10, R13, R3, R10, 0x7, P1 ;  /* 0x000000030d0aa211 */ /* 0x000fe400008f3c0a */
[----:B0-----:R-:W-:Y:S01]  /*1c160*/  @!P2 IADD3 R8, P1, R9, R14, RZ ;  /* 0x0000000e0908a210 */ /* 0x001fe20007f3e0ff */
[----:B------:R-:W-:Y:S02]  /*1c170*/  FMUL R137, R137, UR13 ;  /* 0x0000000d89897c20 */ /* 0x000fe40008400000 */
[----:B------:R-:W0:Y:S02]  /*1c180*/  @!P3 LDC.64 R16, c[0x0][0x650] ;  /* 0x00019400ff10bb82 */ /* 0x000e240000000a00 */
[----:B------:R-:W-:Y:S01]  /*1c190*/  @!P2 IMAD.X R9, R10, 0x1, R15, P1 ;  /* 0x000000010a09a824 */ /* 0x000fe200008e060f */
[----:B------:R-:W-:Y:S01]  /*1c1a0*/  ISETP.LT.OR P1, PT, R0, 0x6a, !P0 ;  /* 0x0000006a0000780c */ /* 0x000fe20004721670 */
[----:B--2---:R-:W-:Y:S01]  /*1c1b0*/  IMAD.U32 R7, RZ, RZ, UR6 ;  /* 0x00000006ff077e24 */ /* 0x004fe2000f8e00ff */
[----:B------:R-:W-:Y:S01]  /*1c1c0*/  F2FP.SATFINITE.E4M3.F32.PACK_AB_MERGE_C R137, RZ, R137, RZ ;  /* 0x00000089ff89723e */ /* 0x000fe200048070ff */
[----:B------:R-:W-:Y:S01]  /*1c1d0*/  FMUL R138, R138, UR13 ;  /* 0x0000000d8a8a7c20 */ /* 0x000fe20008400000 */
[----:B------:R-:W-:-:S02]  /*1c1e0*/  IMAD.U32 R10, RZ, RZ, UR7 ;  /* 0x00000007ff0a7e24 */ /* 0x000fc4000f8e00ff */
[----:B------:R-:W-:Y:S01]  /*1c1f0*/  FMUL R139, R139, UR13 ;  /* 0x0000000d8b8b7c20 */ /* 0x000fe20008400000 */
[----:B------:R2:W-:Y:S01]  /*1c200*/  @!P2 STG.E.U8 desc[UR14][R8.64+0x61], R137 ;  /* 0x000061890800a986 */ /* 0x0005e2000c10110e */
[----:B------:R-:W-:Y:S02]  /*1c210*/  @!P3 LEA R7, P2, R7, R4, 0x7 ;  /* 0x000000040707b211 */ /* 0x000fe400078438ff */
[----:B------:R-:W-:-:S03]  /*1c220*/  ISETP.GE.AND P6, PT, R12, 0x89, PT ;  /* 0x000000890c00780c */ /* 0x000fc60003fc6270 */
[----:B------:R-:W3:Y:S01]  /*1c230*/  @!P1 LDC.64 R14, c[0x0][0x650] ;  /* 0x00019400ff0e9b82 */ /* 0x000ee20000000a00 */
[----:B------:R-:W-:Y:S02]  /*1c240*/  F2FP.SATFINITE.E4M3.F32.PACK_AB_MERGE_C R11, RZ, R138, RZ ;  /* 0x0000008aff0b723e */ /* 0x000fe400048070ff */
[----:B------:R-:W-:Y:S02]  /*1c250*/  @!P3 LEA.HI.X R10, R13, R3, R10, 0x7, P2 ;  /* 0x000000030d0ab211 */ /* 0x000fe400010f3c0a */
[----:B------:R-:W-:Y:S02]  /*1c260*/  F2FP.SATFINITE.E4M3.F32.PACK_AB_MERGE_C R139, RZ, R139, RZ ;  /* 0x0000008bff8b723e */ /* 0x000fe400048070ff */
[----:B------:R-:W-:Y:S01]  /*1c270*/  ISETP.LT.OR P2, PT, R0, 0x69, !P6 ;  /* 0x000000690000780c */ /* 0x000fe20007741670 */
[----:B------:R4:W-:Y:S01]  /*1c280*/  @!P5 STG.E.U8 desc[UR14][R230.64+0x60], R11 ;  /* 0x0000600be600d986 */ /* 0x0009e2000c10110e */
[----:B------:R-:W-:-:S03]  /*1c290*/  FMUL R140, R140, UR13 ;  /* 0x0000000d8c8c7c20 */ /* 0x000fc60008400000 */
[----:B------:R-:W-:Y:S01]  /*1c2a0*/  @!P4 STG.E.U8 desc[UR14][R232.64+0x61], R139 ;  /* 0x0000618be800c986 */ /* 0x000fe2000c10110e */
[----:B0-----:R-:W-:Y:S01]  /*1c2b0*/  @!P3 IADD3 R6, P4, R7, R16, RZ ;  /* 0x000000100706b210 */ /* 0x001fe20007f9e0ff */
[----:B--2---:R-:W-:Y:S01]  /*1c2c0*/  IMAD.U32 R9, RZ, RZ, UR6 ;  /* 0x00000006ff097e24 */ /* 0x004fe2000f8e00ff */
[----:B------:R-:W-:Y:S01]  /*1c2d0*/  F2FP.SATFINITE.E4M3.F32.PACK_AB_MERGE_C R13, RZ, R140, RZ ;  /* 0x0000008cff0d723e */ /* 0x000fe200048070ff */
[----:B------:R-:W-:Y:S02]  /*1c2e0*/  IMAD.U32 R19, RZ, RZ, UR6 ;  /* 0x00000006ff137e24 */ /* 0x000fe4000f8e00ff */
[----:B------:R-:W-:Y:S01]  /*1c2f0*/  @!P3 IMAD.X R7, R10, 0x1, R17, P4 ;  /* 0x000000010a07b824 */ /* 0x000fe200020e0611 */
[----:B------:R-:W-:Y:S01]  /*1c300*/  ISETP.LT.OR P4, PT, R0, 0x6a, !P6 ;  /* 0x0000006a0000780c */ /* 0x000fe20007781670 */
[----:B------:R-:W-:Y:S01]  /*1c310*/  IMAD.U32 R10, RZ, RZ, UR7 ;  /* 0x00000007ff0a7e24 */ /* 0x000fe2000f8e00ff */
[----:B------:R-:W0:Y:S01]  /*1c320*/  @!P2 LDC.64 R16, c[0x0][0x650] ;  /* 0x00019400ff10ab82 */ /* 0x000e220000000a00 */
[----:B------:R-:W-:Y:S01]  /*1c330*/  @!P1 LEA R9, P5, R9, R4, 0x7 ;  /* 0x0000000409099211 */ /* 0x000fe200078a38ff */
[----:B------:R0:W-:Y:S03]  /*1c340*/  @!P3 STG.E.U8 desc[UR14][R6.64+0x68], R13 ;  /* 0x0000680d0600b986 */ /* 0x0001e6000c10110e */
[----:B------:R-:W-:-:S02]  /*1c350*/  @!P1 LEA.HI.X R10, R19, R3, R10, 0x7, P5 ;  /* 0x00000003130a9211 */ /* 0x000fc400028f3c0a */
[----:B---3--:R-:W-:Y:S01]  /*1c360*/  @!P1 IADD3 R8, P3, R9, R14, RZ ;  /* 0x0000000e09089210 */ /* 0x008fe20007f7e0ff */
[----:B------:R-:W-:-:S04]  /*1c370*/  FMUL R141, R141, UR13 ;  /* 0x0000000d8d8d7c20 */ /* 0x000fc80008400000 */
[----:B------:R-:W-:Y:S01]  /*1c380*/  @!P1 IMAD.X R9, R10, 0x1, R15, P3 ;  /* 0x000000010a099824 */ /* 0x000fe200018e060f */
[----:B------:R-:W-:Y:S01]  /*1c390*/  ISETP.LT.OR P3, PT, R0, 0x71, !P0 ;  /* 0x000000710000780c */ /* 0x000fe20004761670 */
[----:B------:R-:W2:Y:S01]  /*1c3a0*/  @!P4 LDC.64 R14, c[0x0][0x650] ;  /* 0x00019400ff0ecb82 */ /* 0x000ea20000000a00 */
[----:B----4-:R-:W-:Y:S01]  /*1c3b0*/  IMAD.U32 R11, RZ, RZ, UR6 ;  /* 0x00000006ff0b7e24 */ /* 0x010fe2000f8e00ff */
[----:B------:R-:W-:Y:S01]  /*1c3c0*/  F2FP.SATFINITE.E4M3.F32.PACK_AB_MERGE_C R141, RZ, R141, RZ ;  /* 0x0000008dff8d723e */ /* 0x000fe200048070ff */
[----:B------:R-:W-:-:S03]  /*1c3d0*/  IMAD.U32 R10, RZ, RZ, UR7 ;  /* 0x00000007ff0a7e24 */ /* 0x000fc6000f8e00ff */
[----:B------:R-:W-:Y:S01]  /*1c3e0*/  @!P2 LEA R11, P5, R11, R4, 0x7 ;  /* 0x000000040b0ba211 */ /* 0x000fe200078a38ff */
[----:B------:R2:W-:Y:S01]  /*1c3f0*/  @!P1 STG.E.U8 desc[UR14][R8.64+0x69], R141 ;  /* 0x0000698d08009986 */ /* 0x0005e2000c10110e */
[----:B------:R-:W-:Y:S02]  /*1c400*/  FMUL R142, R142, UR13 ;  /* 0x0000000d8e8e7c20 */ /* 0x000fe40008400000 */
[----:B------:R-:W-:Y:S02]  /*1c410*/  @!P2 LEA.HI.X R10, R19, R3, R10, 0x7, P5 ;  /* 0x00000003130aa211 */ /* 0x000fe400028f3c0a */
[----:B0-----:R-:W-:Y:S01]  /*1c420*/  @!P2 IADD3 R6, P1, P5, R11, UR8, R16 ;  /* 0x000000080b06ac10 */ /* 0x001fe2000fd3e010 */
[----:B------:R-:W0:Y:S01]  /*1c430*/  @!P3 LDC.64 R18, c[0x0][0x650] ;  /* 0x00019400ff12bb82 */ /* 0x000e220000000a00 */
[----:B------:R-:W-:Y:S02]  /*1c440*/  IMAD.U32 R11, RZ, RZ, UR6 ;  /* 0x00000006ff0b7e24 */ /* 0x000fe4000f8e00ff */
[----:B------:R-:W-:Y:S01]  /*1c450*/  @!P2 IADD3.X R7, R10, UR5, R17, P1, P5 ;  /* 0x000000050a07ac10 */ /* 0x000fe20008fea411 */
[----:B------:R-:W-:Y:S01]  /*1c460*/  IMAD.U32 R17, RZ, RZ, UR6 ;  /* 0x00000006ff117e24 */ /* 0x000fe2000f8e00ff */
[----:B------:R-:W-:Y:S01]  /*1c470*/  ISETP.LT.OR P1, PT, R0, 0x71, !P6 ;  /* 0x000000710000780c */ /* 0x000fe20007721670 */
[----:B------:R-:W-:Y:S01]  /*1c480*/  IMAD.U32 R10, RZ, RZ, UR7 ;  /* 0x00000007ff0a7e24 */ /* 0x000fe2000f8e00ff */
[----:B------:R-:W-:-:S02]  /*1c490*/  F2FP.SATFINITE.E4M3.F32.PACK_AB_MERGE_C R13, RZ, R142, RZ ;  /* 0x0000008eff0d723e */ /* 0x000fc400048070ff */
[----:B------:R-:W-:-:S03]  /*1c4a0*/  @!P4 LEA R11, P5, R11, R4, 0x7 ;  /* 0x000000040b0bc211 */ /* 0x000fc600078a38ff */
[----:B------:R3:W-:Y:S01]  /*1c4b0*/  @!P2 STG.E.U8 desc[UR14][R6.64+0x68], R13 ;  /* 0x0000680d0600a986 */ /* 0x0007e2000c10110e */
[----:B------:R-:W-:Y:S02]  /*1c4c0*/  @!P4 LEA.HI.X R10, R17, R3, R10, 0x7, P5 ;  /* 0x00000003110ac211 */ /* 0x000fe400028f3c0a */
[----:B--2---:R-:W-:Y:S01]  /*1c4d0*/  @!P4 IADD3 R8, P2, P5, R11, UR8, R14 ;  /* 0x000000080b08cc10 */ /* 0x004fe2000fd5e00e */
[----:B------:R-:W-:Y:S02]  /*1c4e0*/  IMAD.U32 R11, RZ, RZ, UR6 ;  /* 0x00000006ff0b7e24 */ /* 0x000fe4000f8e00ff */
[----:B------:R-:W2:Y:S01]  /*1c4f0*/  @!P1 LDC.64 R16, c[0x0][0x650] ;  /* 0x00019400ff109b82 */ /* 0x000ea20000000a00 */
[----:B------:R-:W-:Y:S01]  /*1c500*/  @!P4 IADD3.X R9, R10, UR5, R15, P2, P5 ;  /* 0x000000050a09cc10 */ /* 0x000fe200097ea40f */
[----:B------:R-:W-:Y:S01]  /*1c510*/  IMAD.U32 R15, RZ, RZ, UR6 ;  /* 0x00000006ff0f7e24 */ /* 0x000fe2000f8e00ff */
[----:B------:R-:W-:Y:S01]  /*1c520*/  ISETP.LT.OR P2, PT, R0, 0x72, !P0 ;  /* 0x000000720000780c */ /* 0x000fe20004741670 */
[----:B------:R-:W-:Y:S01]  /*1c530*/  IMAD.U32 R14, RZ, RZ, UR7 ;  /* 0x00000007ff0e7e24 */ /* 0x000fe2000f8e00ff */
[----:B------:R-:W-:-:S04]  /*1c540*/  @!P3 LEA R11, P5, R11, R4, 0x7 ;  /* 0x000000040b0bb211 */ /* 0x000fc800078a38ff */
[----:B------:R-:W-:Y:S02]  /*1c550*/  @!P3 LEA.HI.X R14, R15, R3, R14, 0x7, P5 ;  /* 0x000000030f0eb211 */ /* 0x000fe400028f3c0e */
[----:B0-----:R-:W-:Y:S01]  /*1c560*/  @!P3 IADD3 R10, P5, R11, R18, RZ ;  /* 0x000000120b0ab210 */ /* 0x001fe20007fbe0ff */
[----:B------:R-:W-:Y:S01]  /*1c570*/  FMUL R143, R143, UR13 ;  /* 0x0000000d8f8f7c20 */ /* 0x000fe20008400000 */
[----:B------:R-:W-:-:S03]  /*1c580*/  FMUL R144, R144, UR13 ;  /* 0x0000000d90907c20 */ /* 0x000fc60008400000 */
[----:B------:R-:W-:Y:S02]  /*1c590*/  @!P3 IMAD.X R11, R14, 0x1, R19, P5 ;  /* 0x000000010e0bb824 */ /* 0x000fe400028e0613 */
[----:B------:R-:W0:Y:S01]  /*1c5a0*/  @!P2 LDC.64 R18, c[0x0][0x650] ;  /* 0x00019400ff12ab82 */ /* 0x000e220000000a00 */
[----:B------:R-:W-:Y:S01]  /*1c5b0*/  F2FP.SATFINITE.E4M3.F32.PACK_AB_MERGE_C R143, RZ, R143, RZ ;  /* 0x0000008fff8f723e */ /* 0x000fe200048070ff */
[----:B---3--:R-:W-:Y:S01]  /*1c5c0*/  IMAD.U32 R7, RZ, RZ, UR6 ;  /* 0x00000006ff077e24 */ /* 0x008fe2000f8e00ff */
[----:B------:R-:W-:Y:S01]  /*1c5d0*/  F2FP.SATFINITE.E4M3.F32.PACK_AB_MERGE_C R13, RZ, R144, RZ ;  /* 0x00000090ff0d723e */ /* 0x000fe200048070ff */
[----:B------:R-:W-:Y:S01]  /*1c5e0*/  IMAD.U32 R6, RZ, RZ, UR7 ;  /* 0x00000007ff067e24 */ /* 0x000fe2000f8e00ff */
[----:B------:R-:W-:Y:S01]  /*1c5f0*/  @!P1 LEA R15, P5, R15, R4, 0x7 ;  /* 0x000000040f0f9211 */ /* 0x000fe200078a38ff */
[----:B------:R3:W-:Y:S01]  /*1c600*/  @!P4 STG.E.U8 desc[UR14][R8.64+0x69], R143 ;  /* 0x0000698f0800c986 */ /* 0x0007e2000c10110e */
[----:B------:R-:W-:Y:S02]  /*1c610*/  ISETP.LT.OR P4, PT, R0, 0x72, !P6 ;  /* 0x000000720000780c */ /* 0x000fe40007781670 */
[----:B------:R-:W-:Y:S01]  /*1c620*/  @!P1 LEA.HI.X R6, R7, R3, R6, 0x7, P5 ;  /* 0x0000000307069211 */ /* 0x000fe200028f3c06 */
[----:B------:R4:W-:Y:S01]  /*1c630*/  @!P3 STG.E.U8 desc[UR14][R10.64+0x70], R13 ;  /* 0x0000700d0a00b986 */ /* 0x0009e2000c10110e */
[----:B--2---:R-:W-:Y:S01]  /*1c640*/  @!P1 IADD3 R14, P3, P5, R15, UR8, R16 ;  /* 0x000000080f0e9c10 */ /* 0x004fe2000fd7e010 */
[----:B------:R-:W-:-:S03]  /*1c650*/  IMAD.U32 R16, RZ, RZ, UR7 ;  /* 0x00000007ff107e24 */ /* 0x000fc6000f8e00ff */
[----:B------:R-:W-:Y:S01]  /*1c660*/  @!P1 IADD3.X R15, R6, UR5, R17, P3, P5 ;  /* 0x00000005060f9c10 */ /* 0x000fe20009fea411 */
[----:B------:R-:W-:Y:S01]  /*1c670*/  IMAD.U32 R17, RZ, RZ, UR6 ;  /* 0x00000006ff117e24 */ /* 0x000fe2000f8e00ff */
[----:B------:R-:W-:Y:S02]  /*1c680*/  ISETP.LT.OR P3, PT, R0, 0x79, !P0 ;  /* 0x000000790000780c */ /* 0x000fe40004761670 */
[----:B------:R-:W-:Y:S01]  /*1c690*/  @!P2 LEA R7, P5, R7, R4, 0x7 ;  /* 0x000000040707a211 */ /* 0x000fe200078a38ff */
[----:B------:R-:W2:Y:S03]  /*1c6a0*/  @!P4 LDC.64 R20, c[0x0][0x650] ;  /* 0x00019400ff14cb82 */ /* 0x000ea60000000a00 */
[----:B------:R-:W-:Y:S02]  /*1c6b0*/  @!P2 LEA.HI.X R16, R17, R3, R16, 0x7, P5 ;  /* 0x000000031110a211 */ /* 0x000fe400028f3c10 */
[----:B0-----:R-:W-:-:S02]  /*1c6c0*/  @!P2 IADD3 R6, P5, R7, R18, RZ ;  /* 0x000000120706a210 */ /* 0x001fc40007fbe0ff */
[----:B------:R-:W-:-:S03]  /*1c6d0*/  ISETP.LT.OR P0, PT, R0, 0x7a, !P0 ;  /* 0x0000007a0000780c */ /* 0x000fc60004701670 */
[----:B------:R-:W-:Y:S02]  /*1c6e0*/  @!P2 IMAD.X R7, R16, 0x1, R19, P5 ;  /* 0x000000011007a824 */ /* 0x000fe400028e0613 */
[----:B------:R-:W0:Y:S01]  /*1c6f0*/  @!P3 LDC.64 R18, c[0x0][0x650] ;  /* 0x00019400ff12bb82 */ /* 0x000e220000000a00 */
[----:B------:R-:W-:Y:S01]  /*1c700*/  FMUL R145, R145, UR13 ;  /* 0x0000000d91917c20 */ /* 0x000fe20008400000 */
[----:B------:R-:W-:Y:S01]  /*1c710*/  FMUL R146, R146, UR13 ;  /* 0x0000000d92927c20 */ /* 0x000fe20008400000 */
[----:B---3--:R-:W-:-:S05]  /*1c720*/  IMAD.U32 R9, RZ, RZ, UR6 ;  /* 0x00000006ff097e24 */ /* 0x008fca000f8e00ff */
[----:B------:R-:W3:Y:S01]  /*1c730*/  @!P0 LDC.64 R22, c[0x0][0x650] ;  /* 0x00019400ff168b82 */ /* 0x000ee20000000a00 */
[----:B------:R-:W-:Y:S01]  /*1c740*/  F2FP.SATFINITE.E4M3.F32.PACK_AB_MERGE_C R145, RZ, R145, RZ ;  /* 0x00000091ff91723e */ /* 0x000fe200048070ff */
[----:B----4-:R-:W-:Y:S01]  /*1c750*/  IMAD.U32 R11, RZ, RZ, UR6 ;  /* 0x00000006ff0b7e24 */ /* 0x010fe2000f8e00ff */
[----:B------:R-:W-:Y:S01]  /*1c760*/  F2FP.SATFINITE.E4M3.F32.PACK_AB_MERGE_C R13, RZ, R146, RZ ;  /* 0x00000092ff0d723e */ /* 0x000fe200048070ff */
[----:B------:R-:W-:Y:S01]  /*1c770*/  IMAD.U32 R10, RZ, RZ, UR7 ;  /* 0x00000007ff0a7e24 */ /* 0x000fe2000f8e00ff */
[----:B------:R-:W-:Y:S01]  /*1c780*/  @!P4 LEA R9, P5, R9, R4, 0x7 ;  /* 0x000000040909c211 */ /* 0x000fe200078a38ff */
[----:B------:R4:W-:Y:S01]  /*1c790*/  @!P2 STG.E.U8 desc[UR14][R6.64+0x71], R145 ;  /* 0x000071910600a986 */ /* 0x0009e2000c10110e */
[----:B------:R-:W-:Y:S02]  /*1c7a0*/  IMAD.U32 R16, RZ, RZ, UR7 ;  /* 0x00000007ff107e24 */ /* 0x000fe4000f8e00ff */
[----:B------:R-:W-:Y:S01]  /*1c7b0*/  @!P4 LEA.HI.X R10, R11, R3, R10, 0x7, P5 ;  /* 0x000000030b0ac211 */ /* 0x000fe200028f3c0a */
[----:B------:R1:W-:Y:S01]  /*1c7c0*/  @!P1 STG.E.U8 desc[UR14][R14.64+0x70], R13 ;  /* 0x0000700d0e009986 */ /* 0x0003e2000c10110e */
[----:B--2---:R-:W-:-:S02]  /*1c7d0*/  @!P4 IADD3 R8, P1, P2, R9, UR8, R20 ;  /* 0x000000080908cc10 */ /* 0x004fc4000fa3e014 */
[----:B------:R-:W-:Y:S01]  /*1c7e0*/  @!P3 LEA R11, P5, R11, R4, 0x7 ;  /* 0x000000040b0bb211 */ /* 0x000fe200078a38ff */
[----:B------:R-:W-:Y:S01]  /*1c7f0*/  FMUL R147, R147, UR13 ;  /* 0x0000000d93937c20 */ /* 0x000fe20008400000 */
[----:B------:R-:W-:Y:S01]  /*1c800*/  @!P4 IADD3.X R9, R10, UR5, R21, P1, P2 ;  /* 0x000000050a09cc10 */ /* 0x000fe20008fe4415 */
[----:B----4-:R-:W-:Y:S01]  /*1c810*/  IMAD.U32 R7, RZ, RZ, UR6 ;  /* 0x00000006ff077e24 */ /* 0x010fe2000f8e00ff */
[----:B0-----:R-:W-:Y:S01]  /*1c820*/  @!P3 IADD3 R10, P2, R11, R18, RZ ;  /* 0x000000120b0ab210 */ /* 0x001fe20007f5e0ff */
[----:B------:R-:W-:Y:S01]  /*1c830*/  IMAD.U32 R11, RZ, RZ, UR6 ;  /* 0x00000006ff0b7e24 */ /* 0x000fe2000f8e00ff */
[----:B------:R-:W-:Y:S01]  /*1c840*/  @!P3 LEA.HI.X R16, R17, R3, R16, 0x7, P5 ;  /* 0x000000031110b211 */ /* 0x000fe200028f3c10 */
[----:B-1----:R-:W-:Y:S01]  /*1c850*/  IMAD.U32 R14, RZ, RZ, UR7 ;  /* 0x00000007ff0e7e24 */ /* 0x002fe2000f8e00ff */
[----:B------:R-:W-:Y:S01]  /*1c860*/  ISETP.LT.OR P1, PT, R0, 0x79, !P6 ;  /* 0x000000790000780c */ /* 0x000fe20007721670 */
[----:B------:R-:W-:Y:S01]  /*1c870*/  FMUL R148, R148, UR13 ;  /* 0x0000000d94947c20 */ /* 0x000fe20008400000 */
[----:B------:R-:W-:-:S02]  /*1c880*/  @!P0 LEA R7, P5, R7, R4, 0x7 ;  /* 0x0000000407078211 */ /* 0x000fc400078a38ff */
[----:B------:R-:W-:Y:S02]  /*1c890*/  F2FP.SATFINITE.E4M3.F32.PACK_AB_MERGE_C R147, RZ, R147, RZ ;  /* 0x00000093ff93723e */ /* 0x000fe400048070ff */
[----:B------:R-:W-:Y:S01]  /*1c8a0*/  @!P0 LEA.HI.X R14, R11, R3, R14, 0x7, P5 ;  /* 0x000000030b0e8211 */ /* 0x000fe200028f3c0e */
[----:B------:R-:W-:Y:S01]  /*1c8b0*/  @!P3 IMAD.X R11, R16, 0x1, R19, P2 ;  /* 0x00000001100bb824 */ /* 0x000fe200010e0613 */
[----:B------:R-:W-:Y:S01]  /*1c8c0*/  F2FP.SATFINITE.E4M3.F32.PACK_AB_MERGE_C R13, RZ, R148, RZ ;  /* 0x00000094ff0d723e */ /* 0x000fe200048070ff */
[----:B------:R0:W-:Y:S01]  /*1c8d0*/  @!P4 STG.E.U8 desc[UR14][R8.64+0x71], R147 ;  /* 0x000071930800c986 */ /* 0x0001e2000c10110e */
[----:B---3--:R-:W-:Y:S01]  /*1c8e0*/  @!P0 IADD3 R6, P4, R7, R22, RZ ;  /* 0x0000001607068210 */ /* 0x008fe20007f9e0ff */
[----:B------:R-:W-:Y:S01]  /*1c8f0*/  IMAD.U32 R15, RZ, RZ, UR6 ;  /* 0x00000006ff0f7e24 */ /* 0x000fe2000f8e00ff */
[----:B------:R-:W-:Y:S02]  /*1c900*/  ISETP.GE.AND P2, PT, R12, 0xc1, PT ;  /* 0x000000c10c00780c */ /* 0x000fe40003f46270 */
[C---:B------:R-:W-:Y:S01]  /*1c910*/  ISETP.LT.OR P6, PT, R0.reuse, 0x7a, !P6 ;  /* 0x0000007a0000780c */ /* 0x040fe200077c1670 */
[----:B------:R1:W-:Y:S01]  /*1c920*/  @!P3 STG.E.U8 desc[UR14][R10.64+0x78], R13 ;  /* 0x0000780d0a00b986 */ /* 0x0003e2000c10110e */
[----:B------:R-:W-:Y:S01]  /*1c930*/  ISETP.LT.OR P3, PT, R0, 0x1, !P2 ;  /* 0x000000010000780c */ /* 0x000fe20005761670 */
[----:B------:R-:W-:Y:S01]  /*1c940*/  @!P0 IMAD.X R7, R14, 0x1, R23, P4 ;  /* 0x000000010e078824 */ /* 0x000fe200020e0617 */
[----:B------:R-:W2:Y:S01]  /*1c950*/  @!P1 LDC.64 R16, c[0x0][0x650] ;  /* 0x00019400ff109b82 */ /* 0x000ea20000000a00 */
[----:B------:R-:W-:-:S02]  /*1c960*/  IMAD.U32 R19, RZ, RZ, UR6 ;  /* 0x00000006ff137e24 */ /* 0x000fc4000f8e00ff */
[----:B0-----:R-:W-:Y:S01]  /*1c970*/  IMAD.U32 R8, RZ, RZ, UR7 ;  /* 0x00000007ff087e24 */ /* 0x001fe2000f8e00ff */
[----:B------:R-:W-:Y:S01]  /*1c980*/  @!P1 LEA R9, P4, R15, R4, 0x7 ;  /* 0x000000040f099211 */ /* 0x000fe200078838ff */
[----:B------:R-:W-:-:S03]  /*1c990*/  IMAD.U32 R23, RZ, RZ, UR6 ;  /* 0x00000006ff177e24 */ /* 0x000fc6000f8e00ff */
[----:B-1----:R-:W-:Y:S01]  /*1c9a0*/  @!P1 LEA.HI.X R10, R19, R3, R8, 0x7, P4 ;  /* 0x00000003130a9211 */ /* 0x002fe200020f3c08 */
[----:B------:R-:W0:Y:S01]  /*1c9b0*/  @!P6 LDC.64 R20, c[0x0][0x650] ;  /* 0x00019400ff14eb82 */ /* 0x000e220000000a00 */
[----:B------:R-:W-:Y:S02]  /*1c9c0*/  ISETP.LT.OR P4, PT, R0, 0x2, !P2 ;  /* 0x000000020000780c */ /* 0x000fe40005781670 */
[----:B------:R-:W-:Y:S01]  /*1c9d0*/  @!P6 LEA R11, P5, R23, R4, 0x7 ;  /* 0x00000004170be211 */ /* 0x000fe200078a38ff */
[----:B------:R-:W-:-:S04]  /*1c9e0*/  FMUL R149, R149, UR13 ;  /* 0x0000000d95957c20 */ /* 0x000fc80008400000 */
[----:B------:R-:W1:Y:S01]  /*1c9f0*/  @!P3 LDC.64 R22, c[0x0][0x650] ;  /* 0x00019400ff16bb82 */ /* 0x000e620000000a00 */
[----:B------:R-:W-:Y:S01]  /*1ca00*/  IMAD.U32 R13, RZ, RZ, UR6 ;  /* 0x00000006ff0d7e24 */ /* 0x000fe2000f8e00ff */
[----:B------:R-:W-:Y:S01]  /*1ca10*/  F2FP.SATFINITE.E4M3.F32.PACK_AB_MERGE_C R149, RZ, R149, RZ ;  /* 0x00000095ff95723e */ /* 0x000fe200048070ff */
[----:B------:R-:W-:-:S05]  /*1ca20*/  IMAD.U32 R18, RZ, RZ, UR7 ;  /* 0x00000007ff127e24 */ /* 0x000fca000f8e00ff */
[----:B------:R-:W3:Y:S01]  /*1ca30*/  @!P4 LDC.64 R88, c[0x0][0x650] ;  /* 0x00019400ff58cb82 */ /* 0x000ee20000000a00 */
[----:B------:R-:W-:Y:S01]  /*1ca40*/  @!P6 LEA.HI.X R18, R13, R3, R18, 0x7, P5 ;  /* 0x000000030d12e211 */ /* 0x000fe200028f3c12 */
[----:B------:R4:W-:Y:S01]  /*1ca50*/  @!P0 STG.E.U8 desc[UR14][R6.64+0x79], R149 ;  /* 0x0000799506008986 */ /* 0x0009e2000c10110e */
[----:B------:R-:W-:Y:S01]  /*1ca60*/  FMUL R150, R150, UR13 ;  /* 0x0000000d96967c20 */ /* 0x000fe20008400000 */
[----:B--2---:R-:W-:Y:S01]  /*1ca70*/  @!P1 IADD3 R8, P0, P5, R9, UR8, R16 ;  /* 0x0000000809089c10 */ /* 0x004fe2000fd1e010 */
[----:B------:R-:W-:Y:S01]  /*1ca80*/  VOTEU.ALL UP0, P3 ;  /* 0x00000000003f7886 */ /* 0x000fe20001800000 */
[----:B------:R-:W-:Y:S02]  /*1ca90*/  FMUL R151, R151, UR13 ;  /* 0x0000000d97977c20 */ /* 0x000fe40008400000 */
[----:B------:R-:W-:Y:S01]  /*1caa0*/  @!P1 IADD3.X R9, R10, UR5, R17, P0, P5 ;  /* 0x000000050a099c10 */ /* 0x000fe200087ea411 */
[----:B------:R-:W-:Y:S01]  /*1cab0*/  IMAD.U32 R17, RZ, RZ, UR6 ;  /* 0x00000006ff117e24 */ /* 0x000fe2000f8e00ff */
[----:B------:R-:W-:Y:S01]  /*1cac0*/  F2FP.SATFINITE.E4M3.F32.PACK_AB_MERGE_C R13, RZ, R150, RZ ;  /* 0x00000096ff0d723e */ /* 0x000fe200048070ff */
[----:B----4-:R-:W-:-:S02]  /*1cad0*/  @!P3 IMAD.MOV.U32 R6, RZ, RZ, R4 ;  /* 0x000000ffff06b224 */ /* 0x010fc400078e0004 */
[----:B------:R-:W-:Y:S01]  /*1cae0*/  @!P3 IMAD.MOV.U32 R7, RZ, RZ, R3 ;  /* 0x000000ffff07b224 */ /* 0x000fe200078e0003 */
[----:B0-----:R-:W-:Y:S01]  /*1caf0*/  @!P6 IADD3 R10, P0, P5, R11, UR8, R20 ;  /* 0x000000080b0aec10 */ /* 0x001fe2000fd1e014 */
[----:B------:R-:W-:Y:S01]  /*1cb00*/  @!P3 IMAD.WIDE.U32 R14, R15, 0xc0, R6 ;  /* 0x000000c00f0eb825 */ /* 0x000fe200078e0006 */
[----:B------:R-:W-:-:S03]  /*1cb10*/  @!UP0 UIMAD UR4, UR7, 0xc0, URZ ;  /* 0x000000c0070488a4 */ /* 0x000fc6000f8e023f */
[----:B------:R-:W-:Y:S02]  /*1cb20*/  @!P4 IMAD.MOV.U32 R6, RZ, RZ, R4 ;  /* 0x000000ffff06c224 */ /* 0x000fe400078e0004 */
[----:B------:R-:W-:Y:S01]  /*1cb30*/  @!P4 IMAD.MOV.U32 R7, RZ, RZ, R3 ;  /* 0x000000ffff07c224 */ /* 0x000fe200078e0003 */
[----:B------:R3:W-:Y:S01]  /*1cb40*/  @!P1 STG.E.U8 desc[UR14][R8.64+0x78], R13 ;  /* 0x0000780d08009986 */ /* 0x0007e2000c10110e */
[----:B------:R-:W-:Y:S01]  /*1cb50*/  VOTEU.ALL UP0, P4 ;  /* 0x00000000003f7886 */ /* 0x000fe20002000000 */
[----:B------:R-:W-:Y:S01]  /*1cb60*/  @!P4 IMAD.WIDE.U32 R16, R17, 0xc0, R6 ;  /* 0x000000c01110c825 */ /* 0x000fe200078e0006 */
[----:B-1----:R-:W-:Y:S02]  /*1cb70*/  @!P3 IADD3 R6, P1, R14, R22, RZ ;  /* 0x000000160e06b210 */ /* 0x002fe40007f3e0ff */
[----:B------:R-:W-:Y:S02]  /*1cb80*/  @!P6 IADD3.X R11, R18, UR5, R21, P0, P5 ;  /* 0x00000005120bec10 */ /* 0x000fe400087ea415 */
[----:B------:R-:W-:-:S02]  /*1cb90*/  F2FP.SATFINITE.E4M3.F32.PACK_AB_MERGE_C R151, RZ, R151, RZ ;  /* 0x00000097ff97723e */ /* 0x000fc400048070ff */
[C---:B------:R-:W-:Y:S02]  /*1cba0*/  ISETP.LT.OR P5, PT, R0.reuse, 0x9, !P2 ;  /* 0x000000090000780c */ /* 0x040fe400057a1670 */
[----:B------:R-:W-:Y:S01]  /*1cbb0*/  ISETP.LT.OR P0, PT, R0, 0xa, !P2 ;  /* 0x0000000a0000780c */ /* 0x000fe20005701670 */
[----:B------:R-:W-:Y:S01]  /*1cbc0*/  FMUL R24, R24, UR13 ;  /* 0x0000000d18187c20 */ /* 0x000fe20008400000 */
[----:B------:R-:W-:Y:S01]  /*1cbd0*/  @!P3 IADD3.X R7, R23, UR4, R15, P1, !PT ;  /* 0x000000041707bc10 */ /* 0x000fe20008ffe40f */
[----:B------:R-:W-:Y:S01]  /*1cbe0*/  @!UP0 UIMAD UR4, UR7, 0xc0, URZ ;  /* 0x000000c0070488a4 */ /* 0x000fe2000f8e023f */
[----:B------:R0:W-:Y:S01]  /*1cbf0*/  @!P6 STG.E.U8 desc[UR14][R10.64+0x79], R151 ;  /* 0x000079970a00e986 */ /* 0x0001e2000c10110e */
[----:B------:R-:W-:Y:S01]  /*1cc00*/  FMUL R25, R25, UR13 ;  /* 0x0000000d19197c20 */ /* 0x000fe20008400000 */
[----:B---3--:R-:W-:Y:S02]  /*1cc10*/  @!P4 IADD3 R8, P6, R16, R88, RZ ;  /* 0x000000581008c210 */ /* 0x008fe40007fde0ff */
[----:B------:R-:W-:-:S02]  /*1cc20*/  F2FP.SATFINITE.E4M3.F32.PACK_AB_MERGE_C R15, RZ, R24, RZ ;  /* 0x00000018ff0f723e */ /* 0x000fc400048070ff */
[----:B------:R-:W-:Y:S01]  /*1cc30*/  @!P4 IADD3.X R9, R89, UR4, R17, P6, !PT ;  /* 0x000000045909cc10 */ /* 0x000fe2000b7fe411 */
[----:B------:R-:W1:Y:S01]  /*1cc40*/  @!P5 LDC.64 R18, c[0x0][0x650] ;  /* 0x00019400ff12db82 */ /* 0x000e620000000a00 */
[----:B------:R-:W-:Y:S01]  /*1cc50*/  F2FP.SATFINITE.E4M3.F32.PACK_AB_MERGE_C R25, RZ, R25, RZ ;  /* 0x00000019ff19723e */ /* 0x000fe200048070ff */
[----:B------:R2:W-:Y:S01]  /*1cc60*/  @!P3 STG.E.U8 desc[UR14][R6.64], R15 ;  /* 0x0000000f0600b986 */ /* 0x0005e2000c10110e */
[----:B------:R-:W-:-:S03]  /*1cc70*/  ISETP.GE.AND P1, PT, R12, 0xc9, PT ;  /* 0x000000c90c00780c */ /* 0x000fc60003f26270 */
[----:B------:R2:W-:Y:S02]  /*1cc80*/  @!P4 STG.E.U8 desc[UR14][R8.64+0x1], R25 ;  /* 0x000001190800c986 */ /* 0x0005e4000c10110e */
[----:B------:R-:W3:Y:S01]  /*1cc90*/  @!P0 LDC.64 R20, c[0x0][0x650] ;  /* 0x00019400ff148b82 */ /* 0x000ee20000000a00 */
[----:B------:R-:W-:Y:S01]  /*1cca0*/  ISETP.LT.OR P6, PT, R0, 0x1, !P1 ;  /* 0x000000010000780c */ /* 0x000fe20004fc1670 */
[----:B------:R-:W-:Y:S01]  /*1ccb0*/  FMUL R26, R26, UR13 ;  /* 0x0000000d1a1a7c20 */ /* 0x000fe20008400000 */
[----:B------:R-:W-:Y:S01]  /*1ccc0*/  BSSY B0, `(.L_x_25) ;  /* 0x0000011000007945 */ /* 0x000fe20003800000 */
[----:B------:R-:W-:Y:S01]  /*1ccd0*/  ISETP.LT.OR P3, PT, R0, 0x2, !P1 ;  /* 0x000000020000780c */ /* 0x000fe20004f61670 */
[----:B------:R-:W-:Y:S02]  /*1cce0*/  FMUL R27, R27, UR13 ;  /* 0x0000000d1b1b7c20 */ /* 0x000fe40008400000 */
[----:B0-----:R-:W-:-:S07]  /*1ccf0*/  F2FP.SATFINITE.E4M3.F32.PACK_AB_MERGE_C R11, RZ, R26, RZ ;  /* 0x0000001aff0b723e */ /* 0x001fce00048070ff */
[----:B--2---:R-:W-:Y:S05]  /*1cd00*/  @P6 BRA `(.L_x_26) ;  /* 0x0000000000306947 */ /* 0x004fea0003800000 */
[----:B------:R-:W-:Y:S01]  /*1cd10*/  IMAD.U32 R9, RZ, RZ, UR6 ;  /* 0x00000006ff097e24 */ /* 0x000fe2000f8e00ff */
[----:B------:R-:W-:Y:S01]  /*1cd20*/  UIMAD UR4, UR7, 0xc0, URZ ;  /* 0x000000c0070478a4 */ /* 0x000fe2000f8e023f */
[----:B------:R-:W-:Y:S01]  /*1cd30*/  IMAD.MOV.U32 R6, RZ, RZ, R4 ;  /* 0x000000ffff067224 */ /* 0x000fe200078e0004 */
[----:B------:R-:W-:Y:S01]  /*1cd40*/  ULDC.64 UR10, c[0x0][0x650] ;  /* 0x00019400000a7ab9 */ /* 0x000fe20000000a00 */
[----:B------:R-:W-:Y:S02]  /*1cd50*/  IMAD.MOV.U32 R7, RZ, RZ, R3 ;  /* 0x000000ffff077224 */ /* 0x000fe400078e0003 */
[----:B------:R-:W-:Y:S02]  /*1cd60*/  IMAD.U32 R8, RZ, RZ, UR11 ;  /* 0x0000000bff087e24 */ /* 0x000fe4000f8e00ff */
[----:B------:R-:W-:-:S04]  /*1cd70*/  IMAD.WIDE.U32 R6, R9, 0xc0, R6 ;  /* 0x000000c009067825 */ /* 0x000fc800078e0006 */
[----:B------:R-:W-:Y:S02]  /*1cd80*/  IMAD.U32 R9, RZ, RZ, UR10 ;  /* 0x0000000aff097e24 */ /* 0x000fe4000f8e00ff */
[----:B------:R-:W-:-:S03]  /*1cd90*/  VIADD R7, R7, UR4 ;  /* 0x0000000407077c36 */ /* 0x000fc60008000000 */
[----:B------:R-:W-:-:S04]  /*1cda0*/  IADD3 R6, P4, P6, R6, UR8, R9 ;  /* 0x0000000806067c10 */ /* 0x000fc8000fe9e009 */
[----:B------:R-:W-:-:S05]  /*1cdb0*/  IADD3.X R7, R7, UR5, R8, P4, P6 ;  /* 0x0000000507077c10 */ /* 0x000fca000a7ec408 */
[----:B------:R0:W-:Y:S04]  /*1cdc0*/  STG.E.U8 desc[UR14][R6.64], R11 ;  /* 0x0000000b06007986 */ /* 0x0001e8000c10110e */
.L_x_26:
[----:B------:R-:W-:Y:S05]  /*1cdd0*/  BSYNC B0 ;  /* 0x0000000000007941 */ /* 0x000fea0003800000 */
.L_x_25:
[----:B------:R-:W-:Y:S01]  /*1cde0*/  BSSY B0, `(.L_x_27) ;  /* 0x000000f000007945 */ /* 0x000fe20003800000 */
[----:B------:R-:W-:-:S03]  /*1cdf0*/  F2FP.SATFINITE.E4M3.F32.PACK_AB_MERGE_C R27, RZ, R27, RZ ;  /* 0x0000001bff1b723e */ /* 0x000fc600048070ff */
[----:B------:R-:W-:Y:S05]  /*1ce00*/  @P3 BRA `(.L_x_28) ;  /* 0x0000000000303947 */ /* 0x000fea0003800000 */
[----:B------:R-:W-:Y:S01]  /*1ce10*/  IMAD.U32 R9, RZ, RZ, UR6 ;  /* 0x00000006ff097e24 */ /* 0x000fe2000f8e00ff */
[----:B------:R-:W-:Y:S01]  /*1ce20*/  UIMAD UR4, UR7, 0xc0, URZ ;  /* 0x000000c0070478a4 */ /* 0x000fe2000f8e023f */
[----:B0-----:R-:W-:Y:S01]  /*1ce30*/  IMAD.MOV.U32 R6, RZ, RZ, R4 ;  /* 0x000000ffff067224 */ /* 0x001fe200078e0004 */
        /* <DEDUP_REMOVED lines=9> */
.L_x_28:
[----:B------:R-:W-:Y:S05]  /*1ced0*/  BSYNC B0 ;  /* 0x0000000000007941 */ /* 0x000fea0003800000 */
.L_x_27:
[----:B------:R-:W-:Y:S01]  /*1cee0*/  IMAD.U32 R9, RZ, RZ, UR6 ;  /* 0x00000006ff097e24 */ /* 0x000fe2000f8e00ff */
[----:B------:R-:W-:Y:S01]  /*1cef0*/  VOTEU.ALL UP0, P5 ;  /* 0x00000000003f7886 */ /* 0x000fe20002800000 */
[----:B0-2---:R-:W-:Y:S01]  /*1cf00*/  @!P5 IMAD.MOV.U32 R6, RZ, RZ, R4 ;  /* 0x000000ffff06d224 */ /* 0x005fe200078e0004 */
[C---:B------:R-:W-:Y:S01]  /*1cf10*/  ISETP.LT.OR P4, PT, R0.reuse, 0x11, !P2 ;  /* 0x000000110000780c */ /* 0x040fe20005781670 */
[----:B------:R-:W-:Y:S01]  /*1cf20*/  @!P5 IMAD.MOV.U32 R7, RZ, RZ, R3 ;  /* 0x000000ffff07d224 */ /* 0x000fe200078e0003 */
[----:B------:R-:W-:Y:S01]  /*1cf30*/  ISETP.LT.OR P3, PT, R0, 0x12, !P2 ;  /* 0x000000120000780c */ /* 0x000fe20005761670 */
[----:B------:R-:W-:Y:S01]  /*1cf40*/  IMAD.U32 R11, RZ, RZ, UR6 ;  /* 0x00000006ff0b7e24 */ /* 0x000fe2000f8e00ff */
[----:B------:R-:W-:Y:S01]  /*1cf50*/  @!UP0 UIMAD UR4, UR7, 0xc0, URZ ;  /* 0x000000c0070488a4 */ /* 0x000fe2000f8e023f */
[----:B------:R-:W-:Y:S01]  /*1cf60*/  @!P5 IMAD.WIDE.U32 R6, R9, 0xc0, R6 ;  /* 0x000000c00906d825 */ /* 0x000fe200078e0006 */
[----:B------:R-:W-:-:S03]  /*1cf70*/  VOTEU.ALL UP0, P0 ;  /* 0x00000000003f7886 */ /* 0x000fc60000000000 */
[----:B-----5:R-:W-:Y:S01]  /*1cf80*/  FMUL R28, R28, UR13 ;  /* 0x0000000d1c1c7c20 */ /* 0x020fe20008400000 */
[----:B------:R-:W-:Y:S01]  /*1cf90*/  FMUL R29, R29, UR13 ;  /* 0x0000000d1d1d7c20 */ /* 0x000fe20008400000 */
[----:B------:R-:W-:Y:S01]  /*1cfa0*/  @!P0 IMAD.MOV.U32 R8, RZ, RZ, R4 ;  /* 0x000000ffff088224 */ /* 0x000fe200078e0004 */
[----:B-1----:R-:W-:Y:S01]  /*1cfb0*/  @!P5 IADD3 R6, P6, R6, R18, RZ ;  /* 0x000000120606d210 */ /* 0x002fe20007fde0ff */
[----:B------:R-:W-:Y:S02]  /*1cfc0*/  @!P0 IMAD.MOV.U32 R9, RZ, RZ, R3 ;  /* 0x000000ffff098224 */ /* 0x000fe400078e0003 */
[----:B------:R-:W-:Y:S01]  /*1cfd0*/  FMUL R30, R30, UR13 ;  /* 0x0000000d1e1e7c20 */ /* 0x000fe20008400000 */
[----:B------:R-:W-:Y:S01]  /*1cfe0*/  F2FP.SATFINITE.E4M3.F32.PACK_AB_MERGE_C R29, RZ, R29, RZ ;  /* 0x0000001dff1d723e */ /* 0x000fe200048070ff */
[----:B------:R-:W0:Y:S01]  /*1cff0*/  @!P4 LDC.64 R14, c[0x0][0x650] ;  /* 0x00019400ff0ecb82 */ /* 0x000e220000000a00 */
[----:B------:R-:W-:Y:S01]  /*1d000*/  @!P0 IMAD.WIDE.U32 R8, R11, 0xc0, R8 ;  /* 0x000000c00b088825 */ /* 0x000fe200078e0008 */
[----:B------:R-:W-:Y:S01]  /*1d010*/  @!P5 IADD3.X R7, R19, UR4, R7, P6, !PT ;  /* 0x000000041307dc10 */ /* 0x000fe2000b7fe407 */
[----:B------:R-:W-:Y:S01]  /*1d020*/  @!UP0 UIMAD UR4, UR7, 0xc0, URZ ;  /* 0x000000c0070488a4 */ /* 0x000fe2000f8e023f */
[----:B------:R-:W-:Y:S01]  /*1d030*/  F2FP.SATFINITE.E4M3.F32.PACK_AB_MERGE_C R11, RZ, R28, RZ ;  /* 0x0000001cff0b723e */ /* 0x000fe200048070ff */
[----:B------:R-:W-:Y:S01]  /*1d040*/  BSSY B0, `(.L_x_29) ;  /* 0x0000017000007945 */ /* 0x000fe20003800000 */
[----:B---3--:R-:W-:Y:S01]  /*1d050*/  @!P0 IADD3 R8, P6, R8, R20, RZ ;  /* 0x0000001408088210 */ /* 0x008fe20007fde0ff */
[----:B------:R-:W-:Y:S01]  /*1d060*/  FMUL R31, R31, UR13 ;  /* 0x0000000d1f1f7c20 */ /* 0x000fe20008400000 */
[----:B------:R-:W1:Y:S01]  /*1d070*/  @!P3 LDC.64 R16, c[0x0][0x650] ;  /* 0x00019400ff10bb82 */ /* 0x000e620000000a00 */
[----:B------:R2:W-:Y:S01]  /*1d080*/  @!P5 STG.E.U8 desc[UR14][R6.64+0x8], R11 ;  /* 0x0000080b0600d986 */ /* 0x0005e2000c10110e */
[----:B------:R-:W-:-:S02]  /*1d090*/  @!P0 IADD3.X R9, R21, UR4, R9, P6, !PT ;  /* 0x0000000415098c10 */ /* 0x000fc4000b7fe409 */
[C---:B------:R-:W-:Y:S02]  /*1d0a0*/  ISETP.LT.OR P6, PT, R0.reuse, 0x9, !P1 ;  /* 0x000000090000780c */ /* 0x040fe40004fc1670 */
[----:B------:R-:W-:Y:S01]  /*1d0b0*/  ISETP.LT.OR P5, PT, R0, 0xa, !P1 ;  /* 0x0000000a0000780c */ /* 0x000fe20004fa1670 */
[----:B------:R2:W-:Y:S01]  /*1d0c0*/  @!P0 STG.E.U8 desc[UR14][R8.64+0x9], R29 ;  /* 0x0000091d08008986 */ /* 0x0005e2000c10110e */
[----:B------:R-:W-:-:S09]  /*1d0d0*/  F2FP.SATFINITE.E4M3.F32.PACK_AB_MERGE_C R13, RZ, R30, RZ ;  /* 0x0000001eff0d723e */ /* 0x000fd200048070ff */
[----:B------:R-:W-:Y:S05]  /*1d0e0*/  @P6 BRA `(.L_x_30) ;  /* 0x0000000000306947 */ /* 0x000fea0003800000 */
[----:B--2---:R-:W-:Y:S01]  /*1d0f0*/  IMAD.U32 R9, RZ, RZ, UR6 ;  /* 0x00000006ff097e24 */ /* 0x004fe2000f8e00ff */
        /* <DEDUP_REMOVED lines=11> */
.L_x_30:
[----:B------:R-:W-:Y:S05]  /*1d1b0*/  BSYNC B0 ;  /* 0x0000000000007941 */ /* 0x000fea0003800000 */
.L_x_29:
[----:B------:R-:W-:Y:S01]  /*1d1c0*/  BSSY B0, `(.L_x_31) ;  /* 0x000000f000007945 */ /* 0x000fe20003800000 */
[----:B------:R-:W-:-:S03]  /*1d1d0*/  F2FP.SATFINITE.E4M3.F32.PACK_AB_MERGE_C R31, RZ, R31, RZ ;  /* 0x0000001fff1f723e */ /* 0x000fc600048070ff */
[----:B------:R-:W-:Y:S05]  /*1d1e0*/  @P5 BRA `(.L_x_32) ;  /* 0x0000000000305947 */ /* 0x000fea0003800000 */
[----:B--2---:R-:W-:Y:S01]  /*1d1f0*/  IMAD.U32 R9, RZ, RZ, UR6 ;  /* 0x00000006ff097e24 */ /* 0x004fe2000f8e00ff */
[----:B------:R-:W-:Y:S01]  /*1d200*/  UIMAD UR4, UR7, 0xc0, URZ ;  /* 0x000000c0070478a4 */ /* 0x000fe2000f8e023f */
[----:B---3--:R-:W-:Y:S01]  /*1d210*/  IMAD.MOV.U32 R6, RZ, RZ, R4 ;  /* 0x000000ffff067224 */ /* 0x008fe200078e0004 */
        /* <DEDUP_REMOVED lines=9> */
.L_x_32:
[----:B------:R-:W-:Y:S05]  /*1d2b0*/  BSYNC B0 ;  /* 0x0000000000007941 */ /* 0x000fea0003800000 */
.L_x_31:
[----:B--2---:R-:W-:Y:S01]  /*1d2c0*/  IMAD.U32 R9, RZ, RZ, UR6 ;  /* 0x00000006ff097e24 */ /* 0x004fe2000f8e00ff */
[----:B------:R-:W-:Y:S01]  /*1d2d0*/  VOTEU.ALL UP0, P4 ;  /* 0x00000000003f7886 */ /* 0x000fe20002000000 */
[----:B---34-:R-:W-:Y:S01]  /*1d2e0*/  @!P4 IMAD.MOV.U32 R6, RZ, RZ, R4 ;  /* 0x000000ffff06c224 */ /* 0x018fe200078e0004 */
[C---:B------:R-:W-:Y:S01]  /*1d2f0*/  ISETP.LT.OR P5, PT, R0.reuse, 0x19, !P2 ;  /* 0x000000190000780c */ /* 0x040fe200057a1670 */
[----:B------:R-:W-:Y:S01]  /*1d300*/  @!P4 IMAD.MOV.U32 R7, RZ, RZ, R3 ;  /* 0x000000ffff07c224 */ /* 0x000fe200078e0003 */
[----:B------:R-:W-:Y:S01]  /*1d310*/  ISETP.LT.OR P0, PT, R0, 0x1a, !P2 ;  /* 0x0000001a0000780c */ /* 0x000fe20005701670 */
[----:B------:R-:W-:Y:S01]  /*1d320*/  IMAD.U32 R11, RZ, RZ, UR6 ;  /* 0x00000006ff0b7e24 */ /* 0x000fe2000f8e00ff */
[----:B------:R-:W-:Y:S01]  /*1d330*/  @!UP0 UIMAD UR4, UR7, 0xc0, URZ ;  /* 0x000000c0070488a4 */ /* 0x000fe2000f8e023f */
[----:B------:R-:W-:Y:S01]  /*1d340*/  @!P4 IMAD.WIDE.U32 R6, R9, 0xc0, R6 ;  /* 0x000000c00906c825 */ /* 0x000fe200078e0006 */
[----:B------:R-:W-:-:S03]  /*1d350*/  VOTEU.ALL UP0, P3 ;  /* 0x00000000003f7886 */ /* 0x000fc60001800000 */
[----:B------:R-:W-:Y:S01]  /*1d360*/  FMUL R32, R32, UR13 ;  /* 0x0000000d20207c20 */ /* 0x000fe20008400000 */
[----:B------:R-:W-:Y:S01]  /*1d370*/  FMUL R33, R33, UR13 ;  /* 0x0000000d21217c20 */ /* 0x000fe20008400000 */
[----:B------:R-:W-:Y:S01]  /*1d380*/  @!P3 IMAD.MOV.U32 R8, RZ, RZ, R4 ;  /* 0x000000ffff08b224 */ /* 0x000fe200078e0004 */
[----:B0-----:R-:W-:Y:S01]  /*1d390*/  @!P4 IADD3 R6, P6, R6, R14, RZ ;  /* 0x0000000e0606c210 */ /* 0x001fe20007fde0ff */
[----:B------:R-:W-:Y:S02]  /*1d3a0*/  @!P3 IMAD.MOV.U32 R9, RZ, RZ, R3 ;  /* 0x000000ffff09b224 */ /* 0x000fe400078e0003 */
[----:B------:R-:W-:Y:S01]  /*1d3b0*/  FMUL R34, R34, UR13 ;  /* 0x0000000d22227c20 */ /* 0x000fe20008400000 */
[----:B------:R-:W-:Y:S01]  /*1d3c0*/  F2FP.SATFINITE.E4M3.F32.PACK_AB_MERGE_C R33, RZ, R33, RZ ;  /* 0x00000021ff21723e */ /* 0x000fe200048070ff */
[----:B------:R-:W-:Y:S01]  /*1d3d0*/  BSSY B0, `(.L_x_33) ;  /* 0x000001c000007945 */ /* 0x000fe20003800000 */
[----:B------:R-:W-:Y:S01]  /*1d3e0*/  @!P3 IMAD.WIDE.U32 R8, R11, 0xc0, R8 ;  /* 0x000000c00b08b825 */ /* 0x000fe200078e0008 */
[----:B------:R-:W-:Y:S01]  /*1d3f0*/  @!P4 IADD3.X R7, R15, UR4, R7, P6, !PT ;  /* 0x000000040f07cc10 */ /* 0x000fe2000b7fe407 */
[----:B------:R-:W-:Y:S01]  /*1d400*/  @!UP0 UIMAD UR4, UR7, 0xc0, URZ ;  /* 0x000000c0070488a4 */ /* 0x000fe2000f8e023f */
[----:B------:R-:W-:Y:S01]  /*1d410*/  F2FP.SATFINITE.E4M3.F32.PACK_AB_MERGE_C R11, RZ, R32, RZ ;  /* 0x00000020ff0b723e */ /* 0x000fe200048070ff */
[----:B------:R-:W0:Y:S01]  /*1d420*/  @!P5 LDC.64 R14, c[0x0][0x650] ;  /* 0x00019400ff0edb82 */ /* 0x000e220000000a00 */
[----:B-1----:R-:W-:Y:S01]  /*1d430*/  @!P3 IADD3 R8, P6, R8, R16, RZ ;  /* 0x000000100808b210 */ /* 0x002fe20007fde0ff */
[----:B------:R-:W-:Y:S01]  /*1d440*/  FMUL R35, R35, UR13 ;  /* 0x0000000d23237c20 */ /* 0x000fe20008400000 */
[----:B------:R-:W-:Y:S01]  /*1d450*/  F2FP.SATFINITE.E4M3.F32.PACK_AB_MERGE_C R13, RZ, R34, RZ ;  /* 0x00000022ff0d723e */ /* 0x000fe200048070ff */
[----:B------:R1:W-:Y:S01]  /*1d460*/  @!P4 STG.E.U8 desc[UR14][R6.64+0x10], R11 ;  /* 0x0000100b0600c986 */ /* 0x0003e2000c10110e */
[----:B------:R-:W-:-:S02]  /*1d470*/  @!P3 IADD3.X R9, R17, UR4, R9, P6, !PT ;  /* 0x000000041109bc10 */ /* 0x000fc4000b7fe409 */
[C---:B------:R-:W-:Y:S01]  /*1d480*/  ISETP.LT.OR P6, PT, R0.reuse, 0x11, !P1 ;  /* 0x000000110000780c */ /* 0x040fe20004fc1670 */
[----:B------:R-:W2:Y:S01]  /*1d490*/  @!P0 LDC.64 R18, c[0x0][0x650] ;  /* 0x00019400ff128b82 */ /* 0x000ea20000000a00 */
[----:B------:R-:W-:Y:S01]  /*1d4a0*/  ISETP.LT.OR P4, PT, R0, 0x12, !P1 ;  /* 0x000000120000780c */ /* 0x000fe20004f81670 */
[----:B------:R1:W-:Y:S10]  /*1d4b0*/  @!P3 STG.E.U8 desc[UR14][R8.64+0x11], R33 ;  /* 0x000011210800b986 */ /* 0x0003f4000c10110e */
[----:B------:R-:W-:Y:S05]  /*1d4c0*/  @P6 BRA `(.L_x_34) ;  /* 0x0000000000306947 */ /* 0x000fea0003800000 */
[----:B-1----:R-:W-:Y:S01]  /*1d4d0*/  IMAD.U32 R9, RZ, RZ, UR6 ;  /* 0x00000006ff097e24 */ /* 0x002fe2000f8e00ff */
        /* <DEDUP_REMOVED lines=11> */
.L_x_34:
[----:B------:R-:W-:Y:S05]  /*1d590*/  BSYNC B0 ;  /* 0x0000000000007941 */ /* 0x000fea0003800000 */
.L_x_33:
[----:B------:R-:W-:Y:S01]  /*1d5a0*/  BSSY B0, `(.L_x_35) ;  /* 0x000000f000007945 */ /* 0x000fe20003800000 */
[----:B------:R-:W-:-:S03]  /*1d5b0*/  F2FP.SATFINITE.E4M3.F32.PACK_AB_MERGE_C R35, RZ, R35, RZ ;  /* 0x00000023ff23723e */ /* 0x000fc600048070ff */
[----:B------:R-:W-:Y:S05]  /*1d5c0*/  @P4 BRA `(.L_x_36) ;  /* 0x0000000000304947 */ /* 0x000fea0003800000 */
[----:B-1----:R-:W-:Y:S01]  /*1d5d0*/  IMAD.U32 R9, RZ, RZ, UR6 ;  /* 0x00000006ff097e24 */ /* 0x002fe2000f8e00ff */
        /* <DEDUP_REMOVED lines=11> */
.L_x_36:
[----:B------:R-:W-:Y:S05]  /*1d690*/  BSYNC B0 ;  /* 0x0000000000007941 */ /* 0x000fea0003800000 */
.L_x_35:
[----:B-1----:R-:W-:Y:S01]  /*1d6a0*/  IMAD.U32 R9, RZ, RZ, UR6 ;  /* 0x00000006ff097e24 */ /* 0x002fe2000f8e00ff */
        /* <DEDUP_REMOVED lines=22> */
[----:B--2---:R-:W-:Y:S01]  /*1d810*/  @!P0 IADD3 R8, P6, R8, R18, RZ ;  /* 0x0000001208088210 */ /* 0x004fe20007fde0ff */
        /* <DEDUP_REMOVED lines=21> */
.L_x_38:
[----:B------:R-:W-:Y:S05]  /*1d970*/  BSYNC B0 ;  /* 0x0000000000007941 */ /* 0x000fea0003800000 */
.L_x_37:
        /* <DEDUP_REMOVED lines=15> */
.L_x_40:
[----:B------:R-:W-:Y:S05]  /*1da70*/  BSYNC B0 ;  /* 0x0000000000007941 */ /* 0x000fea0003800000 */
.L_x_39:
        /* <DEDUP_REMOVED lines=45> */
.L_x_42:
[----:B------:R-:W-:Y:S05]  /*1dd50*/  BSYNC B0 ;  /* 0x0000000000007941 */ /* 0x000fea0003800000 */
.L_x_41:
        /* <DEDUP_REMOVED lines=15> */
.L_x_44:
[----:B------:R-:W-:Y:S05]  /*1de50*/  BSYNC B0 ;  /* 0x0000000000007941 */ /* 0x000fea0003800000 */
.L_x_43:
        /* <DEDUP_REMOVED lines=45> */
.L_x_46:
[----:B------:R-:W-:Y:S05]  /*1e130*/  BSYNC B0 ;  /* 0x0000000000007941 */ /* 0x000fea0003800000 */
.L_x_45:
        /* <DEDUP_REMOVED lines=15> */
.L_x_48:
[----:B------:R-:W-:Y:S05]  /*1e230*/  BSYNC B0 ;  /* 0x0000000000007941 */ /* 0x000fea0003800000 */
.L_x_47:
        /* <DEDUP_REMOVED lines=45> */
.L_x_50:
[----:B------:R-:W-:Y:S05]  /*1e510*/  BSYNC B0 ;  /* 0x0000000000007941 */ /* 0x000fea0003800000 */
.L_x_49:
        /* <DEDUP_REMOVED lines=15> */
.L_x_52:
[----:B------:R-:W-:Y:S05]  /*1e610*/  BSYNC B0 ;  /* 0x0000000000007941 */ /* 0x000fea0003800000 */
.L_x_51:
        /* <DEDUP_REMOVED lines=45> */
.L_x_54:
[----:B------:R-:W-:Y:S05]  /*1e8f0*/  BSYNC B0 ;  /* 0x0000000000007941 */ /* 0x000fea0003800000 */
.L_x_53:
        /* <DEDUP_REMOVED lines=15> */
.L_x_56:
[----:B------:R-:W-:Y:S05]  /*1e9f0*/  BSYNC B0 ;  /* 0x0000000000007941 */ /* 0x000fea0003800000 */
.L_x_55:
        /* <DEDUP_REMOVED lines=45> */
.L_x_58:
[----:B------:R-:W-:Y:S05]  /*1ecd0*/  BSYNC B0 ;  /* 0x0000000000007941 */ /* 0x000fea0003800000 */
.L_x_57:
        /* <DEDUP_REMOVED lines=15> */
.L_x_60:
[----:B------:R-:W-:Y:S05]  /*1edd0*/  BSYNC B0 ;  /* 0x0000000000007941 */ /* 0x000fea0003800000 */
.L_x_59:
        /* <DEDUP_REMOVED lines=45> */
.L_x_62:
[----:B------:R-:W-:Y:S05]  /*1f0b0*/  BSYNC B0 ;  /* 0x0000000000007941 */ /* 0x000fea0003800000 */
.L_x_61:
        /* <DEDUP_REMOVED lines=15> */
.L_x_64:
[----:B------:R-:W-:Y:S05]  /*1f1b0*/  BSYNC B0 ;  /* 0x0000000000007941 */ /* 0x000fea0003800000 */
.L_x_63:
        /* <DEDUP_REMOVED lines=45> */
.L_x_66:
[----:B------:R-:W-:Y:S05]  /*1f490*/  BSYNC B0 ;  /* 0x0000000000007941 */ /* 0x000fea0003800000 */
.L_x_65:
        /* <DEDUP_REMOVED lines=15> */
.L_x_68:
[----:B------:R-:W-:Y:S05]  /*1f590*/  BSYNC B0 ;  /* 0x0000000000007941 */ /* 0x000fea0003800000 */
.L_x_67:
        /* <DEDUP_REMOVED lines=45> */
.L_x_70:
[----:B------:R-:W-:Y:S05]  /*1f870*/  BSYNC B0 ;  /* 0x0000000000007941 */ /* 0x000fea0003800000 */
.L_x_69:
        /* <DEDUP_REMOVED lines=15> */
.L_x_72:
[----:B------:R-:W-:Y:S05]  /*1f970*/  BSYNC B0 ;  /* 0x0000000000007941 */ /* 0x000fea0003800000 */
.L_x_71:
        /* <DEDUP_REMOVED lines=45> */
.L_x_74:
[----:B------:R-:W-:Y:S05]  /*1fc50*/  BSYNC B0 ;  /* 0x0000000000007941 */ /* 0x000fea0003800000 */
.L_x_73:
        /* <DEDUP_REMOVED lines=15> */
.L_x_76:
[----:B------:R-:W-:Y:S05]  /*1fd50*/  BSYNC B0 ;  /* 0x0000000000007941 */ /* 0x000fea0003800000 */
.L_x_75:
        /* <DEDUP_REMOVED lines=45> */
.L_x_78:
[----:B------:R-:W-:Y:S05]  /*20030*/  BSYNC B0 ;  /* 0x0000000000007941 */ /* 0x000fea0003800000 */
.L_x_77:
        /* <DEDUP_REMOVED lines=15> */
.L_x_80:
[----:B------:R-:W-:Y:S05]  /*20130*/  BSYNC B0 ;  /* 0x0000000000007941 */ /* 0x000fea0003800000 */
.L_x_79:
        /* <DEDUP_REMOVED lines=14> */
[----:B------:R-:W-:Y:S01]  /*20220*/  @!P3 IMAD.MOV.U32 R9, RZ, RZ, R3 ;  /* 0x000000ffff09b224 */ /* 0x000fe200078e0003 */
[----:B------:R-:W-:Y:S01]  /*20230*/  F2FP.SATFINITE.E4M3.F32.PACK_AB_MERGE_C R13, RZ, R80, RZ ;  /* 0x00000050ff0d723e */ /* 0x000fe200048070ff */
[----:B------:R-:W-:Y:S01]  /*20240*/  FMUL R82, R82, UR13 ;  /* 0x0000000d52527c20 */ /* 0x000fe20008400000 */
[----:B------:R-:W-:Y:S01]  /*20250*/  @!P4 IADD3.X R7, R15, UR4, R7, P5, !PT ;  /* 0x000000040f07cc10 */ /* 0x000fe2000affe407 */
[----:B------:R-:W-:Y:S01]  /*20260*/  @!P3 IMAD.WIDE.U32 R8, R11, 0xc0, R8 ;  /* 0x000000c00b08b825 */ /* 0x000fe200078e0008 */
[----:B------:R-:W-:Y:S01]  /*20270*/  @!UP0 UIMAD UR4, UR7, 0xc0, URZ ;  /* 0x000000c0070488a4 */ /* 0x000fe2000f8e023f */
[----:B------:R-:W-:Y:S01]  /*20280*/  F2FP.SATFINITE.E4M3.F32.PACK_AB_MERGE_C R81, RZ, R81, RZ ;  /* 0x00000051ff51723e */ /* 0x000fe200048070ff */
[----:B------:R-:W0:Y:S01]  /*20290*/  @!P0 LDC.64 R14, c[0x0][0x650] ;  /* 0x00019400ff0e8b82 */ /* 0x000e220000000a00 */
[----:B------:R1:W-:Y:S01]  /*202a0*/  @!P4 STG.E.U8 desc[UR14][R6.64+0x70], R13 ;  /* 0x0000700d0600c986 */ /* 0x0003e2000c10110e */
[----:B--2---:R-:W-:Y:S01]  /*202b0*/  @!P3 IADD3 R8, P5, R8, R16, RZ ;  /* 0x000000100808b210 */ /* 0x004fe20007fbe0ff */
[----:B------:R-:W-:Y:S01]  /*202c0*/  BSSY B0, `(.L_x_81) ;  /* 0x0000018000007945 */ /* 0x000fe20003800000 */
[----:B------:R-:W-:Y:S01]  /*202d0*/  ISETP.LT.OR P4, PT, R0, 0x72, !P1 ;  /* 0x000000720000780c */ /* 0x000fe20004f81670 */
[----:B------:R-:W-:Y:S01]  /*202e0*/  FMUL R83, R83, UR13 ;  /* 0x0000000d53537c20 */ /* 0x000fe20008400000 */
[----:B------:R-:W-:-:S02]  /*202f0*/  @!P3 IADD3.X R9, R17, UR4, R9, P5, !PT ;  /* 0x000000041109bc10 */ /* 0x000fc4000affe409 */
[----:B------:R-:W2:Y:S01]  /*20300*/  @!P2 LDC.64 R18, c[0x0][0x650] ;  /* 0x00019400ff12ab82 */ /* 0x000ea20000000a00 */
[----:B------:R-:W-:Y:S02]  /*20310*/  ISETP.LT.OR P5, PT, R0, 0x71, !P1 ;  /* 0x000000710000780c */ /* 0x000fe40004fa1670 */
[----:B------:R3:W-:Y:S01]  /*20320*/  @!P3 STG.E.U8 desc[UR14][R8.64+0x71], R81 ;  /* 0x000071510800b986 */ /* 0x0007e2000c10110e */
[----:B-1----:R-:W-:Y:S01]  /*20330*/  @!P0 IMAD.MOV.U32 R6, RZ, RZ, R4 ;  /* 0x000000ffff068224 */ /* 0x002fe200078e0004 */
[----:B------:R-:W-:Y:S01]  /*20340*/  F2FP.SATFINITE.E4M3.F32.PACK_AB_MERGE_C R13, RZ, R82, RZ ;  /* 0x00000052ff0d723e */ /* 0x000fe200048070ff */
[----:B------:R-:W-:Y:S02]  /*20350*/  @!P0 IMAD.MOV.U32 R7, RZ, RZ, R3 ;  /* 0x000000ffff078224 */ /* 0x000fe400078e0003 */
[----:B------:R-:W-:-:S06]  /*20360*/  @!P0 IMAD.WIDE.U32 R10, R11, 0xc0, R6 ;  /* 0x000000c00b0a8825 */ /* 0x000fcc00078e0006 */
[----:B------:R-:W-:Y:S05]  /*20370*/  @P5 BRA `(.L_x_82) ;  /* 0x0000000000305947 */ /* 0x000fea0003800000 */
[----:B---3--:R-:W-:Y:S01]  /*20380*/  IMAD.U32 R9, RZ, RZ, UR6 ;  /* 0x00000006ff097e24 */ /* 0x008fe2000f8e00ff */
        /* <DEDUP_REMOVED lines=11> */
.L_x_82:
[----:B------:R-:W-:Y:S05]  /*20440*/  BSYNC B0 ;  /* 0x0000000000007941 */ /* 0x000fea0003800000 */
.L_x_81:
[----:B------:R-:W-:Y:S01]  /*20450*/  BSSY B0, `(.L_x_83) ;  /* 0x0000010000007945 */ /* 0x000fe20003800000 */
[----:B-1----:R-:W-:Y:S01]  /*20460*/  IMAD.U32 R13, RZ, RZ, UR6 ;  /* 0x00000006ff0d7e24 */ /* 0x002fe2000f8e00ff */
[----:B------:R-:W-:Y:S02]  /*20470*/  F2FP.SATFINITE.E4M3.F32.PACK_AB_MERGE_C R83, RZ, R83, RZ ;  /* 0x00000053ff53723e */ /* 0x000fe400048070ff */
        /* <DEDUP_REMOVED lines=13> */
.L_x_84:
[----:B------:R-:W-:Y:S05]  /*20550*/  BSYNC B0 ;  /* 0x0000000000007941 */ /* 0x000fea0003800000 */
.L_x_83:
[----:B------:R-:W-:Y:S01]  /*20560*/  VOTEU.ALL UP0, P0 ;  /* 0x00000000003f7886 */ /* 0x000fe20000000000 */
[----:B-1----:R-:W-:Y:S01]  /*20570*/  @!P2 IMAD.MOV.U32 R6, RZ, RZ, R4 ;  /* 0x000000ffff06a224 */ /* 0x002fe200078e0004 */
[----:B------:R-:W-:Y:S01]  /*20580*/  VOTEU.ALL UP1, P2 ;  /* 0x00000000003f7886 */ /* 0x000fe20001020000 */
[----:B------:R-:W-:Y:S02]  /*20590*/  @!P2 IMAD.MOV.U32 R7, RZ, RZ, R3 ;  /* 0x000000ffff07a224 */ /* 0x000fe400078e0003 */
[----:B------:R-:W-:Y:S01]  /*205a0*/  FMUL R84, R84, UR13 ;  /* 0x0000000d54547c20 */ /* 0x000fe20008400000 */
[----:B------:R-:W-:Y:S01]  /*205b0*/  @!UP0 UIMAD UR4, UR7, 0xc0, URZ ;  /* 0x000000c0070488a4 */ /* 0x000fe2000f8e023f */
[----:B------:R-:W-:Y:S01]  /*205c0*/  FMUL R85, R85, UR13 ;  /* 0x0000000d55557c20 */ /* 0x000fe20008400000 */
[----:B---3--:R-:W-:Y:S01]  /*205d0*/  @!P2 IMAD.WIDE.U32 R8, R13, 0xc0, R6 ;  /* 0x000000c00d08a825 */ /* 0x008fe200078e0006 */
[----:B------:R-:W-:Y:S01]  /*205e0*/  @!UP1 UIMAD UR9, UR7, 0xc0, URZ ;  /* 0x000000c0070998a4 */ /* 0x000fe2000f8e023f */
[----:B0-----:R-:W-:-:S02]  /*205f0*/  @!P0 IADD3 R6, P3, R10, R14, RZ ;  /* 0x0000000e0a068210 */ /* 0x001fc40007f7e0ff */
[----:B------:R-:W-:Y:S01]  /*20600*/  FMUL R86, R86, UR13 ;  /* 0x0000000d56567c20 */ /* 0x000fe20008400000 */
[----:B------:R-:W-:Y:S01]  /*20610*/  F2FP.SATFINITE.E4M3.F32.PACK_AB_MERGE_C R85, RZ, R85, RZ ;  /* 0x00000055ff55723e */ /* 0x000fe200048070ff */
[----:B------:R-:W-:Y:S01]  /*20620*/  BSSY B0, `(.L_x_85) ;  /* 0x0000018000007945 */ /* 0x000fe20003800000 */
[----:B--2---:R-:W-:Y:S01]  /*20630*/  @!P2 IADD3 R8, P4, R8, R18, RZ ;  /* 0x000000120808a210 */ /* 0x004fe20007f9e0ff */
[----:B------:R-:W-:Y:S01]  /*20640*/  FMUL R87, R87, UR13 ;  /* 0x0000000d57577c20 */ /* 0x000fe20008400000 */
[----:B------:R-:W-:Y:S02]  /*20650*/  @!P0 IADD3.X R7, R15, UR4, R11, P3, !PT ;  /* 0x000000040f078c10 */ /* 0x000fe40009ffe40b */
[----:B------:R-:W-:Y:S02]  /*20660*/  F2FP.SATFINITE.E4M3.F32.PACK_AB_MERGE_C R11, RZ, R84, RZ ;  /* 0x00000054ff0b723e */ /* 0x000fe400048070ff */
[----:B------:R-:W-:Y:S02]  /*20670*/  @!P2 IADD3.X R9, R19, UR9, R9, P4, !PT ;  /* 0x000000091309ac10 */ /* 0x000fe4000a7fe409 */
[C---:B------:R-:W-:Y:S01]  /*20680*/  ISETP.LT.OR P5, PT, R0.reuse, 0x79, !P1 ;  /* 0x000000790000780c */ /* 0x040fe20004fa1670 */
[----:B------:R0:W-:Y:S01]  /*20690*/  @!P0 STG.E.U8 desc[UR14][R6.64+0x78], R11 ;  /* 0x0000780b06008986 */ /* 0x0001e2000c10110e */
[----:B------:R-:W-:-:S02]  /*206a0*/  ISETP.LT.OR P1, PT, R0, 0x7a, !P1 ;  /* 0x0000007a0000780c */ /* 0x000fc40004f21670 */
[----:B------:R-:W-:Y:S01]  /*206b0*/  F2FP.SATFINITE.E4M3.F32.PACK_AB_MERGE_C R13, RZ, R86, RZ ;  /* 0x00000056ff0d723e */ /* 0x000fe200048070ff */
[----:B------:R0:W-:Y:S08]  /*206c0*/  @!P2 STG.E.U8 desc[UR14][R8.64+0x79], R85 ;  /* 0x000079550800a986 */ /* 0x0001f0000c10110e */
[----:B------:R-:W-:Y:S05]  /*206d0*/  @P5 BRA `(.L_x_86) ;  /* 0x0000000000305947 */ /* 0x000fea0003800000 */
[----:B0-----:R-:W-:Y:S01]  /*206e0*/  IMAD.U32 R9, RZ, RZ, UR6 ;  /* 0x00000006ff097e24 */ /* 0x001fe2000f8e00ff */
        /* <DEDUP_REMOVED lines=11> */
.L_x_86:
[----:B------:R-:W-:Y:S05]  /*207a0*/  BSYNC B0 ;  /* 0x0000000000007941 */ /* 0x000fea0003800000 */
.L_x_85:
[----:B------:R-:W-:Y:S05]  /*207b0*/  @P1 EXIT ;  /* 0x000000000000194d */ /* 0x000fea0003800000 */
[----:B------:R-:W-:Y:S01]  /*207c0*/  IMAD.U32 R5, RZ, RZ, UR6 ;  /* 0x00000006ff057e24 */ /* 0x000fe2000f8e00ff */
[----:B------:R-:W-:Y:S01]  /*207d0*/  UIMAD UR4, UR7, 0xc0, URZ ;  /* 0x000000c0070478a4 */ /* 0x000fe2000f8e023f */
[----:B------:R-:W-:Y:S01]  /*207e0*/  IMAD.MOV.U32 R2, RZ, RZ, R4 ;  /* 0x000000ffff027224 */ /* 0x000fe200078e0004 */
[----:B------:R-:W-:Y:S01]  /*207f0*/  ULDC.64 UR10, c[0x0][0x650] ;  /* 0x00019400000a7ab9 */ /* 0x000fe20000000a00 */
[----:B------:R-:W-:Y:S01]  /*20800*/  F2FP.SATFINITE.E4M3.F32.PACK_AB_MERGE_C R87, RZ, R87, RZ ;  /* 0x00000057ff57723e */ /* 0x000fe200048070ff */
[----:B------:R-:W-:Y:S02]  /*20810*/  IMAD.U32 R0, RZ, RZ, UR11 ;  /* 0x0000000bff007e24 */ /* 0x000fe4000f8e00ff */
[----:B------:R-:W-:-:S04]  /*20820*/  IMAD.WIDE.U32 R2, R5, 0xc0, R2 ;  /* 0x000000c005027825 */ /* 0x000fc800078e0002 */
[----:B------:R-:W-:Y:S02]  /*20830*/  IMAD.U32 R5, RZ, RZ, UR10 ;  /* 0x0000000aff057e24 */ /* 0x000fe4000f8e00ff */
[----:B------:R-:W-:-:S03]  /*20840*/  VIADD R3, R3, UR4 ;  /* 0x0000000403037c36 */ /* 0x000fc60008000000 */
[----:B------:R-:W-:-:S04]  /*20850*/  IADD3 R2, P0, P1, R2, UR8, R5 ;  /* 0x0000000802027c10 */ /* 0x000fc8000f91e005 */
[----:B------:R-:W-:-:S05]  /*20860*/  IADD3.X R3, R3, UR5, R0, P0, P1 ;  /* 0x0000000503037c10 */ /* 0x000fca00087e2400 */
[----:B------:R-:W-:Y:S01]  /*20870*/  STG.E.U8 desc[UR14][R2.64+0x79], R87 ;  /* 0x0000795702007986 */ /* 0x000fe2000c10110e */
[----:B------:R-:W-:Y:S05]  /*20880*/  EXIT ;  /* 0x000000000000794d */ /* 0x000fea0003800000 */
.L_x_10:
[----:B------:R-:W-:-:S13]  /*20890*/  ISETP.NE.AND P0, PT, RZ, UR7, PT ;  /* 0x00000007ff007c0c */ /* 0x000fda000bf05270 */
[----:B------:R-:W-:Y:S05]  /*208a0*/  @P0 EXIT ;  /* 0x000000000000094d */ /* 0x000fea0003800000 */
[----:B------:R-:W-:-:S13]  /*208b0*/  ELECT P0, URZ, PT ;  /* 0x00000000003f782f */ /* 0x000fda0003800000 */
[----:B------:R-:W-:Y:S05]  /*208c0*/  @!P0 BRA `(.L_x_87) ;  /* 0x00000008001c8947 */ /* 0x000fea0003800000 */
[----:B------:R-:W-:Y:S01]  /*208d0*/  UISETP.GE.AND UP0, UPT, UR5, 0x1, UPT ;  /* 0x000000010500788c */ /* 0x000fe2000bf06270 */
[----:B------:R-:W-:-:S04]  /*208e0*/  SHF.R.S32.HI R3, RZ, 0x1f, R4 ;  /* 0x0000001fff037819 */ /* 0x000fc80000011404 */
[----:B------:R-:W-:Y:S02]  /*208f0*/  LEA.HI R3, R3, R4, RZ, 0x7 ;  /* 0x0000000403037211 */ /* 0x000fe400078f38ff */
[----:B------:R-:W-:-:S13]  /*20900*/  PLOP3.LUT P0, PT, PT, PT, UP0, 0x80, 0x0 ;  /* 0x000000000000781c */ /* 0x000fda0003f0f008 */
[----:B------:R-:W-:Y:S05]  /*20910*/  @!P0 BRA `(.L_x_87) ;  /* 0x0000000800088947 */ /* 0x000fea0003800000 */
[----:B------:R-:W0:Y:S01]  /*20920*/  S2R R0, SR_CTAID.X ;  /* 0x0000000000007919 */ /* 0x000e220000002500 */
[----:B------:R-:W-:Y:S01]  /*20930*/  LOP3.LUT R3, R3, 0xffffff80, RZ, 0xc0, !PT ;  /* 0xffffff8003037812 */ /* 0x000fe200078ec0ff */
[----:B------:R-:W-:Y:S01]  /*20940*/  ULDC UR8, c[0x0][0x384] ;  /* 0x0000e10000087ab9 */ /* 0x000fe20000000800 */
[----:B------:R-:W-:Y:S01]  /*20950*/  UIADD3 UR7, UR5, 0x1, URZ ;  /* 0x0000000105077890 */ /* 0x000fe2000fffe03f */
[----:B------:R-:W1:Y:S01]  /*20960*/  S2R R9, SR_CTAID.Y ;  /* 0x0000000000097919 */ /* 0x000e620000002600 */
[C---:B------:R-:W-:Y:S01]  /*20970*/  LOP3.LUT P0, RZ, R4.reuse, 0x1f, RZ, 0xc0, !PT ;  /* 0x0000001f04ff7812 */ /* 0x040fe2000780c0ff */
[----:B------:R-:W-:Y:S01]  /*20980*/  IMAD.IADD R3, R4, 0x1, -R3 ;  /* 0x0000000104037824 */ /* 0x000fe200078e0a03 */
[----:B------:R-:W-:Y:S01]  /*20990*/  ULDC UR9, c[0x0][0x388] ;  /* 0x0000e20000097ab9 */ /* 0x000fe20000000800 */
[----:B------:R-:W-:Y:S01]  /*209a0*/  IMAD.U32 R10, RZ, RZ, UR6 ;  /* 0x00000006ff0a7e24 */ /* 0x000fe2000f8e00ff */
[----:B------:R-:W-:Y:S01]  /*209b0*/  CS2R R6, SRZ ;  /* 0x0000000000067805 */ /* 0x000fe2000001ff00 */
[----:B------:R-:W-:Y:S01]  /*209c0*/  IMAD.MOV.U32 R4, RZ, RZ, 0x1 ;  /* 0x00000001ff047424 */ /* 0x000fe200078e00ff */
[C---:B------:R-:W-:Y:S01]  /*209d0*/  ISETP.NE.AND P1, PT, R3.reuse, RZ, PT ;  /* 0x000000ff0300720c */ /* 0x040fe20003f25270 */
[----:B------:R-:W-:Y:S01]  /*209e0*/  IMAD.MOV.U32 R5, RZ, RZ, RZ ;  /* 0x000000ffff057224 */ /* 0x000fe200078e00ff */
[----:B------:R-:W-:Y:S01]  /*209f0*/  ISETP.NE.OR P0, PT, R3, RZ, !P0 ;  /* 0x000000ff0300720c */ /* 0x000fe20004705670 */
[----:B------:R-:W-:-:S02]  /*20a00*/  IMAD.MOV.U32 R3, RZ, RZ, RZ ;  /* 0x000000ffff037224 */ /* 0x000fc400078e00ff */
[----:B------:R-:W-:Y:S02]  /*20a10*/  IMAD.MOV.U32 R8, RZ, RZ, RZ ;  /* 0x000000ffff087224 */ /* 0x000fe400078e00ff */
[----:B------:R-:W-:Y:S02]  /*20a20*/  IMAD.U32 R19, RZ, RZ, UR7 ;  /* 0x00000007ff137e24 */ /* 0x000fe4000f8e00ff */
[----:B0-----:R-:W-:Y:S01]  /*20a30*/  IMAD.SHL.U32 R17, R0, 0x100, RZ ;  /* 0x0000010000117824 */ /* 0x001fe200078e00ff */
[----:B------:R-:W-:-:S03]  /*20a40*/  LOP3.LUT R0, R10, 0x2, RZ, 0xfc, !PT ;  /* 0x000000020a007812 */ /* 0x000fc600078efcff */
[----:B------:R-:W-:-:S04]  /*20a50*/  IMAD.HI.U32 R2, R17, UR8, RZ ;  /* 0x0000000811027c27 */ /* 0x000fc8000f8e00ff */
[----:B-1----:R-:W-:Y:S01]  /*20a60*/  IMAD.SHL.U32 R18, R9, 0x80, RZ ;  /* 0x0000008009127824 */ /* 0x002fe200078e00ff */
[----:B------:R-:W-:-:S07]  /*20a70*/  SHF.R.U32.HI R2, RZ, UR9, R2 ;  /* 0x00000009ff027c19 */ /* 0x000fce0008011602 */
.L_x_91:
[----:B------:R-:W0:Y:S01]  /*20a80*/  S2R R10, SR_CgaCtaId ;  /* 0x00000000000a7919 */ /* 0x000e220000008800 */
[----:B------:R-:W-:-:S04]  /*20a90*/  MOV R9, 0x400 ;  /* 0x0000040000097802 */ /* 0x000fc80000000f00 */
[----:B0-----:R-:W-:Y:S02]  /*20aa0*/  LEA R20, R10, R9, 0x18 ;  /* 0x000000090a147211 */ /* 0x001fe400078ec0ff */
[----:B------:R-:W-:-:S03]  /*20ab0*/  SHF.L.U32 R9, R4, 0x1f, RZ ;  /* 0x0000001f04097819 */ /* 0x000fc600000006ff */
[----:B------:R-:W-:-:S07]  /*20ac0*/  IMAD R16, R3, 0x8, R20 ;  /* 0x0000000803107824 */ /* 0x000fce00078e0214 */
.L_x_88:
[----:B0-----:R0:W1:Y:S02]  /*20ad0*/  SYNCS.PHASECHK.TRANS64.TRYWAIT P2, [R16+URZ+0x36048], R9 ;  /* 0x03604809100075a7 */ /* 0x001064000804017f */
[----:B-1----:R-:W-:Y:S05]  /*20ae0*/  @!P2 NANOSLEEP.SYNCS 0x989680 ;  /* 0x009896800000a95d */ /* 0x002fea0003900000 */
[----:B------:R-:W1:Y:S02]  /*20af0*/  @!P2 SYNCS.PHASECHK.TRANS64 P2, [R16+URZ+0x36048], R9 ;  /* 0x036048091000a5a7 */ /* 0x000e64000804007f */
[----:B-1----:R-:W-:Y:S05]  /*20b00*/  @!P2 BRA `(.L_x_88) ;  /* 0xfffffffc00f0a947 */ /* 0x002fea000383ffff */
[----:B0-----:R-:W0:Y:S02]  /*20b10*/  @!P1 LDC R9, c[0x0][0x580] ;  /* 0x00016000ff099b82 */ /* 0x001e240000000800 */
[----:B0-----:R0:W-:Y:S02]  /*20b20*/  @!P1 SYNCS.ARRIVE.TRANS64 RZ, [R16+URZ+0x36000], R9 ;  /* 0x0360000910ff99a7 */ /* 0x0011e4000800003f */
[----:B0-----:R-:W-:-:S04]  /*20b30*/  PRMT R9, R0, 0x9910, RZ ;  /* 0x0000991000097816 */ /* 0x001fc800000000ff */
[----:B------:R-:W-:-:S13]  /*20b40*/  ISETP.NE.AND P2, PT, R9, 0x2, PT ;  /* 0x000000020900780c */ /* 0x000fda0003f45270 */
[----:B------:R-:W-:Y:S05]  /*20b50*/  @P2 BRA `(.L_x_89) ;  /* 0x0000000000042947 */ /* 0x000fea0003800000 */
[----:B------:R-:W-:Y:S01]  /*20b60*/  BPT.TRAP 0x1 ;  /* 0x000000040000795c */ /* 0x000fe20000300000 */
.L_x_89:
[----:B------:R-:W-:Y:S05]  /*20b70*/  @P0 BRA `(.L_x_90) ;  /* 0x0000000000040947 */ /* 0x000fea0003800000 */
[----:B------:R-:W-:Y:S01]  /*20b80*/  BPT.TRAP 0x1 ;  /* 0x000000040000795c */ /* 0x000fe20000300000 */
.L_x_90:
[----:B------:R-:W0:Y:S01]  /*20b90*/  LDC R12, c[0x0][0x380] ;  /* 0x0000e000ff0c7b82 */ /* 0x000e220000000800 */
[----:B------:R-:W-:Y:S01]  /*20ba0*/  R2UR UR7, R2 ;  /* 0x00000000020772ca */ /* 0x000fe200000e0000 */
[----:B------:R-:W-:Y:S01]  /*20bb0*/  ULDC UR13, c[0x0][0x38c] ;  /* 0x0000e300000d7ab9 */ /* 0x000fe20000000800 */
[----:B------:R-:W-:Y:S01]  /*20bc0*/  ULDC.64 UR8, c[0x0][0x3c8] ;  /* 0x0000f20000087ab9 */ /* 0x000fe20000000a00 */
[----:B------:R-:W-:Y:S01]  /*20bd0*/  UISETP.NE.AND UP0, UPT, UR13, 0x1, UPT ;  /* 0x000000010d00788c */ /* 0x000fe2000bf05270 */
[C---:B------:R-:W-:Y:S01]  /*20be0*/  R2UR UR18, R8.reuse ;  /* 0x00000000081272ca */ /* 0x040fe200000e0000 */
[----:B------:R-:W-:Y:S01]  /*20bf0*/  VIADD R8, R8, 0x1 ;  /* 0x0000000108087836 */ /* 0x000fe20000000000 */
[----:B------:R-:W-:Y:S01]  /*20c00*/  R2UR UR16, R3 ;  /* 0x00000000031072ca */ /* 0x000fe200000e0000 */
[----:B------:R-:W1:Y:S01]  /*20c10*/  LDC.64 R14, c[0x0][0x3f8] ;  /* 0x0000fe00ff0e7b82 */ /* 0x000e620000000a00 */
[----:B------:R-:W-:Y:S01]  /*20c20*/  ULDC UR25, c[0x0][0x398] ;  /* 0x0000e60000197ab9 */ /* 0x000fe20000000800 */
[----:B------:R-:W-:Y:S01]  /*20c30*/  R2UR UR17, R16 ;  /* 0x00000000101172ca */ /* 0x000fe200000e0000 */
[----:B------:R-:W-:Y:S01]  /*20c40*/  VIADD R19, R19, 0xffffffff ;  /* 0xffffffff13137836 */ /* 0x000fe20000000000 */
[----:B------:R-:W-:Y:S01]  /*20c50*/  ULDC UR12, c[0x0][0x3ec] ;  /* 0x0000fb00000c7ab9 */ /* 0x000fe20000000800 */
[----:B------:R-:W-:Y:S01]  /*20c60*/  ULDC.64 UR28, c[0x0][0x198] ;  /* 0x00006600001c7ab9 */ /* 0x000fe20000000a00 */
[----:B------:R-:W-:Y:S01]  /*20c70*/  ULDC.64 UR20, c[0x0][0x3f0] ;  /* 0x0000fc0000147ab9 */ /* 0x000fe20000000a00 */
[----:B------:R-:W-:Y:S01]  /*20c80*/  @UP0 ULDC.64 UR14, c[0x0][0x390] ;  /* 0x0000e400000e0ab9 */ /* 0x000fe20000000a00 */
[----:B------:R-:W1:Y:S01]  /*20c90*/  LDC.64 R10, c[0x0][0x3d0] ;  /* 0x0000f400ff0a7b82 */ /* 0x000e620000000a00 */
[----:B------:R-:W-:Y:S01]  /*20ca0*/  UIADD3 UR24, UP1, UR28, 0xf0, URZ ;  /* 0x000000f01c187890 */ /* 0x000fe2000ff3e03f */
[----:B------:R-:W-:Y:S01]  /*20cb0*/  ISETP.GT.AND P6, PT, R19, 0x1, PT ;  /* 0x000000011300780c */ /* 0x000fe20003fc4270 */
[----:B------:R-:W-:-:S02]  /*20cc0*/  UIADD3 UR28, UP2, UR28, 0x270, URZ ;  /* 0x000002701c1c7890 */ /* 0x000fc4000ff5e03f */
[----:B------:R-:W-:Y:S02]  /*20cd0*/  USHF.L.U32 UR18, UR18, 0x6, URZ ;  /* 0x0000000612127899 */ /* 0x000fe4000800063f */
[----:B------:R-:W-:Y:S01]  /*20ce0*/  UIADD3 UR17, UR17, 0x36000, URZ ;  /* 0x0003600011117890 */ /* 0x000fe2000fffe03f */
[----:B0-----:R-:W-:Y:S01]  /*20cf0*/  ISETP.NE.AND P2, PT, R12, 0x1, PT ;  /* 0x000000010c00780c */ /* 0x001fe20003f45270 */
[----:B------:R-:W0:Y:S01]  /*20d00*/  LDC R13, c[0x0][0x400] ;  /* 0x00010000ff0d7b82 */ /* 0x000e220000000800 */
[----:B------:R-:W-:Y:S01]  /*20d10*/  UMOV UR26, 0x0 ;  /* 0x00000000001a7882 */ /* 0x000fe20000000000 */
[----:B------:R-:W-:-:S10]  /*20d20*/  UMOV UR27, 0x10000000 ;  /* 0x10000000001b7882 */ /* 0x000fd40000000000 */
[----:B------:R-:W-:Y:S01]  /*20d30*/  @P2 IMAD.U32 R9, RZ, RZ, UR7 ;  /* 0x00000007ff092e24 */ /* 0x000fe2000f8e00ff */
[----:B------:R-:W-:Y:S01]  /*20d40*/  R2UR UR7, R17 ;  /* 0x00000000110772ca */ /* 0x000fe200000e0000 */
[----:B-1----:R-:W-:-:S03]  /*20d50*/  IMAD R10, R5, R10, R15 ;  /* 0x0000000a050a7224 */ /* 0x002fc600078e020f */
[----:B------:R-:W-:Y:S01]  /*20d60*/  @P2 R2UR UR7, R9 ;  /* 0x00000000090722ca */ /* 0x000fe200000e0000 */
[C---:B------:R-:W-:Y:S01]  /*20d70*/  IMAD R9, R7.reuse, UR9, R14 ;  /* 0x0000000907097c24 */ /* 0x040fe2000f8e020e */
[----:B------:R-:W-:Y:S01]  /*20d80*/  ISETP.NE.AND P2, PT, R8, UR4, PT ;  /* 0x0000000408007c0c */ /* 0x000fe2000bf45270 */
[----:B------:R-:W1:Y:S02]  /*20d90*/  LDC.64 R14, c[0x0][0x3e0] ;  /* 0x0000f800ff0e7b82 */ /* 0x000e640000000a00 */
[----:B------:R-:W-:Y:S01]  /*20da0*/  IMAD.U32 R10, R10, 0x20, R9 ;  /* 0x000000200a0a7824 */ /* 0x000fe200078e0009 */
[----:B------:R-:W-:Y:S01]  /*20db0*/  SEL R8, R8, RZ, P2 ;  /* 0x000000ff08087207 */ /* 0x000fe20001000000 */
[----:B------:R-:W-:Y:S02]  /*20dc0*/  VIADD R9, R7, 0x1 ;  /* 0x0000000107097836 */ /* 0x000fe40000000000 */
[----:B0-----:R-:W-:-:S04]  /*20dd0*/  IMAD R11, R6, R11, R13 ;  /* 0x0000000b060b7224 */ /* 0x001fc800078e020d */
[----:B------:R-:W-:Y:S01]  /*20de0*/  UIMAD.WIDE.U32 UR10, UR7, UR14, URZ ;  /* 0x0000000e070a72a5 */ /* 0x000fe2000f8e003f */
[----:B------:R-:W-:Y:S01]  /*20df0*/  IMAD.U32 R10, R11, 0x400, R10 ;  /* 0x000004000b0a7824 */ /* 0x000fe200078e000a */
[----:B------:R-:W-:Y:S01]  /*20e00*/  UMOV UR9, UR7 ;  /* 0x0000000700097c82 */ /* 0x000fe20008000000 */
[----:B------:R-:W-:Y:S01]  /*20e10*/  @P2 IMAD.MOV R9, RZ, RZ, R7 ;  /* 0x000000ffff092224 */ /* 0x000fe200078e0207 */
[----:B------:R-:W-:Y:S01]  /*20e20*/  @UP0 USHF.R.U32.HI UR9, URZ, UR15, UR11 ;  /* 0x0000000f3f090299 */ /* 0x000fe2000801160b */
[----:B------:R-:W-:Y:S01]  /*20e30*/  VIADD R11, R6, 0x1 ;  /* 0x00000001060b7836 */ /* 0x000fe20000000000 */
[----:B------:R-:W-:Y:S01]  /*20e40*/  UISETP.NE.AND UP0, UPT, UR25, 0x1, UPT ;  /* 0x000000011900788c */ /* 0x000fe2000bf05270 */
[----:B------:R-:W-:Y:S01]  /*20e50*/  R2UR UR10, R20 ;  /* 0x00000000140a72ca */ /* 0x000fe200000e0000 */
[----:B------:R-:W-:Y:S01]  /*20e60*/  UIADD3 UR11, -UR7, URZ, URZ ;  /* 0x0000003f070b7290 */ /* 0x000fe2000fffe13f */
[----:B------:R-:W-:Y:S01]  /*20e70*/  IMAD R20, R3, 0x2000, R20 ;  /* 0x0000200003147824 */ /* 0x000fe200078e0214 */
[----:B------:R-:W-:Y:S01]  /*20e80*/  R2UR UR31, R10 ;  /* 0x000000000a1f72ca */ /* 0x000fe200000e0000 */
[----:B------:R-:W-:Y:S01]  /*20e90*/  UMOV UR22, UR9 ;  /* 0x0000000900167c82 */ /* 0x000fe20008000000 */
[----:B------:R-:W-:Y:S01]  /*20ea0*/  UIADD3 UR30, -UR9, URZ, URZ ;  /* 0x0000003f091e7290 */ /* 0x000fe2000fffe13f */
[----:B------:R-:W-:Y:S01]  /*20eb0*/  VIADD R10, R5, 0x1 ;  /* 0x00000001050a7836 */ /* 0x000fe20000000000 */
[----:B-1----:R-:W-:Y:S01]  /*20ec0*/  ISETP.NE.AND P3, PT, R9, R14, PT ;  /* 0x0000000e0900720c */ /* 0x002fe20003f65270 */
[----:B------:R-:W-:Y:S01]  /*20ed0*/  IMAD R12, R12, UR11, R17 ;  /* 0x0000000b0c0c7c24 */ /* 0x000fe2000f8e0211 */
[----:B------:R-:W-:Y:S01]  /*20ee0*/  R2UR UR23, R20 ;  /* 0x00000000141772ca */ /* 0x000fe200000e0000 */
[----:B------:R-:W-:Y:S01]  /*20ef0*/  @UP0 ULDC UR32, c[0x0][0x3a0] ;  /* 0x0000e80000200ab9 */ /* 0x000fe20000000800 */
[----:B------:R-:W-:Y:S01]  /*20f00*/  ULDC.64 UR14, c[0x0][0x3c0] ;  /* 0x0000f000000e7ab9 */ /* 0x000fe20000000a00 */
[----:B------:R-:W-:Y:S01]  /*20f10*/  VIADD R3, R3, 0x1 ;  /* 0x0000000103037836 */ /* 0x000fe20000000000 */
[----:B------:R-:W-:Y:S01]  /*20f20*/  ULEA UR16, UR16, UR10, 0xe ;  /* 0x0000000a10107291 */ /* 0x000fe2000f8e703f */
[----:B------:R-:W-:-:S02]  /*20f30*/  R2UR UR19, R12 ;  /* 0x000000000c1372ca */ /* 0x000fc400000e0000 */
[----:B------:R-:W-:Y:S01]  /*20f40*/  @UP0 ULDC UR10, c[0x0][0x39c] ;  /* 0x0000e700000a0ab9 */ /* 0x000fe20000000800 */
[----:B------:R-:W-:Y:S01]  /*20f50*/  ISETP.NE.AND P5, PT, R3, 0x9, PT ;  /* 0x000000090300780c */ /* 0x000fe20003fa5270 */
[----:B------:R-:W-:Y:S02]  /*20f60*/  UIMAD.WIDE.U32 UR10, UR9, UR10, URZ ;  /* 0x0000000a090a72a5 */ /* 0x000fe4000f8e003f */
[----:B------:R-:W-:Y:S01]  /*20f70*/  @P3 IMAD.MOV R10, RZ, RZ, R5 ;  /* 0x000000ffff0a3224 */ /* 0x000fe200078e0205 */
[----:B------:R-:W-:Y:S01]  /*20f80*/  UIMAD UR10, UR13, UR30, UR7 ;  /* 0x0000001e0d0a72a4 */ /* 0x000fe2000f8e0207 */
[----:B------:R-:W-:Y:S01]  /*20f90*/  R2UR UR13, R5 ;  /* 0x00000000050d72ca */ /* 0x000fe200000e0000 */
[----:B------:R-:W-:Y:S01]  /*20fa0*/  @UP0 USHF.R.U32.HI UR22, URZ, UR32, UR11 ;  /* 0x000000203f160299 */ /* 0x000fe2000801160b */
[----:B------:R-:W-:Y:S01]  /*20fb0*/  SEL R5, RZ, 0x1, P5 ;  /* 0x00000001ff057807 */ /* 0x000fe20002800000 */
[----:B------:R-:W-:Y:S01]  /*20fc0*/  UIMAD UR20, UR10, UR15, UR20 ;  /* 0x0000000f0a1472a4 */ /* 0x000fe2000f8e0214 */
[----:B------:R-:W-:Y:S01]  /*20fd0*/  ISETP.NE.AND P4, PT, R10, R15, PT ;  /* 0x0000000f0a00720c */ /* 0x000fe20003f85270 */
[----:B------:R-:W-:Y:S01]  /*20fe0*/  UIADD3 UR11, -UR22, URZ, URZ ;  /* 0x0000003f160b7290 */ /* 0x000fe2000fffe13f */
[----:B------:R-:W-:Y:S01]  /*20ff0*/  LOP3.LUT R4, R4, R5, RZ, 0x3c, !PT ;  /* 0x0000000504047212 */ /* 0x000fe200078e3cff */
[----:B------:R-:W-:Y:S01]  /*21000*/  UIMAD UR19, UR19, UR14, UR12 ;  /* 0x0000000e131372a4 */ /* 0x000fe2000f8e020c */
[----:B------:R-:W-:Y:S01]  /*21010*/  R2UR UR12, R7 ;  /* 0x00000000070c72ca */ /* 0x000fe200000e0000 */
[----:B------:R-:W-:Y:S01]  /*21020*/  UIMAD UR7, UR25, UR11, UR9 ;  /* 0x0000000b190772a4 */ /* 0x000fe2000f8e0209 */
[----:B------:R-:W-:Y:S01]  /*21030*/  R2UR UR14, R6 ;  /* 0x00000000060e72ca */ /* 0x000fe200000e0000 */
[----:B------:R-:W-:Y:S01]  /*21040*/  UIADD3.X UR25, URZ, UR29, URZ, UP1, !UPT ;  /* 0x0000001d3f197290 */ /* 0x000fe20008ffe43f */
[----:B------:R-:W-:Y:S01]  /*21050*/  R2UR UR11, R18 ;  /* 0x00000000120b72ca */ /* 0x000fe200000e0000 */
[----:B------:R-:W-:Y:S01]  /*21060*/  UIMAD UR21, UR7, UR8, UR21 ;  /* 0x00000008071572a4 */ /* 0x000fe2000f8e0215 */
[----:B------:R-:W-:Y:S01]  /*21070*/  SEL R3, R3, RZ, P5 ;  /* 0x000000ff03037207 */ /* 0x000fe20002800000 */
[----:B------:R-:W-:Y:S01]  /*21080*/  UPRMT UR7, UR31, 0x5410, URZ ;  /* 0x000054101f077896 */ /* 0x000fe2000800003f */
[----:B------:R-:W-:Y:S01]  /*21090*/  SEL R7, R9, RZ, P3 ;  /* 0x000000ff09077207 */ /* 0x000fe20001800000 */
[----:B------:R-:W-:Y:S01]  /*210a0*/  UIADD3 UR8, UR23, 0x24000, URZ ;  /* 0x0002400017087890 */ /* 0x000fe2000fffe03f */
[----:B------:R-:W-:Y:S01]  /*210b0*/  @P4 IMAD.MOV R11, RZ, RZ, R6 ;  /* 0x000000ffff0b4224 */ /* 0x000fe200078e0206 */
[----:B------:R-:W-:Y:S01]  /*210c0*/  UIADD3.X UR29, URZ, UR29, URZ, UP2, !UPT ;  /* 0x0000001d3f1d7290 */ /* 0x000fe200097fe43f */
[----:B------:R-:W-:Y:S01]  /*210d0*/  SEL R5, R10, RZ, P4 ;  /* 0x000000ff0a057207 */ /* 0x000fe20002000000 */
[----:B------:R-:W-:Y:S01]  /*210e0*/  UMOV UR9, UR17 ;  /* 0x0000001100097c82 */ /* 0x000fe20008000000 */
[----:B------:R-:W-:Y:S01]  /*210f0*/  UMOV UR10, UR18 ;  /* 0x00000012000a7c82 */ /* 0x000fe20008000000 */
[----:B------:R-:W-:Y:S01]  /*21100*/  IMAD.MOV.U32 R6, RZ, RZ, R11 ;  /* 0x000000ffff067224 */ /* 0x000fe200078e000b */
[----:B------:R0:W-:Y:S04]  /*21110*/  UTMALDG.5D.IM2COL [UR16], [UR24], UR7 ;  /* 0x00000010180073b4 */ /* 0x0001e80008060007 */
[----:B------:R0:W-:Y:S02]  /*21120*/  UTMALDG.5D [UR8], [UR28], desc[UR26] ;  /* 0x00001a081c0075b4 */ /* 0x0001e40008021000 */
[----:B0-----:R-:W-:Y:S05]  /*21130*/  @P6 BRA `(.L_x_91) ;  /* 0xfffffff800506947 */ /* 0x001fea000383ffff */
.L_x_87:
[----:B------:R-:W-:Y:S01]  /*21140*/  UISETP.GE.U32.AND UP1, UPT, UR5, 0x9, UPT ;  /* 0x000000090500788c */ /* 0x000fe2000bf26070 */
[----:B------:R-:W-:-:S05]  /*21150*/  IMAD.MOV.U32 R0, RZ, RZ, 0x1 ;  /* 0x00000001ff007424 */ /* 0x000fca00078e00ff */
[----:B------:R-:W-:-:S05]  /*21160*/  PLOP3.LUT P0, PT, PT, PT, UP1, 0x80, 0x0 ;  /* 0x000000000000781c */ /* 0x000fca0003f0f018 */
[----:B------:R-:W-:-:S04]  /*21170*/  @UP1 UIMAD.WIDE.U32 UR8, UR5, 0x38e38e39, URZ ;  /* 0x38e38e39050818a5 */ /* 0x000fc8000f8e003f */
[----:B------:R-:W-:-:S04]  /*21180*/  @UP1 USHF.R.U32.HI UR7, URZ, 0x1, UR9 ;  /* 0x000000013f071899 */ /* 0x000fc80008011609 */
[----:B------:R-:W-:-:S04]  /*21190*/  @UP1 ULOP3.LUT UR7, UR7, 0x1, URZ, 0xc0, !UPT ;  /* 0x0000000107071892 */ /* 0x000fc8000f8ec03f */
[----:B------:R-:W-:-:S04]  /*211a0*/  @UP1 UISETP.NE.U32.AND UP0, UPT, UR7, 0x1, UPT ;  /* 0x000000010700188c */ /* 0x000fc8000bf05070 */
[----:B------:R-:W-:-:S04]  /*211b0*/  @UP1 UISETP.NE.U32.AND.EX UP0, UPT, URZ, URZ, UPT, UP0 ;  /* 0x0000003f3f00128c */ /* 0x000fc8000bf05100 */
[----:B------:R-:W-:-:S06]  /*211c0*/  @UP1 USEL UR7, URZ, 0x1, !UP0 ;  /* 0x000000013f071887 */ /* 0x000fcc000c000000 */
[----:B------:R-:W-:Y:S01]  /*211d0*/  @P0 IMAD.U32 R0, RZ, RZ, UR7 ;  /* 0x00000007ff000e24 */ /* 0x000fe2000f8e00ff */
[----:B------:R-:W-:Y:S05]  /*211e0*/  WARPSYNC.ALL ;  /* 0x0000000000007948 */ /* 0x000fea0003800000 */
[----:B------:R-:W-:-:S13]  /*211f0*/  ELECT P0, URZ, PT ;  /* 0x00000000003f782f */ /* 0x000fda0003800000 */
[----:B------:R-:W-:Y:S05]  /*21200*/  @!P0 EXIT ;  /* 0x000000000000894d */ /* 0x000fea0003800000 */
[----:B------:R-:W-:-:S04]  /*21210*/  ULOP3.LUT UR6, UR6, 0x2, URZ, 0xfc, !UPT ;  /* 0x0000000206067892 */ /* 0x000fc8000f8efc3f */
[----:B------:R-:W-:-:S06]  /*21220*/  UISETP.NE.AND UP0, UPT, UR6, 0x3, UPT ;  /* 0x000000030600788c */ /* 0x000fcc000bf05270 */
[----:B------:R-:W-:-:S13]  /*21230*/  PLOP3.LUT P0, PT, PT, PT, UP0, 0x80, 0x0 ;  /* 0x000000000000781c */ /* 0x000fda0003f0f008 */
[----:B------:R-:W-:Y:S05]  /*21240*/  @!P0 BRA `(.L_x_92) ;  /* 0x0000000000048947 */ /* 0x000fea0003800000 */
[----:B------:R-:W-:Y:S01]  /*21250*/  BPT.TRAP 0x1 ;  /* 0x000000040000795c */ /* 0x000fe20000300000 */
.L_x_92:
[----:B------:R-:W0:Y:S01]  /*21260*/  S2UR UR8, SR_CgaCtaId ;  /* 0x00000000000879c3 */ /* 0x000e220000008800 */
[----:B------:R-:W-:Y:S01]  /*21270*/  UIMAD.WIDE.U32 UR6, UR5, 0x38e38e39, URZ ;  /* 0x38e38e39050678a5 */ /* 0x000fe2000f8e003f */
[----:B------:R-:W-:Y:S01]  /*21280*/  SHF.L.U32 R2, R0, 0x1f, RZ ;  /* 0x0000001f00027819 */ /* 0x000fe200000006ff */
[----:B------:R-:W-:Y:S02]  /*21290*/  UMOV UR4, 0x400 ;  /* 0x0000040000047882 */ /* 0x000fe40000000000 */
[----:B------:R-:W-:-:S04]  /*212a0*/  USHF.R.U32.HI UR6, URZ, 0x1, UR7 ;  /* 0x000000013f067899 */ /* 0x000fc80008011607 */
[----:B------:R-:W-:Y:S02]  /*212b0*/  UIMAD UR5, UR6, -0x9, UR5 ;  /* 0xfffffff7060578a4 */ /* 0x000fe4000f8e0205 */
[----:B0-----:R-:W-:-:S04]  /*212c0*/  ULEA UR4, UR8, UR4, 0x18 ;  /* 0x0000000408047291 */ /* 0x001fc8000f8ec03f */
[----:B------:R-:W-:-:S04]  /*212d0*/  UIADD3 UR4, UR4, 0x36048, URZ ;  /* 0x0003604804047890 */ /* 0x000fc8000fffe03f */
[----:B------:R-:W-:-:S12]  /*212e0*/  ULEA UR6, UR5, UR4, 0x3 ;  /* 0x0000000405067291 */ /* 0x000fd8000f8e183f */
.L_x_93:
[----:B0-----:R-:W-:-:S04]  /*212f0*/  IMAD.U32 R3, RZ, RZ, UR6 ;  /* 0x00000006ff037e24 */ /* 0x001fc8000f8e00ff */
[----:B------:R0:W1:Y:S03]  /*21300*/  SYNCS.PHASECHK.TRANS64.TRYWAIT P0, [R3+URZ], R2 ;  /* 0x00000002030075a7 */ /* 0x000066000800017f */
[----:B-1----:R-:W-:Y:S05]  /*21310*/  @!P0 NANOSLEEP.SYNCS 0x989680 ;  /* 0x009896800000895d */ /* 0x002fea0003900000 */
[----:B------:R-:W1:Y:S02]  /*21320*/  @!P0 SYNCS.PHASECHK.TRANS64 P0, [R3+URZ], R2 ;  /* 0x00000002030085a7 */ /* 0x000e64000800007f */
[----:B-1----:R-:W-:Y:S05]  /*21330*/  @!P0 BRA `(.L_x_93) ;  /* 0xfffffffc00ec8947 */ /* 0x002fea000383ffff */
[----:B------:R-:W-:-:S04]  /*21340*/  UIADD3 UR5, UR5, 0x1, URZ ;  /* 0x0000000105057890 */ /* 0x000fc8000fffe03f */
[----:B------:R-:W-:-:S04]  /*21350*/  UISETP.NE.AND UP0, UPT, UR5, 0x9, UPT ;  /* 0x000000090500788c */ /* 0x000fc8000bf05270 */
[----:B------:R-:W-:Y:S02]  /*21360*/  USEL UR6, URZ, 0x1, UP0 ;  /* 0x000000013f067887 */ /* 0x000fe40008000000 */
[----:B------:R-:W-:-:S04]  /*21370*/  USEL UR5, UR5, URZ, UP0 ;  /* 0x0000003f05057287 */ /* 0x000fc80008000000 */
[----:B0-----:R-:W-:Y:S01]  /*21380*/  LOP3.LUT R2, R0, UR6, RZ, 0x3c, !PT ;  /* 0x0000000600027c12 */ /* 0x001fe2000f8e3cff */
[----:B------:R-:W-:-:S03]  /*21390*/  ULEA UR7, UR5, UR4, 0x3 ;  /* 0x0000000405077291 */ /* 0x000fc6000f8e183f */
[----:B------:R-:W-:-:S09]  /*213a0*/  SHF.L.U32 R0, R2, 0x1f, RZ ;  /* 0x0000001f02007819 */ /* 0x000fd200000006ff */
.L_x_94:
        /* <DEDUP_REMOVED lines=9> */
[----:B------:R-:W-:Y:S01]  /*21440*/  LOP3.LUT R2, R2, UR6, RZ, 0x3c, !PT ;  /* 0x0000000602027c12 */ /* 0x000fe2000f8e3cff */
[----:B------:R-:W-:-:S03]  /*21450*/  ULEA UR7, UR5, UR4, 0x3 ;  /* 0x0000000405077291 */ /* 0x000fc6000f8e183f */
[----:B0-----:R-:W-:-:S09]  /*21460*/  SHF.L.U32 R0, R2, 0x1f, RZ ;  /* 0x0000001f02007819 */ /* 0x001fd200000006ff */
.L_x_95:
        /* <DEDUP_REMOVED lines=12> */
.L_x_96:
        /* <DEDUP_REMOVED lines=12> */
.L_x_97:
        /* <DEDUP_REMOVED lines=12> */
.L_x_98:
        /* <DEDUP_REMOVED lines=12> */
.L_x_99:
        /* <DEDUP_REMOVED lines=12> */
.L_x_100:
        /* <DEDUP_REMOVED lines=12> */
.L_x_101:
[----:B0-----:R-:W-:-:S04]  /*218f0*/  IMAD.U32 R3, RZ, RZ, UR5 ;  /* 0x00000005ff037e24 */ /* 0x001fc8000f8e00ff */
[----:B------:R0:W1:Y:S03]  /*21900*/  SYNCS.PHASECHK.TRANS64.TRYWAIT P0, [R3+URZ], R0 ;  /* 0x00000000030075a7 */ /* 0x000066000800017f */
[----:B-1----:R-:W-:Y:S05]  /*21910*/  @!P0 NANOSLEEP.SYNCS 0x989680 ;  /* 0x009896800000895d */ /* 0x002fea0003900000 */
[----:B------:R-:W1:Y:S02]  /*21920*/  @!P0 SYNCS.PHASECHK.TRANS64 P0, [R3+URZ], R0 ;  /* 0x00000000030085a7 */ /* 0x000e64000800007f */
[----:B-1----:R-:W-:Y:S05]  /*21930*/  @P0 EXIT ;  /* 0x000000000000094d */ /* 0x002fea0003800000 */
[----:B------:R-:W-:Y:S05]  /*21940*/  BRA `(.L_x_101) ;  /* 0xfffffffc00e87947 */ /* 0x000fea000383ffff */
.L_x_102:
[----:B------:R-:W-:-:S00]  /*21950*/  BRA `(.L_x_102) ;  /* 0xfffffffc00fc7947 */ /* 0x000fc0000383ffff */
[----:B------:R-:W-:-:S00]  /*21960*/  NOP ;  /* 0x0000000000007918 */ /* 0x000fc00000000000 */
        /* <DEDUP_REMOVED lines=9> */
.L_x_103:


//--------------------- .nv.shared._ZN7cutlass13device_kernelINS_4conv6kernel13ConvUniversalINS1_16ConvProblemShapeILNS1_8OperatorE0ELi3EEENS1_10collective14CollectiveConvINS1_46MainloopSm90TmaGmmaWarpSpecializedImplicitGemmILS5_0ELi9ELi3EN4cute5tupleIJNSA_1CILi1EEESD_SD_EEENS1_36KernelImplicitTmaWarpSpecializedSm90ELi1EEENSB_IJNSC_ILi256EEENSC_ILi128EEENSB_IJNSC_ILi64EEEEEEEEENS_12float_e4m3_tESM_NSA_8TiledMMAINSA_8MMA_AtomIJNSA_4SM904GMMA31MMA_64x128x32_F32E4M3E4M3_SS_TNILNSQ_7ScaleInE1ELSS_1EEEEEENSA_6LayoutISE_NSB_IJNSC_ILi0EEESW_SW_EEEEENSB_IJNSA_10UnderscoreESZ_SZ_EEEEENS7_6detail26Sm90ImplicitGemmTileTraitsINSA_20SM90_TMA_LOAD_IM2COLENSA_14ComposedLayoutINSA_7SwizzleILi2ELi4ELi3EEENSA_18smem_ptr_flag_bitsILi8EEENSV_INSB_IJNSB_IJNSC_ILi8EEENSC_ILi32EEEEEENSB_IJSJ_SD_EEENSB_IJSD_NSC_ILi9EEEEEEEEENSB_IJNSB_IJSJ_NSC_ILi512EEEEEENSB_IJSD_SW_EEENSB_IJSW_NSC_ILi16384EEEEEEEEEEEEEvEENS13_INSA_13SM90_TMA_LOADENS15_IS17_S19_NSV_INSB_IJNSB_IJS1A_NSC_ILi16EEEEEES1D_S1F_EEENSB_IJS1I_S1J_NSB_IJSW_NSC_ILi8192EEEEEEEEEEEEEvEEEENS_8epilogue10collective6detail29Sm90TmaWarpSpecializedAdapterINS22_15DefaultEpilogueISM_NSB_IJNSB_IJllllEEESD_SW_EEES27_NS21_6thread17LinearCombinationISM_Li1EffLNS28_9ScaleType4KindE0ELNS_15FloatRoundStyleE2ESM_EENS_4gemm15EpilogueDefaultEEEEEvvEEEEvNT_6ParamsE --------------------------
	.section	.nv.shared._ZN7cutlass13device_kernelINS_4conv6kernel13ConvUniversalINS1_16ConvProblemShapeILNS1_8OperatorE0ELi3EEENS1_10collective14CollectiveConvINS1_46MainloopSm90TmaGmmaWarpSpecializedImplicitGemmILS5_0ELi9ELi3EN4cute5tupleIJNSA_1CILi1EEESD_SD_EEENS1_36KernelImplicitTmaWarpSpecializedSm90ELi1EEENSB_IJNSC_ILi256EEENSC_ILi128EEENSB_IJNSC_ILi64EEEEEEEEENS_12float_e4m3_tESM_NSA_8TiledMMAINSA_8MMA_AtomIJNSA_4SM904GMMA31MMA_64x128x32_F32E4M3E4M3_SS_TNILNSQ_7ScaleInE1ELSS_1EEEEEENSA_6LayoutISE_NSB_IJNSC_ILi0EEESW_SW_EEEEENSB_IJNSA_10UnderscoreESZ_SZ_EEEEENS7_6detail26Sm90ImplicitGemmTileTraitsINSA_20SM90_TMA_LOAD_IM2COLENSA_14ComposedLayoutINSA_7SwizzleILi2ELi4ELi3EEENSA_18smem_ptr_flag_bitsILi8EEENSV_INSB_IJNSB_IJNSC_ILi8EEENSC_ILi32EEEEEENSB_IJSJ_SD_EEENSB_IJSD_NSC_ILi9EEEEEEEEENSB_IJNSB_IJSJ_NSC_ILi512EEEEEENSB_IJSD_SW_EEENSB_IJSW_NSC_ILi16384EEEEEEEEEEEEEvEENS13_INSA_13SM90_TMA_LOADENS15_IS17_S19_NSV_INSB_IJNSB_IJS1A_NSC_ILi16EEEEEES1D_S1F_EEENSB_IJS1I_S1J_NSB_IJSW_NSC_ILi8192EEEEEEEEEEEEEvEEEENS_8epilogue10collective6detail29Sm90TmaWarpSpecializedAdapterINS22_15DefaultEpilogueISM_NSB_IJNSB_IJllllEEESD_SW_EEES27_NS21_6thread17LinearCombinationISM_Li1EffLNS28_9ScaleType4KindE0ELNS_15FloatRoundStyleE2ESM_EENS_4gemm15EpilogueDefaultEEEEEvvEEEEvNT_6ParamsE,"aw",@nobits
	.sectionflags	@""
	.align	16
	.zero		1024


//--------------------- .nv.shared.reserved.0     --------------------------
	.section	.nv.shared.reserved.0,"aw",@nobits
	.weak		__nv_reservedSMEM_offset_0_alias
	.size		__nv_reservedSMEM_offset_0_alias, 0, 0
	.other		__nv_reservedSMEM_offset_0_alias,@"STO_CUDA_RESERVED_SHARED STV_DEFAULT"
__nv_reservedSMEM_offset_0_alias:
	.zero		0


//--------------------- .nv.global                --------------------------
	.section	.nv.global,"aw",@nobits
.nv.global:
	.type		_ZN39_INTERNAL_8c5a06dc_4_k_cu_2ac18ee6_38234cute1_E,@object
	.size		_ZN39_INTERNAL_8c5a06dc_4_k_cu_2ac18ee6_38234cute1_E,(_ZN39_INTERNAL_8c5a06dc_4_k_cu_2ac18ee6_38234cuda3std3__45__cpo6cbeginE - _ZN39_INTERNAL_8c5a06dc_4_k_cu_2ac18ee6_38234cute1_E)
_ZN39_INTERNAL_8c5a06dc_4_k_cu_2ac18ee6_38234cute1_E:
	.zero		1
	.type		_ZN39_INTERNAL_8c5a06dc_4_k_cu_2ac18ee6_38234cuda3std3__45__cpo6cbeginE,@object
	.size		_ZN39_INTERNAL_8c5a06dc_4_k_cu_2ac18ee6_38234cuda3std3__45__cpo6cbeginE,(_ZN39_INTERNAL_8c5a06dc_4_k_cu_2ac18ee6_38234cuda3std3__48in_placeE - _ZN39_INTERNAL_8c5a06dc_4_k_cu_2ac18ee6_38234cuda3std3__45__cpo6cbeginE)
_ZN39_INTERNAL_8c5a06dc_4_k_cu_2ac18ee6_38234cuda3std3__45__cpo6cbeginE:
	.zero		1
	.type		_ZN39_INTERNAL_8c5a06dc_4_k_cu_2ac18ee6_38234cuda3std3__48in_placeE,@object
	.size		_ZN39_INTERNAL_8c5a06dc_4_k_cu_2ac18ee6_38234cuda3std3__48in_placeE,(_ZN39_INTERNAL_8c5a06dc_4_k_cu_2ac18ee6_38234cuda3std6ranges3__45__cpo9iter_moveE - _ZN39_INTERNAL_8c5a06dc_4_k_cu_2ac18ee6_38234cuda3std3__48in_placeE)
_ZN39_INTERNAL_8c5a06dc_4_k_cu_2ac18ee6_38234cuda3std3__48in_placeE:
	.zero		1
	.type		_ZN39_INTERNAL_8c5a06dc_4_k_cu_2ac18ee6_38234cuda3std6ranges3__45__cpo9iter_moveE,@object
	.size		_ZN39_INTERNAL_8c5a06dc_4_k_cu_2ac18ee6_38234cuda3std6ranges3__45__cpo9iter_moveE,(_ZN39_INTERNAL_8c5a06dc_4_k_cu_2ac18ee6_38234cuda3std3__45__cpo5beginE - _ZN39_INTERNAL_8c5a06dc_4_k_cu_2ac18ee6_38234cuda3std6ranges3__45__cpo9iter_moveE)
_ZN39_INTERNAL_8c5a06dc_4_k_cu_2ac18ee6_38234cuda3std6ranges3__45__cpo9iter_moveE:
	.zero		1
	.type		_ZN39_INTERNAL_8c5a06dc_4_k_cu_2ac18ee6_38234cuda3std3__45__cpo5beginE,@object
	.size		_ZN39_INTERNAL_8c5a06dc_4_k_cu_2ac18ee6_38234cuda3std3__45__cpo5beginE,(_ZN39_INTERNAL_8c5a06dc_4_k_cu_2ac18ee6_38234cuda3std3__441_GLOBAL__N__8c5a06dc_4_k_cu_2ac18ee6_38236ignoreE - _ZN39_INTERNAL_8c5a06dc_4_k_cu_2ac18ee6_38234cuda3std3__45__cpo5beginE)
_ZN39_INTERNAL_8c5a06dc_4_k_cu_2ac18ee6_38234cuda3std3__45__cpo5beginE:
	.zero		1
	.type		_ZN39_INTERNAL_8c5a06dc_4_k_cu_2ac18ee6_38234cuda3std3__441_GLOBAL__N__8c5a06dc_4_k_cu_2ac18ee6_38236ignoreE,@object
	.size		_ZN39_INTERNAL_8c5a06dc_4_k_cu_2ac18ee6_38234cuda3std3__441_GLOBAL__N__8c5a06dc_4_k_cu_2ac18ee6_38236ignoreE,(_ZN39_INTERNAL_8c5a06dc_4_k_cu_2ac18ee6_38234cute7productE - _ZN39_INTERNAL_8c5a06dc_4_k_cu_2ac18ee6_38234cuda3std3__441_GLOBAL__N__8c5a06dc_4_k_cu_2ac18ee6_38236ignoreE)
_ZN39_INTERNAL_8c5a06dc_4_k_cu_2ac18ee6_38234cuda3std3__441_GLOBAL__N__8c5a06dc_4_k_cu_2ac18ee6_38236ignoreE:
	.zero		1
	.type		_ZN39_INTERNAL_8c5a06dc_4_k_cu_2ac18ee6_38234cute7productE,@object
	.size		_ZN39_INTERNAL_8c5a06dc_4_k_cu_2ac18ee6_38234cute7productE,(_ZN39_INTERNAL_8c5a06dc_4_k_cu_2ac18ee6_38234cuda3std3__45__cpo3endE - _ZN39_INTERNAL_8c5a06dc_4_k_cu_2ac18ee6_38234cute7productE)
_ZN39_INTERNAL_8c5a06dc_4_k_cu_2ac18ee6_38234cute7productE:
	.zero		1
	.type		_ZN39_INTERNAL_8c5a06dc_4_k_cu_2ac18ee6_38234cuda3std3__45__cpo3endE,@object
	.size		_ZN39_INTERNAL_8c5a06dc_4_k_cu_2ac18ee6_38234cuda3std3__45__cpo3endE,(_ZN39_INTERNAL_8c5a06dc_4_k_cu_2ac18ee6_38234cuda3std3__419piecewise_constructE - _ZN39_INTERNAL_8c5a06dc_4_k_cu_2ac18ee6_38234cuda3std3__45__cpo3endE)
_ZN39_INTERNAL_8c5a06dc_4_k_cu_2ac18ee6_38234cuda3std3__45__cpo3endE:
	.zero		1
	.type		_ZN39_INTERNAL_8c5a06dc_4_k_cu_2ac18ee6_38234cuda3std3__419piecewise_constructE,@object
	.size		_ZN39_INTERNAL_8c5a06dc_4_k_cu_2ac18ee6_38234cuda3std3__419piecewise_constructE,(_ZN39_INTERNAL_8c5a06dc_4_k_cu_2ac18ee6_38234cuda3std3__45__cpo4cendE - _ZN39_INTERNAL_8c5a06dc_4_k_cu_2ac18ee6_38234cuda3std3__419piecewise_constructE)
_ZN39_INTERNAL_8c5a06dc_4_k_cu_2ac18ee6_38234cuda3std3__419piecewise_constructE:
	.zero		1
	.type		_ZN39_INTERNAL_8c5a06dc_4_k_cu_2ac18ee6_38234cuda3std3__45__cpo4cendE,@object
	.size		_ZN39_INTERNAL_8c5a06dc_4_k_cu_2ac18ee6_38234cuda3std3__45__cpo4cendE,(_ZN39_INTERNAL_8c5a06dc_4_k_cu_2ac18ee6_38234cuda3std6ranges3__45__cpo4swapE - _ZN39_INTERNAL_8c5a06dc_4_k_cu_2ac18ee6_38234cuda3std3__45__cpo4cendE)
_ZN39_INTERNAL_8c5a06dc_4_k_cu_2ac18ee6_38234cuda3std3__45__cpo4cendE:
	.zero		1
	.type		_ZN39_INTERNAL_8c5a06dc_4_k_cu_2ac18ee6_38234cuda3std6ranges3__45__cpo4swapE,@object
	.size		_ZN39_INTERNAL_8c5a06dc_4_k_cu_2ac18ee6_38234cuda3std6ranges3__45__cpo4swapE,(.L_7 - _ZN39_INTERNAL_8c5a06dc_4_k_cu_2ac18ee6_38234cuda3std6ranges3__45__cpo4swapE)
_ZN39_INTERNAL_8c5a06dc_4_k_cu_2ac18ee6_38234cuda3std6ranges3__45__cpo4swapE:
	.zero		1
.L_7:


//--------------------- .nv.constant0._ZN7cutlass13device_kernelINS_4conv6kernel13ConvUniversalINS1_16ConvProblemShapeILNS1_8OperatorE0ELi3EEENS1_10collective14CollectiveConvINS1_46MainloopSm90TmaGmmaWarpSpecializedImplicitGemmILS5_0ELi9ELi3EN4cute5tupleIJNSA_1CILi1EEESD_SD_EEENS1_36KernelImplicitTmaWarpSpecializedSm90ELi1EEENSB_IJNSC_ILi256EEENSC_ILi128EEENSB_IJNSC_ILi64EEEEEEEEENS_12float_e4m3_tESM_NSA_8TiledMMAINSA_8MMA_AtomIJNSA_4SM904GMMA31MMA_64x128x32_F32E4M3E4M3_SS_TNILNSQ_7ScaleInE1ELSS_1EEEEEENSA_6LayoutISE_NSB_IJNSC_ILi0EEESW_SW_EEEEENSB_IJNSA_10UnderscoreESZ_SZ_EEEEENS7_6detail26Sm90ImplicitGemmTileTraitsINSA_20SM90_TMA_LOAD_IM2COLENSA_14ComposedLayoutINSA_7SwizzleILi2ELi4ELi3EEENSA_18smem_ptr_flag_bitsILi8EEENSV_INSB_IJNSB_IJNSC_ILi8EEENSC_ILi32EEEEEENSB_IJSJ_SD_EEENSB_IJSD_NSC_ILi9EEEEEEEEENSB_IJNSB_IJSJ_NSC_ILi512EEEEEENSB_IJSD_SW_EEENSB_IJSW_NSC_ILi16384EEEEEEEEEEEEEvEENS13_INSA_13SM90_TMA_LOADENS15_IS17_S19_NSV_INSB_IJNSB_IJS1A_NSC_ILi16EEEEEES1D_S1F_EEENSB_IJS1I_S1J_NSB_IJSW_NSC_ILi8192EEEEEEEEEEEEEvEEEENS_8epilogue10collective6detail29Sm90TmaWarpSpecializedAdapterINS22_15DefaultEpilogueISM_NSB_IJNSB_IJllllEEESD_SW_EEES27_NS21_6thread17LinearCombinationISM_Li1EffLNS28_9ScaleType4KindE0ELNS_15FloatRoundStyleE2ESM_EENS_4gemm15EpilogueDefaultEEEEEvvEEEEvNT_6ParamsE --------------------------
	.section	.nv.constant0._ZN7cutlass13device_kernelINS_4conv6kernel13ConvUniversalINS1_16ConvProblemShapeILNS1_8OperatorE0ELi3EEENS1_10collective14CollectiveConvINS1_46MainloopSm90TmaGmmaWarpSpecializedImplicitGemmILS5_0ELi9ELi3EN4cute5tupleIJNSA_1CILi1EEESD_SD_EEENS1_36KernelImplicitTmaWarpSpecializedSm90ELi1EEENSB_IJNSC_ILi256EEENSC_ILi128EEENSB_IJNSC_ILi64EEEEEEEEENS_12float_e4m3_tESM_NSA_8TiledMMAINSA_8MMA_AtomIJNSA_4SM904GMMA31MMA_64x128x32_F32E4M3E4M3_SS_TNILNSQ_7ScaleInE1ELSS_1EEEEEENSA_6LayoutISE_NSB_IJNSC_ILi0EEESW_SW_EEEEENSB_IJNSA_10UnderscoreESZ_SZ_EEEEENS7_6detail26Sm90ImplicitGemmTileTraitsINSA_20SM90_TMA_LOAD_IM2COLENSA_14ComposedLayoutINSA_7SwizzleILi2ELi4ELi3EEENSA_18smem_ptr_flag_bitsILi8EEENSV_INSB_IJNSB_IJNSC_ILi8EEENSC_ILi32EEEEEENSB_IJSJ_SD_EEENSB_IJSD_NSC_ILi9EEEEEEEEENSB_IJNSB_IJSJ_NSC_ILi512EEEEEENSB_IJSD_SW_EEENSB_IJSW_NSC_ILi16384EEEEEEEEEEEEEvEENS13_INSA_13SM90_TMA_LOADENS15_IS17_S19_NSV_INSB_IJNSB_IJS1A_NSC_ILi16EEEEEES1D_S1F_EEENSB_IJS1I_S1J_NSB_IJSW_NSC_ILi8192EEEEEEEEEEEEEvEEEENS_8epilogue10collective6detail29Sm90TmaWarpSpecializedAdapterINS22_15DefaultEpilogueISM_NSB_IJNSB_IJllllEEESD_SW_EEES27_NS21_6thread17LinearCombinationISM_Li1EffLNS28_9ScaleType4KindE0ELNS_15FloatRoundStyleE2ESM_EENS_4gemm15EpilogueDefaultEEEEEvvEEEEvNT_6ParamsE,"a",@progbits
	.sectionflags	@""
	.align	4
.nv.constant0._ZN7cutlass13device_kernelINS_4conv6kernel13ConvUniversalINS1_16ConvProblemShapeILNS1_8OperatorE0ELi3EEENS1_10collective14CollectiveConvINS1_46MainloopSm90TmaGmmaWarpSpecializedImplicitGemmILS5_0ELi9ELi3EN4cute5tupleIJNSA_1CILi1EEESD_SD_EEENS1_36KernelImplicitTmaWarpSpecializedSm90ELi1EEENSB_IJNSC_ILi256EEENSC_ILi128EEENSB_IJNSC_ILi64EEEEEEEEENS_12float_e4m3_tESM_NSA_8TiledMMAINSA_8MMA_AtomIJNSA_4SM904GMMA31MMA_64x128x32_F32E4M3E4M3_SS_TNILNSQ_7ScaleInE1ELSS_1EEEEEENSA_6LayoutISE_NSB_IJNSC_ILi0EEESW_SW_EEEEENSB_IJNSA_10UnderscoreESZ_SZ_EEEEENS7_6detail26Sm90ImplicitGemmTileTraitsINSA_20SM90_TMA_LOAD_IM2COLENSA_14ComposedLayoutINSA_7SwizzleILi2ELi4ELi3EEENSA_18smem_ptr_flag_bitsILi8EEENSV_INSB_IJNSB_IJNSC_ILi8EEENSC_ILi32EEEEEENSB_IJSJ_SD_EEENSB_IJSD_NSC_ILi9EEEEEEEEENSB_IJNSB_IJSJ_NSC_ILi512EEEEEENSB_IJSD_SW_EEENSB_IJSW_NSC_ILi16384EEEEEEEEEEEEEvEENS13_INSA_13SM90_TMA_LOADENS15_IS17_S19_NSV_INSB_IJNSB_IJS1A_NSC_ILi16EEEEEES1D_S1F_EEENSB_IJS1I_S1J_NSB_IJSW_NSC_ILi8192EEEEEEEEEEEEEvEEEENS_8epilogue10collective6detail29Sm90TmaWarpSpecializedAdapterINS22_15DefaultEpilogueISM_NSB_IJNSB_IJllllEEESD_SW_EEES27_NS21_6thread17LinearCombinationISM_Li1EffLNS28_9ScaleType4KindE0ELNS_15FloatRoundStyleE2ESM_EENS_4gemm15EpilogueDefaultEEEEEvvEEEEvNT_6ParamsE:
	.zero		1664


//--------------------- SYMBOLS --------------------------

	.type		.nv.reservedSmem.offset0,@object
	.size		.nv.reservedSmem.offset0,0x4
